	.target	sm_80

	.elftype	@"ET_EXEC"


//--------------------- .note.nv.tkinfo           --------------------------
	.section	.note.nv.tkinfo,"",@"SHT_NOTE"
	.sectionflags	@"SHF_NOTE_NV_TKINFO"
	.tkinfo
        /*0018*/ 	.word	0x00000002
        /*0030*/ 	.string	""
        /*0030*/ 	.string	"ptxas"
        /*0030*/ 	.string	"Cuda compilation tools, release 13.0, V13.0.88"
        /*0030*/ 	.string	"Build cuda_13.0.r13.0/compiler.36424714_0"
        /*0030*/ 	.string	"-v  -suppress-debug-info  -lineinfo  -arch sm_80 "



//--------------------- .note.nv.cuinfo           --------------------------
	.section	.note.nv.cuinfo,"",@"SHT_NOTE"
	.sectionflags	@"SHF_NOTE_NV_CUINFO"
        /*0018*/ 	.short	0x0002
        /*001a*/ 	.short	0x0050
        /*001c*/ 	.short	0x0082
	.zero		2


//--------------------- .nv.info                  --------------------------
	.section	.nv.info,"",@"SHT_CUDA_INFO"
	.align	4


	//----- nvinfo : EIATTR_REGCOUNT
	.align		4
        /*0000*/ 	.byte	0x04, 0x2f
        /*0002*/ 	.short	(.L_1 - .L_0)
	.align		4
.L_0:
        /*0004*/ 	.word	index@(matmul_kernel)
        /*0008*/ 	.word	0x00000020


	//----- nvinfo : EIATTR_FRAME_SIZE
	.align		4
.L_1:
        /*000c*/ 	.byte	0x04, 0x11
        /*000e*/ 	.short	(.L_3 - .L_2)
	.align		4
.L_2:
        /*0010*/ 	.word	index@(matmul_kernel)
        /*0014*/ 	.word	0x00004b40


	//----- nvinfo : EIATTR_MIN_STACK_SIZE
	.align		4
.L_3:
        /*0018*/ 	.byte	0x04, 0x12
        /*001a*/ 	.short	(.L_5 - .L_4)
	.align		4
.L_4:
        /*001c*/ 	.word	index@(matmul_kernel)
        /*0020*/ 	.word	0x00004b40
.L_5:


//--------------------- .nv.info.matmul_kernel    --------------------------
	.section	.nv.info.matmul_kernel,"",@"SHT_CUDA_INFO"
	.sectionflags	@""
	.align	4


	//----- nvinfo : EIATTR_CUDA_API_VERSION
	.align		4
        /*0000*/ 	.byte	0x04, 0x37
        /*0002*/ 	.short	(.L_7 - .L_6)
.L_6:
        /*0004*/ 	.word	0x00000082


	//----- nvinfo : EIATTR_SW2861232_WAR
	.align		4
.L_7:
        /*0008*/ 	.byte	0x01, 0x35
	.zero		2


	//----- nvinfo : EIATTR_PARAM_CBANK
	.align		4
        /*000c*/ 	.byte	0x04, 0x0a
        /*000e*/ 	.short	(.L_9 - .L_8)
	.align		4
.L_8:
        /*0010*/ 	.word	index@(.nv.constant0.matmul_kernel)
        /*0014*/ 	.short	0x0160
        /*0016*/ 	.short	0x0050


	//----- nvinfo : EIATTR_CBANK_PARAM_SIZE
	.align		4
.L_9:
        /*0018*/ 	.byte	0x03, 0x19
        /*001a*/ 	.short	0x0050


	//----- nvinfo : EIATTR_KPARAM_INFO
	.align		4
        /*001c*/ 	.byte	0x04, 0x17
        /*001e*/ 	.short	(.L_11 - .L_10)
.L_10:
        /*0020*/ 	.word	0x00000000
        /*0024*/ 	.short	0x000d
        /*0026*/ 	.short	0x0048
        /*0028*/ 	.byte	0x00, 0xf4, 0x21, 0x00


	//----- nvinfo : EIATTR_KPARAM_INFO
	.align		4
.L_11:
        /*002c*/ 	.byte	0x04, 0x17
        /*002e*/ 	.short	(.L_13 - .L_12)
.L_12:
        /*0030*/ 	.word	0x00000000
        /*0034*/ 	.short	0x000c
        /*0036*/ 	.short	0x0040
        /*0038*/ 	.byte	0x00, 0xf4, 0x21, 0x00


	//----- nvinfo : EIATTR_KPARAM_INFO
	.align		4
.L_13:
        /*003c*/ 	.byte	0x04, 0x17
        /*003e*/ 	.short	(.L_15 - .L_14)
.L_14:
        /*0040*/ 	.word	0x00000000
        /*0044*/ 	.short	0x000b
        /*0046*/ 	.short	0x0038
        /*0048*/ 	.byte	0x00, 0xf0, 0x11, 0x00


	//----- nvinfo : EIATTR_KPARAM_INFO
	.align		4
.L_15:
        /*004c*/ 	.byte	0x04, 0x17
        /*004e*/ 	.short	(.L_17 - .L_16)
.L_16:
        /*0050*/ 	.word	0x00000000
        /*0054*/ 	.short	0x000a
        /*0056*/ 	.short	0x0034
        /*0058*/ 	.byte	0x00, 0xf0, 0x11, 0x00


	//----- nvinfo : EIATTR_KPARAM_INFO
	.align		4
.L_17:
        /*005c*/ 	.byte	0x04, 0x17
        /*005e*/ 	.short	(.L_19 - .L_18)
.L_18:
        /*0060*/ 	.word	0x00000000
        /*0064*/ 	.short	0x0009
        /*0066*/ 	.short	0x0030
        /*0068*/ 	.byte	0x00, 0xf0, 0x11, 0x00


	//----- nvinfo : EIATTR_KPARAM_INFO
	.align		4
.L_19:
        /*006c*/ 	.byte	0x04, 0x17
        /*006e*/ 	.short	(.L_21 - .L_20)
.L_20:
        /*0070*/ 	.word	0x00000000
        /*0074*/ 	.short	0x0008
        /*0076*/ 	.short	0x002c
        /*0078*/ 	.byte	0x00, 0xf0, 0x11, 0x00


	//----- nvinfo : EIATTR_KPARAM_INFO
	.align		4
.L_21:
        /*007c*/ 	.byte	0x04, 0x17
        /*007e*/ 	.short	(.L_23 - .L_22)
.L_22:
        /*0080*/ 	.word	0x00000000
        /*0084*/ 	.short	0x0007
        /*0086*/ 	.short	0x0028
        /*0088*/ 	.byte	0x00, 0xf0, 0x11, 0x00


	//----- nvinfo : EIATTR_KPARAM_INFO
	.align		4
.L_23:
        /*008c*/ 	.byte	0x04, 0x17
        /*008e*/ 	.short	(.L_25 - .L_24)
.L_24:
        /*0090*/ 	.word	0x00000000
        /*0094*/ 	.short	0x0006
        /*0096*/ 	.short	0x0024
        /*0098*/ 	.byte	0x00, 0xf0, 0x11, 0x00


	//----- nvinfo : EIATTR_KPARAM_INFO
	.align		4
.L_25:
        /*009c*/ 	.byte	0x04, 0x17
        /*009e*/ 	.short	(.L_27 - .L_26)
.L_26:
        /*00a0*/ 	.word	0x00000000
        /*00a4*/ 	.short	0x0005
        /*00a6*/ 	.short	0x0020
        /*00a8*/ 	.byte	0x00, 0xf0, 0x11, 0x00


	//----- nvinfo : EIATTR_KPARAM_INFO
	.align		4
.L_27:
        /*00ac*/ 	.byte	0x04, 0x17
        /*00ae*/ 	.short	(.L_29 - .L_28)
.L_28:
        /*00b0*/ 	.word	0x00000000
        /*00b4*/ 	.short	0x0004
        /*00b6*/ 	.short	0x001c
        /*00b8*/ 	.byte	0x00, 0xf0, 0x11, 0x00


	//----- nvinfo : EIATTR_KPARAM_INFO
	.align		4
.L_29:
        /*00bc*/ 	.byte	0x04, 0x17
        /*00be*/ 	.short	(.L_31 - .L_30)
.L_30:
        /*00c0*/ 	.word	0x00000000
        /*00c4*/ 	.short	0x0003
        /*00c6*/ 	.short	0x0018
        /*00c8*/ 	.byte	0x00, 0xf0, 0x11, 0x00


	//----- nvinfo : EIATTR_KPARAM_INFO
	.align		4
.L_31:
        /*00cc*/ 	.byte	0x04, 0x17
        /*00ce*/ 	.short	(.L_33 - .L_32)
.L_32:
        /*00d0*/ 	.word	0x00000000
        /*00d4*/ 	.short	0x0002
        /*00d6*/ 	.short	0x0010
        /*00d8*/ 	.byte	0x00, 0xf4, 0x21, 0x00


	//----- nvinfo : EIATTR_KPARAM_INFO
	.align		4
.L_33:
        /*00dc*/ 	.byte	0x04, 0x17
        /*00de*/ 	.short	(.L_35 - .L_34)
.L_34:
        /*00e0*/ 	.word	0x00000000
        /*00e4*/ 	.short	0x0001
        /*00e6*/ 	.short	0x0008
        /*00e8*/ 	.byte	0x00, 0xf4, 0x21, 0x00


	//----- nvinfo : EIATTR_KPARAM_INFO
	.align		4
.L_35:
        /*00ec*/ 	.byte	0x04, 0x17
        /*00ee*/ 	.short	(.L_37 - .L_36)
.L_36:
        /*00f0*/ 	.word	0x00000000
        /*00f4*/ 	.short	0x0000
        /*00f6*/ 	.short	0x0000
        /*00f8*/ 	.byte	0x00, 0xf4, 0x21, 0x00


	//----- nvinfo : EIATTR_MAXREG_COUNT
	.align		4
.L_37:
        /*00fc*/ 	.byte	0x03, 0x1b
        /*00fe*/ 	.short	0x00ff


	//----- nvinfo : EIATTR_NUM_BARRIERS
	.align		4
        /*0100*/ 	.byte	0x02, 0x4c
        /*0102*/ 	.byte	0x01
	.zero		1


	//----- nvinfo : EIATTR_ANNOTATIONS
	.align		4
        /*0104*/ 	.byte	0x04, 0x55
        /*0106*/ 	.short	(.L_39 - .L_38)


	//   ....[0]....
.L_38:
        /*0108*/ 	.word	0x00000001
        /*010c*/ 	.byte	0x10, 0x05, 0x00, 0x00, 0x01, 0x00, 0x00, 0x00, 0x40, 0x05, 0x00, 0x00, 0x01, 0x00, 0x00, 0x00
        /* <DEDUP_REMOVED lines=118> */
        /*087c*/ 	.byte	0x20, 0x19, 0x00, 0x00, 0x01, 0x00, 0x00, 0x00, 0x30, 0x19, 0x00, 0x00


	//----- nvinfo : EIATTR_MERCURY_ISA_VERSION
	.align		4
.L_39:
        /*0888*/ 	.byte	0x03, 0x5f
        /*088a*/ 	.short	0x0000


	//----- nvinfo : EIATTR_EXIT_INSTR_OFFSETS
	.align		4
        /*088c*/ 	.byte	0x04, 0x1c
        /*088e*/ 	.short	(.L_41 - .L_40)


	//   ....[0]....
.L_40:
        /*0890*/ 	.word	0x0006b9b0


	//   ....[1]....
        /*0894*/ 	.word	0x0006b9e0


	//----- nvinfo : EIATTR_REQNTID
	.align		4
.L_41:
        /*0898*/ 	.byte	0x04, 0x10
        /*089a*/ 	.short	(.L_43 - .L_42)
.L_42:
        /*089c*/ 	.word	0x00000040
        /*08a0*/ 	.word	0x00000001
        /*08a4*/ 	.word	0x00000001
.L_43:


//--------------------- .nv.callgraph             --------------------------
	.section	.nv.callgraph,"",@"SHT_CUDA_CALLGRAPH"
	.align	4
	.sectionentsize	8
	.align		4
        /*0000*/ 	.word	0x00000000
	.align		4
        /*0004*/ 	.word	0xffffffff
	.align		4
        /*0008*/ 	.word	0x00000000
	.align		4
        /*000c*/ 	.word	0xfffffffe
	.align		4
        /*0010*/ 	.word	0x00000000
	.align		4
        /*0014*/ 	.word	0xfffffffd
	.align		4
        /*0018*/ 	.word	0x00000000
	.align		4
        /*001c*/ 	.word	0xfffffffc


//--------------------- .nv.rel.action            --------------------------
	.section	.nv.rel.action,"",@"SHT_CUDA_RELOCINFO"
	.align	8
	.sectionentsize	8
        /*0000*/ 	.byte	0x73, 0x00, 0x00, 0x00, 0x00, 0x00, 0x00, 0x00, 0x00, 0x00, 0x00, 0x11, 0x25, 0x00, 0x05, 0x36


//--------------------- .nv.constant0.matmul_kernel --------------------------
	.section	.nv.constant0.matmul_kernel,"a",@progbits
	.sectionflags	@""
	.align	4
.nv.constant0.matmul_kernel:
	.zero		432


//--------------------- .text.matmul_kernel       --------------------------
	.section	.text.matmul_kernel,"ax",@progbits
	.sectioninfo	@"SHI_REGISTERS=32"
	.align	128
        .global         matmul_kernel
        .type           matmul_kernel,@function
        .size           matmul_kernel,(.L_x_5 - matmul_kernel)
        .other          matmul_kernel,@"STO_CUDA_ENTRY STV_DEFAULT"
matmul_kernel:
.text.matmul_kernel:
[----:B------:R-:W-:-:S04]  /*0000*/  IMAD.MOV.U32 R1, RZ, RZ, c[0x0][0x28] ;  /* 0x00000a00ff017624 */ /* 0x000fc800078e00ff */
[----:B------:R-:W-:Y:S01]  /*0010*/  IMAD.MOV.U32 R0, RZ, RZ, c[0x0][0x17c] ;  /* 0x00005f00ff007624 */ /* 0x000fe200078e00ff */
[----:B------:R-:W-:Y:S01]  /*0020*/  IADD3 R1, R1, -0x4b40, RZ ;  /* 0xffffb4c001017810 */ /* 0x000fe20007ffe0ff */
[----:B------:R-:W0:Y:S01]  /*0030*/  S2R R12, SR_TID.X ;  /* 0x00000000000c7919 */ /* 0x000e220000002100 */
[----:B------:R-:W-:Y:S02]  /*0040*/  ULDC.64 UR6, c[0x0][0x118] ;  /* 0x0000460000067ab9 */ /* 0x000fe40000000a00 */
[----:B------:R-:W-:-:S04]  /*0050*/  IADD3 R0, R0, 0x3f, RZ ;  /* 0x0000003f00007810 */ /* 0x000fc80007ffe0ff */
[----:B------:R-:W-:-:S04]  /*0060*/  SHF.R.S32.HI R3, RZ, 0x1f, R0 ;  /* 0x0000001fff037819 */ /* 0x000fc80000011400 */
[----:B------:R-:W-:-:S04]  /*0070*/  LEA.HI R3, R3, R0, RZ, 0x6 ;  /* 0x0000000003037211 */ /* 0x000fc800078f30ff */
[----:B------:R-:W-:Y:S02]  /*0080*/  SHF.R.S32.HI R0, RZ, 0x6, R3 ;  /* 0x00000006ff007819 */ /* 0x000fe40000011403 */
[----:B------:R-:W1:Y:S03]  /*0090*/  S2R R3, SR_CTAID.X ;  /* 0x0000000000037919 */ /* 0x000e660000002500 */
[----:B------:R-:W-:Y:S01]  /*00a0*/  IMAD.SHL.U32 R0, R0, 0x8, RZ ;  /* 0x0000000800007824 */ /* 0x000fe200078e00ff */
[----:B0-----:R-:W-:-:S04]  /*00b0*/  LOP3.LUT R15, R12, 0x3f, RZ, 0xc0, !PT ;  /* 0x0000003f0c0f7812 */ /* 0x001fc800078ec0ff */
[-C--:B------:R-:W-:Y:S02]  /*00c0*/  IABS R7, R0.reuse ;  /* 0x0000000000077213 */ /* 0x080fe40000000000 */
[----:B------:R-:W-:Y:S02]  /*00d0*/  IABS R10, R0 ;  /* 0x00000000000a7213 */ /* 0x000fe40000000000 */
[----:B------:R-:W0:Y:S01]  /*00e0*/  I2F.RP R2, R7 ;  /* 0x0000000700027306 */ /* 0x000e220000209400 */
[----:B-1----:R-:W-:-:S07]  /*00f0*/  IABS R8, R3 ;  /* 0x0000000300087213 */ /* 0x002fce0000000000 */
[----:B0-----:R-:W0:Y:S02]  /*0100*/  MUFU.RCP R2, R2 ;  /* 0x0000000200027308 */ /* 0x001e240000001000 */
[----:B0-----:R-:W-:Y:S01]  /*0110*/  IADD3 R4, R2, 0xffffffe, RZ ;  /* 0x0ffffffe02047810 */ /* 0x001fe20007ffe0ff */
[----:B------:R-:W-:-:S05]  /*0120*/  IMAD.MOV R2, RZ, RZ, -R10 ;  /* 0x000000ffff027224 */ /* 0x000fca00078e0a0a */
[----:B------:R0:W1:Y:S02]  /*0130*/  F2I.FTZ.U32.TRUNC.NTZ R5, R4 ;  /* 0x0000000400057305 */ /* 0x000064000021f000 */
[----:B0-----:R-:W-:Y:S02]  /*0140*/  IMAD.MOV.U32 R4, RZ, RZ, RZ ;  /* 0x000000ffff047224 */ /* 0x001fe400078e00ff */
[----:B-1----:R-:W-:-:S04]  /*0150*/  IMAD.MOV R6, RZ, RZ, -R5 ;  /* 0x000000ffff067224 */ /* 0x002fc800078e0a05 */
[----:B------:R-:W-:Y:S02]  /*0160*/  IMAD R9, R6, R7, RZ ;  /* 0x0000000706097224 */ /* 0x000fe400078e02ff */
[----:B------:R-:W-:Y:S02]  /*0170*/  IMAD.MOV.U32 R6, RZ, RZ, R8 ;  /* 0x000000ffff067224 */ /* 0x000fe400078e0008 */
[----:B------:R-:W-:-:S06]  /*0180*/  IMAD.HI.U32 R5, R5, R9, R4 ;  /* 0x0000000905057227 */ /* 0x000fcc00078e0004 */
[----:B------:R-:W-:-:S04]  /*0190*/  IMAD.HI.U32 R5, R5, R6, RZ ;  /* 0x0000000605057227 */ /* 0x000fc800078e00ff */
[----:B------:R-:W-:-:S05]  /*01a0*/  IMAD R2, R5, R2, R6 ;  /* 0x0000000205027224 */ /* 0x000fca00078e0206 */
[----:B------:R-:W-:-:S13]  /*01b0*/  ISETP.GT.U32.AND P1, PT, R7, R2, PT ;  /* 0x000000020700720c */ /* 0x000fda0003f24070 */
[----:B------:R-:W-:Y:S01]  /*01c0*/  @!P1 IMAD.IADD R2, R2, 0x1, -R7 ;  /* 0x0000000102029824 */ /* 0x000fe200078e0a07 */
[----:B------:R-:W-:Y:S02]  /*01d0*/  @!P1 IADD3 R5, R5, 0x1, RZ ;  /* 0x0000000105059810 */ /* 0x000fe40007ffe0ff */
[----:B------:R-:W-:Y:S02]  /*01e0*/  ISETP.NE.AND P1, PT, R0, RZ, PT ;  /* 0x000000ff0000720c */ /* 0x000fe40003f25270 */
[----:B------:R-:W-:Y:S02]  /*01f0*/  ISETP.GE.U32.AND P0, PT, R2, R7, PT ;  /* 0x000000070200720c */ /* 0x000fe40003f06070 */
[----:B------:R-:W-:-:S04]  /*0200*/  LOP3.LUT R2, R3, R0, RZ, 0x3c, !PT ;  /* 0x0000000003027212 */ /* 0x000fc800078e3cff */
[----:B------:R-:W-:Y:S01]  /*0210*/  ISETP.GE.AND P2, PT, R2, RZ, PT ;  /* 0x000000ff0200720c */ /* 0x000fe20003f46270 */
[----:B------:R-:W-:-:S05]  /*0220*/  IMAD.MOV.U32 R2, RZ, RZ, c[0x0][0x178] ;  /* 0x00005e00ff027624 */ /* 0x000fca00078e00ff */
[----:B------:R-:W-:Y:S02]  /*0230*/  IADD3 R2, R2, 0x1ff, RZ ;  /* 0x000001ff02027810 */ /* 0x000fe40007ffe0ff */
[----:B------:R-:W-:-:S05]  /*0240*/  @P0 IADD3 R5, R5, 0x1, RZ ;  /* 0x0000000105050810 */ /* 0x000fca0007ffe0ff */
[----:B------:R-:W-:Y:S01]  /*0250*/  IMAD.MOV.U32 R4, RZ, RZ, R5 ;  /* 0x000000ffff047224 */ /* 0x000fe200078e0005 */
[----:B------:R-:W-:-:S03]  /*0260*/  SHF.R.S32.HI R5, RZ, 0x1f, R2 ;  /* 0x0000001fff057819 */ /* 0x000fc60000011402 */
[----:B------:R-:W-:Y:S01]  /*0270*/  @!P2 IMAD.MOV R4, RZ, RZ, -R4 ;  /* 0x000000ffff04a224 */ /* 0x000fe200078e0a04 */
[----:B------:R-:W-:Y:S02]  /*0280*/  @!P1 LOP3.LUT R4, RZ, R0, RZ, 0x33, !PT ;  /* 0x00000000ff049212 */ /* 0x000fe400078e33ff */
[----:B------:R-:W-:-:S03]  /*0290*/  LEA.HI R5, R5, R2, RZ, 0x9 ;  /* 0x0000000205057211 */ /* 0x000fc600078f48ff */
[----:B------:R-:W-:Y:S02]  /*02a0*/  IMAD.SHL.U32 R2, R4, 0x8, RZ ;  /* 0x0000000804027824 */ /* 0x000fe400078e00ff */
[----:B------:R-:W-:-:S03]  /*02b0*/  IMAD.MOV R4, RZ, RZ, -R4 ;  /* 0x000000ffff047224 */ /* 0x000fc600078e0a04 */
[----:B------:R-:W-:Y:S01]  /*02c0*/  LEA.HI.SX32 R5, R5, -R2, 0x17 ;  /* 0x8000000205057211 */ /* 0x000fe200078fbaff */
[----:B------:R-:W-:Y:S02]  /*02d0*/  IMAD R13, R0, R4, R3 ;  /* 0x00000004000d7224 */ /* 0x000fe400078e0203 */
[----:B------:R-:W-:Y:S01]  /*02e0*/  IMAD.MOV.U32 R4, RZ, RZ, RZ ;  /* 0x000000ffff047224 */ /* 0x000fe200078e00ff */
[----:B------:R-:W-:Y:S02]  /*02f0*/  IMNMX R6, R5, 0x8, PT ;  /* 0x0000000805067817 */ /* 0x000fe40003800200 */
[----:B------:R-:W-:Y:S02]  /*0300*/  IABS R11, R13 ;  /* 0x0000000d000b7213 */ /* 0x000fe40000000000 */
[----:B------:R-:W-:-:S04]  /*0310*/  IABS R9, R6 ;  /* 0x0000000600097213 */ /* 0x000fc80000000000 */
[----:B------:R-:W0:Y:S08]  /*0320*/  I2F.RP R7, R9 ;  /* 0x0000000900077306 */ /* 0x000e300000209400 */
[----:B0-----:R-:W0:Y:S02]  /*0330*/  MUFU.RCP R7, R7 ;  /* 0x0000000700077308 */ /* 0x001e240000001000 */
[----:B0-----:R-:W-:-:S06]  /*0340*/  IADD3 R5, R7, 0xffffffe, RZ ;  /* 0x0ffffffe07057810 */ /* 0x001fcc0007ffe0ff */
[----:B------:R-:W0:Y:S02]  /*0350*/  F2I.FTZ.U32.TRUNC.NTZ R5, R5 ;  /* 0x0000000500057305 */ /* 0x000e24000021f000 */
[----:B0-----:R-:W-:-:S04]  /*0360*/  IMAD.MOV R8, RZ, RZ, -R5 ;  /* 0x000000ffff087224 */ /* 0x001fc800078e0a05 */
[----:B------:R-:W-:-:S04]  /*0370*/  IMAD.MOV.U32 R0, RZ, RZ, R8 ;  /* 0x000000ffff007224 */ /* 0x000fc800078e0008 */
[----:B------:R-:W-:Y:S01]  /*0380*/  IMAD R3, R0, R9, RZ ;  /* 0x0000000900037224 */ /* 0x000fe200078e02ff */
[----:B------:R-:W-:-:S03]  /*0390*/  IABS R0, R6 ;  /* 0x0000000600007213 */ /* 0x000fc60000000000 */
[----:B------:R-:W-:-:S04]  /*03a0*/  IMAD.HI.U32 R4, R5, R3, R4 ;  /* 0x0000000305047227 */ /* 0x000fc800078e0004 */
[----:B------:R-:W-:Y:S02]  /*03b0*/  IMAD.MOV R0, RZ, RZ, -R0 ;  /* 0x000000ffff007224 */ /* 0x000fe400078e0a00 */
        /* <DEDUP_REMOVED lines=9> */
[----:B------:R-:W-:-:S05]  /*0450*/  IMAD.MOV.U32 R0, RZ, RZ, 0x3f ;  /* 0x0000003fff007424 */ /* 0x000fca00078e00ff */
[----:B------:R-:W-:Y:S02]  /*0460*/  IADD3 R16, R0, c[0x0][0x180], RZ ;  /* 0x0000600000107a10 */ /* 0x000fe40007ffe0ff */
[----:B------:R-:W-:Y:S02]  /*0470*/  @P0 IADD3 R4, R4, 0x1, RZ ;  /* 0x0000000104040810 */ /* 0x000fe40007ffe0ff */
[----:B------:R-:W-:-:S03]  /*0480*/  ISETP.GT.AND P0, PT, R16, 0x3f, PT ;  /* 0x0000003f1000780c */ /* 0x000fc60003f04270 */
[----:B------:R-:W-:Y:S01]  /*0490*/  @!P2 IMAD.MOV R4, RZ, RZ, -R4 ;  /* 0x000000ffff04a224 */ /* 0x000fe200078e0a04 */
[----:B------:R-:W-:-:S05]  /*04a0*/  @!P1 LOP3.LUT R4, RZ, R6, RZ, 0x33, !PT ;  /* 0x00000006ff049212 */ /* 0x000fca00078e33ff */
[----:B------:R-:W-:Y:S02]  /*04b0*/  IMAD.MOV R3, RZ, RZ, -R4 ;  /* 0x000000ffff037224 */ /* 0x000fe400078e0a04 */
[----:B------:R-:W-:Y:S02]  /*04c0*/  IMAD.SHL.U32 R14, R4, 0x40, RZ ;  /* 0x00000040040e7824 */ /* 0x000fe400078e00ff */
[----:B------:R-:W-:-:S03]  /*04d0*/  IMAD R3, R6, R3, R13 ;  /* 0x0000000306037224 */ /* 0x000fc600078e020d */
[----:B------:R-:W-:Y:S01]  /*04e0*/  IADD3 R4, R14, 0x1, RZ ;  /* 0x000000010e047810 */ /* 0x000fe20007ffe0ff */
[----:B------:R-:W-:Y:S01]  /*04f0*/  IMAD.IADD R0, R2, 0x1, R3 ;  /* 0x0000000102007824 */ /* 0x000fe200078e0203 */
[C---:B------:R-:W-:Y:S01]  /*0500*/  IADD3 R3, R14.reuse, 0x2, RZ ;  /* 0x000000020e037810 */ /* 0x040fe20007ffe0ff */
[----:B------:R-:W-:Y:S01]  /*0510*/  STL [R1+0xff4], R14 ;  /* 0x000ff40e01007387 */ /* 0x000fe20000100800 */
[C---:B------:R-:W-:Y:S02]  /*0520*/  IADD3 R2, R14.reuse, 0x3, RZ ;  /* 0x000000030e027810 */ /* 0x040fe40007ffe0ff */
[C---:B------:R-:W-:Y:S01]  /*0530*/  IADD3 R29, R14.reuse, 0x34, RZ ;  /* 0x000000340e1d7810 */ /* 0x040fe20007ffe0ff */
[----:B------:R0:W-:Y:S01]  /*0540*/  STL [R1+0x2208], R4 ;  /* 0x0022080401007387 */ /* 0x0001e20000100800 */
[----:B------:R-:W-:-:S03]  /*0550*/  IADD3 R28, R14, 0x3a, RZ ;  /* 0x0000003a0e1c7810 */ /* 0x000fc60007ffe0ff */
[----:B------:R1:W-:Y:S04]  /*0560*/  STL [R1+0x2204], R3 ;  /* 0x0022040301007387 */ /* 0x0003e80000100800 */
[----:B------:R2:W-:Y:S01]  /*0570*/  STL [R1+0x2200], R2 ;  /* 0x0022000201007387 */ /* 0x0005e20000100800 */
[C---:B0-----:R-:W-:Y:S02]  /*0580*/  IADD3 R4, R14.reuse, 0x4, RZ ;  /* 0x000000040e047810 */ /* 0x041fe40007ffe0ff */
[----:B-1----:R-:W-:-:S03]  /*0590*/  IADD3 R3, R14, 0x5, RZ ;  /* 0x000000050e037810 */ /* 0x002fc60007ffe0ff */
[----:B------:R0:W-:Y:S01]  /*05a0*/  STL [R1+0x220c], R4 ;  /* 0x00220c0401007387 */ /* 0x0001e20000100800 */
[----:B--2---:R-:W-:-:S03]  /*05b0*/  IADD3 R2, R14, 0x6, RZ ;  /* 0x000000060e027810 */ /* 0x004fc60007ffe0ff */
        /* <DEDUP_REMOVED lines=96> */
[----:B------:R-:W-:Y:S04]  /*0bc0*/  STL [R1+0x22cc], R29 ;  /* 0x0022cc1d01007387 */ /* 0x000fe80000100800 */
[----:B------:R1:W-:Y:S01]  /*0bd0*/  STL [R1+0x22d4], R2 ;  /* 0x0022d40201007387 */ /* 0x0003e20000100800 */
[----:B0-----:R-:W-:-:S03]  /*0be0*/  IADD3 R4, R14, 0x3b, RZ ;  /* 0x0000003b0e047810 */ /* 0x001fc60007ffe0ff */
[----:B------:R0:W-:Y:S01]  /*0bf0*/  STL [R1+0x22d8], R3 ;  /* 0x0022d80301007387 */ /* 0x0001e20000100800 */
[C---:B-1----:R-:W-:Y:S02]  /*0c00*/  IADD3 R2, R14.reuse, 0x38, RZ ;  /* 0x000000380e027810 */ /* 0x042fe40007ffe0ff */
[----:B0-----:R-:W-:-:S03]  /*0c10*/  IADD3 R3, R14, 0x39, RZ ;  /* 0x000000390e037810 */ /* 0x001fc60007ffe0ff */
[----:B------:R0:W-:Y:S04]  /*0c20*/  STL [R1+0x22dc], R2 ;  /* 0x0022dc0201007387 */ /* 0x0001e80000100800 */
[----:B------:R-:W-:Y:S04]  /*0c30*/  STL [R1+0x22e0], R3 ;  /* 0x0022e00301007387 */ /* 0x000fe80000100800 */
[----:B------:R1:W-:Y:S01]  /*0c40*/  STL [R1+0x22e8], R4 ;  /* 0x0022e80401007387 */ /* 0x0003e20000100800 */
[----:B0-----:R-:W-:-:S05]  /*0c50*/  IADD3 R2, R14, 0x3c, RZ ;  /* 0x0000003c0e027810 */ /* 0x001fca0007ffe0ff */
[----:B------:R0:W-:Y:S01]  /*0c60*/  STL [R1+0x22f0], R2 ;  /* 0x0022f00201007387 */ /* 0x0001e20000100800 */
[----:B-1----:R-:W-:-:S03]  /*0c70*/  IMAD R4, R0, 0x200, R15 ;  /* 0x0000020000047824 */ /* 0x002fc600078e020f */
[----:B------:R-:W-:Y:S01]  /*0c80*/  STL [R1+0x22e4], R28 ;  /* 0x0022e41c01007387 */ /* 0x000fe20000100800 */
[----:B------:R-:W-:-:S03]  /*0c90*/  IADD3 R0, R14, 0x3e, RZ ;  /* 0x0000003e0e007810 */ /* 0x000fc60007ffe0ff */
[----:B------:R-:W-:Y:S01]  /*0ca0*/  STL [R1+0xff8], R4 ;  /* 0x000ff80401007387 */ /* 0x000fe20000100800 */
[----:B------:R-:W-:Y:S02]  /*0cb0*/  IADD3 R6, R4, 0x80, RZ ;  /* 0x0000008004067810 */ /* 0x000fe40007ffe0ff */
[----:B0-----:R-:W-:Y:S02]  /*0cc0*/  IADD3 R2, R14, 0x3d, RZ ;  /* 0x0000003d0e027810 */ /* 0x001fe40007ffe0ff */
[----:B------:R-:W-:-:S03]  /*0cd0*/  IADD3 R5, R4, 0x100, RZ ;  /* 0x0000010004057810 */ /* 0x000fc60007ffe0ff */
[----:B------:R0:W-:Y:S04]  /*0ce0*/  STL [R1+0x22ec], R2 ;  /* 0x0022ec0201007387 */ /* 0x0001e80000100800 */
[----:B------:R1:W-:Y:S01]  /*0cf0*/  STL [R1+0x22f4], R0 ;  /* 0x0022f40001007387 */ /* 0x0003e20000100800 */
[----:B0-----:R-:W-:Y:S02]  /*0d00*/  IADD3 R2, R14, 0x3f, RZ ;  /* 0x0000003f0e027810 */ /* 0x001fe40007ffe0ff */
[----:B-1----:R-:W-:-:S03]  /*0d10*/  IADD3 R0, R4, 0x40, RZ ;  /* 0x0000004004007810 */ /* 0x002fc60007ffe0ff */
[----:B------:R0:W-:Y:S04]  /*0d20*/  STL [R1+0x22f8], R2 ;  /* 0x0022f80201007387 */ /* 0x0001e80000100800 */
[----:B------:R-:W-:Y:S04]  /*0d30*/  STL [R1+0x1dcc], R6 ;  /* 0x001dcc0601007387 */ /* 0x000fe80000100800 */
[----:B------:R-:W-:Y:S01]  /*0d40*/  STL [R1+0x1d70], R0 ;  /* 0x001d700001007387 */ /* 0x000fe20000100800 */
[----:B0-----:R-:W-:-:S05]  /*0d50*/  IADD3 R2, R4, 0xc0, RZ ;  /* 0x000000c004027810 */ /* 0x001fca0007ffe0ff */
[----:B------:R0:W-:Y:S04]  /*0d60*/  STL [R1+0x1e84], R2 ;  /* 0x001e840201007387 */ /* 0x0001e80000100800 */
[----:B------:R1:W-:Y:S01]  /*0d70*/  STL [R1+0x1f9c], R5 ;  /* 0x001f9c0501007387 */ /* 0x0003e20000100800 */
[C---:B0-----:R-:W-:Y:S02]  /*0d80*/  IADD3 R2, R4.reuse, 0x140, RZ ;  /* 0x0000014004027810 */ /* 0x041fe40007ffe0ff */
[C---:B-1----:R-:W-:Y:S02]  /*0d90*/  IADD3 R5, R4.reuse, 0x180, RZ ;  /* 0x0000018004057810 */ /* 0x042fe40007ffe0ff */
[----:B------:R-:W-:-:S03]  /*0da0*/  IADD3 R4, R4, 0x1c0, RZ ;  /* 0x000001c004047810 */ /* 0x000fc60007ffe0ff */
[----:B------:R0:W-:Y:S04]  /*0db0*/  STL [R1+0x21d0], R5 ;  /* 0x0021d00501007387 */ /* 0x0001e80000100800 */
[----:B------:R0:W-:Y:S04]  /*0dc0*/  STL [R1+0x2198], R2 ;  /* 0x0021980201007387 */ /* 0x0001e80000100800 */
[----:B------:R0:W-:Y:S01]  /*0dd0*/  STL [R1+0x21d4], R4 ;  /* 0x0021d40401007387 */ /* 0x0001e20000100800 */
[----:B------:R-:W-:Y:S05]  /*0de0*/  @P0 BRA `(.L_x_0) ;  /* 0x00000f7000000947 */ /* 0x000fea0003800000 */
[----:B------:R-:W-:Y:S01]  /*0df0*/  IMAD.SHL.U32 R0, R12, 0x200, RZ ;  /* 0x000002000c007824 */ /* 0x000fe200078e00ff */
[----:B------:R-:W-:Y:S01]  /*0e00*/  CS2R R24, SRZ ;  /* 0x0000000000187805 */ /* 0x000fe2000001ff00 */
[----:B------:R-:W-:Y:S01]  /*0e10*/  CS2R R26, SRZ ;  /* 0x00000000001a7805 */ /* 0x000fe2000001ff00 */
[----:B------:R-:W-:Y:S01]  /*0e20*/  CS2R R20, SRZ ;  /* 0x0000000000147805 */ /* 0x000fe2000001ff00 */
[----:B------:R-:W-:Y:S01]  /*0e30*/  CS2R R22, SRZ ;  /* 0x0000000000167805 */ /* 0x000fe2000001ff00 */
[----:B------:R1:W-:Y:S01]  /*0e40*/  STL [R1+0x21fc], R0 ;  /* 0x0021fc0001007387 */ /* 0x0003e20000100800 */
[----:B------:R-:W-:Y:S01]  /*0e50*/  CS2R R16, SRZ ;  /* 0x0000000000107805 */ /* 0x000fe2000001ff00 */
[----:B------:R-:W-:Y:S01]  /*0e60*/  CS2R R18, SRZ ;  /* 0x0000000000127805 */ /* 0x000fe2000001ff00 */
[----:B------:R-:W-:Y:S01]  /*0e70*/  CS2R R12, SRZ ;  /* 0x00000000000c7805 */ /* 0x000fe2000001ff00 */
[----:B------:R1:W-:Y:S01]  /*0e80*/  STL [R1], RZ ;  /* 0x000000ff01007387 */ /* 0x0003e20000100800 */
[----:B------:R-:W-:Y:S01]  /*0e90*/  CS2R R14, SRZ ;  /* 0x00000000000e7805 */ /* 0x000fe2000001ff00 */
[----:B------:R-:W-:Y:S01]  /*0ea0*/  CS2R R8, SRZ ;  /* 0x0000000000087805 */ /* 0x000fe2000001ff00 */
[----:B------:R-:W-:Y:S01]  /*0eb0*/  CS2R R10, SRZ ;  /* 0x00000000000a7805 */ /* 0x000fe2000001ff00 */
[----:B------:R1:W-:Y:S01]  /*0ec0*/  STL [R1+0x4], RZ ;  /* 0x000004ff01007387 */ /* 0x0003e20000100800 */
[----:B0-----:R-:W-:Y:S01]  /*0ed0*/  CS2R R4, SRZ ;  /* 0x0000000000047805 */ /* 0x001fe2000001ff00 */
[----:B------:R-:W-:-:S02]  /*0ee0*/  CS2R R6, SRZ ;  /* 0x0000000000067805 */ /* 0x000fc4000001ff00 */
[----:B------:R1:W-:Y:S04]  /*0ef0*/  STL [R1+0x8], RZ ;  /* 0x000008ff01007387 */ /* 0x0003e80000100800 */
        /* <DEDUP_REMOVED lines=228> */
[----:B------:R1:W-:Y:S01]  /*1d40*/  STL [R1+0x3ac], RZ ;  /* 0x0003acff01007387 */ /* 0x0003e20000100800 */
[----:B------:R-:W-:Y:S05]  /*1d50*/  BRA `(.L_x_1) ;  /* 0x0005a27000007947 */ /* 0x000fea0003800000 */
.L_x_0:
[----:B------:R-:W2:Y:S04]  /*1d60*/  LDL R25, [R1+0xff8] ;  /* 0x000ff80001197983 */ /* 0x000ea80000100800 */
[----:B------:R-:W3:Y:S04]  /*1d70*/  LDL R8, [R1+0x22f4] ;  /* 0x0022f40001087983 */ /* 0x000ee80000100800 */
[----:B------:R-:W4:Y:S04]  /*1d80*/  LDL R26, [R1+0x1e84] ;  /* 0x001e8400011a7983 */ /* 0x000f280000100800 */
[----:B------:R-:W5:Y:S04]  /*1d90*/  LDL R6, [R1+0x22c8] ;  /* 0x0022c80001067983 */ /* 0x000f680000100800 */
[----:B------:R-:W5:Y:S04]  /*1da0*/  LDL R27, [R1+0x1f9c] ;  /* 0x001f9c00011b7983 */ /* 0x000f680000100800 */
[----:B------:R-:W5:Y:S04]  /*1db0*/  LDL R23, [R1+0x21d4] ;  /* 0x0021d40001177983 */ /* 0x000f680000100800 */
[----:B------:R-:W5:Y:S04]  /*1dc0*/  LDL R17, [R1+0x22f0] ;  /* 0x0022f00001117983 */ /* 0x000f680000100800 */
[----:B------:R-:W5:Y:S01]  /*1dd0*/  LDL R7, [R1+0x1dcc] ;  /* 0x001dcc0001077983 */ /* 0x000f620000100800 */
[----:B------:R-:W-:Y:S01]  /*1de0*/  IMAD.MOV.U32 R22, RZ, RZ, R0 ;  /* 0x000000ffff167224 */ /* 0x000fe200078e0000 */
[----:B------:R-:W-:Y:S01]  /*1df0*/  IABS R0, c[0x0][0x178] ;  /* 0x00005e0000007a13 */ /* 0x000fe20000000000 */
[----:B------:R-:W-:Y:S01]  /*1e00*/  IMAD.MOV.U32 R18, RZ, RZ, R2 ;  /* 0x000000ffff127224 */ /* 0x000fe200078e0002 */
[----:B------:R-:W5:Y:S03]  /*1e10*/  LDL R9, [R1+0x21d0] ;  /* 0x0021d00001097983 */ /* 0x000f660000100800 */
[----:B------:R-:W-:Y:S01]  /*1e20*/  IMAD.MOV.U32 R20, RZ, RZ, R0 ;  /* 0x000000ffff147224 */ /* 0x000fe200078e0000 */
[----:B------:R-:W5:Y:S03]  /*1e30*/  LDL R21, [R1+0x22f8] ;  /* 0x0022f80001157983 */ /* 0x000f660000100800 */
[----:B0-----:R-:W0:Y:S01]  /*1e40*/  I2F.RP R2, R20 ;  /* 0x0000001400027306 */ /* 0x001e220000209400 */
[----:B------:R-:W-:Y:S01]  /*1e50*/  IMAD.MOV.U32 R15, RZ, RZ, R29 ;  /* 0x000000ffff0f7224 */ /* 0x000fe200078e001d */
[----:B------:R-:W-:Y:S01]  /*1e60*/  IABS R29, c[0x0][0x17c] ;  /* 0x00005f00001d7a13 */ /* 0x000fe20000000000 */
[----:B------:R-:W5:Y:S04]  /*1e70*/  LDL R19, [R1+0x22dc] ;  /* 0x0022dc0001137983 */ /* 0x000f680000100800 */
[----:B------:R-:W5:Y:S01]  /*1e80*/  LDL R16, [R1+0x22e8] ;  /* 0x0022e80001107983 */ /* 0x000f620000100800 */
[----:B------:R-:W1:Y:S03]  /*1e90*/  I2F.RP R0, R29 ;  /* 0x0000001d00007306 */ /* 0x000e660000209400 */
[----:B------:R-:W5:Y:S04]  /*1ea0*/  LDL R14, [R1+0x22d4] ;  /* 0x0022d400010e7983 */ /* 0x000f680000100800 */
[----:B------:R-:W5:Y:S01]  /*1eb0*/  LDL R11, [R1+0x22c4] ;  /* 0x0022c400010b7983 */ /* 0x000f620000100800 */
[----:B0-----:R-:W0:Y:S01]  /*1ec0*/  MUFU.RCP R2, R2 ;  /* 0x0000000200027308 */ /* 0x001e220000001000 */
[----:B------:R-:W-:-:S02]  /*1ed0*/  IMAD.MOV.U32 R12, RZ, RZ, R3 ;  /* 0x000000ffff0c7224 */ /* 0x000fc400078e0003 */
[----:B------:R-:W5:Y:S04]  /*1ee0*/  LDL R10, [R1+0x22d8] ;  /* 0x0022d800010a7983 */ /* 0x000f680000100800 */
[----:B------:R-:W5:Y:S01]  /*1ef0*/  LDL R13, [R1+0x22d0] ;  /* 0x0022d000010d7983 */ /* 0x000f620000100800 */
[----:B-1----:R-:W1:Y:S01]  /*1f00*/  MUFU.RCP R0, R0 ;  /* 0x0000000000007308 */ /* 0x002e620000001000 */
[----:B0-----:R-:W-:-:S07]  /*1f10*/  IADD3 R2, R2, 0xffffffe, RZ ;  /* 0x0ffffffe02027810 */ /* 0x001fce0007ffe0ff */
[----:B------:R0:W0:Y:S01]  /*1f20*/  F2I.FTZ.U32.TRUNC.NTZ R3, R2 ;  /* 0x0000000200037305 */ /* 0x000022000021f000 */
[----:B-1----:R-:W-:-:S07]  /*1f30*/  IADD3 R0, R0, 0xffffffe, RZ ;  /* 0x0ffffffe00007810 */ /* 0x002fce0007ffe0ff */
[----:B------:R1:W2:Y:S01]  /*1f40*/  F2I.FTZ.U32.TRUNC.NTZ R5, R0 ;  /* 0x0000000000057305 */ /* 0x0002a2000021f000 */
[----:B0-----:R-:W-:Y:S02]  /*1f50*/  IMAD.MOV.U32 R2, RZ, RZ, RZ ;  /* 0x000000ffff027224 */ /* 0x001fe400078e00ff */
[----:B-1----:R-:W-:-:S04]  /*1f60*/  IMAD.MOV R0, RZ, RZ, -R3 ;  /* 0x000000ffff007224 */ /* 0x002fc800078e0a03 */
[----:B------:R-:W-:-:S04]  /*1f70*/  IMAD R0, R0, R20, RZ ;  /* 0x0000001400007224 */ /* 0x000fc800078e02ff */
[----:B------:R-:W-:Y:S01]  /*1f80*/  IMAD.HI.U32 R0, R3, R0, R2 ;  /* 0x0000000003007227 */ /* 0x000fe200078e0002 */
[----:B------:R-:W-:-:S03]  /*1f90*/  IABS R2, R22 ;  /* 0x0000001600027213 */ /* 0x000fc60000000000 */
[----:B------:R-:W-:Y:S02]  /*1fa0*/  IMAD.MOV.U32 R22, RZ, RZ, R18 ;  /* 0x000000ffff167224 */ /* 0x000fe400078e0012 */
[----:B------:R-:W-:Y:S02]  /*1fb0*/  IMAD.MOV.U32 R18, RZ, RZ, R12 ;  /* 0x000000ffff127224 */ /* 0x000fe400078e000c */
[----:B------:R-:W-:Y:S01]  /*1fc0*/  IMAD.MOV.U32 R12, RZ, RZ, R15 ;  /* 0x000000ffff0c7224 */ /* 0x000fe200078e000f */
[----:B--2---:R-:W-:-:S05]  /*1fd0*/  IABS R4, R25 ;  /* 0x0000001900047213 */ /* 0x004fca0000000000 */
[----:B------:R-:W-:Y:S02]  /*1fe0*/  IMAD.MOV.U32 R3, RZ, RZ, R4 ;  /* 0x000000ffff037224 */ /* 0x000fe400078e0004 */
[----:B---3--:R-:W-:Y:S02]  /*1ff0*/  IMAD.MOV.U32 R15, RZ, RZ, R8 ;  /* 0x000000ffff0f7224 */ /* 0x008fe400078e0008 */
[----:B----4-:R-:W-:Y:S02]  /*2000*/  IMAD.MOV.U32 R25, RZ, RZ, R26 ;  /* 0x000000ffff197224 */ /* 0x010fe400078e001a */
[----:B-----5:R-:W-:Y:S02]  /*2010*/  IMAD.MOV.U32 R8, RZ, RZ, R6 ;  /* 0x000000ffff087224 */ /* 0x020fe400078e0006 */
[----:B------:R-:W-:-:S04]  /*2020*/  IMAD.HI.U32 R6, R0, R3, RZ ;  /* 0x0000000300067227 */ /* 0x000fc800078e00ff */
[----:B------:R-:W-:Y:S02]  /*2030*/  IMAD.MOV.U32 R26, RZ, RZ, R27 ;  /* 0x000000ffff1a7224 */ /* 0x000fe400078e001b */
[----:B------:R-:W-:Y:S02]  /*2040*/  IMAD.MOV.U32 R27, RZ, RZ, R23 ;  /* 0x000000ffff1b7224 */ /* 0x000fe400078e0017 */
[----:B------:R-:W-:Y:S02]  /*2050*/  IMAD.MOV.U32 R23, RZ, RZ, R17 ;  /* 0x000000ffff177224 */ /* 0x000fe400078e0011 */
[----:B------:R-:W-:Y:S02]  /*2060*/  IMAD.MOV.U32 R17, RZ, RZ, R28 ;  /* 0x000000ffff117224 */ /* 0x000fe400078e001c */
[----:B------:R-:W-:Y:S02]  /*2070*/  IMAD.MOV R28, RZ, RZ, -R5 ;  /* 0x000000ffff1c7224 */ /* 0x000fe400078e0a05 */
[----:B------:R-:W-:Y:S01]  /*2080*/  IMAD.MOV R6, RZ, RZ, -R6 ;  /* 0x000000ffff067224 */ /* 0x000fe200078e0a06 */
[----:B------:R-:W-:Y:S01]  /*2090*/  IABS R7, R7 ;  /* 0x0000000700077213 */ /* 0x000fe20000000000 */
[----:B------:R-:W-:-:S02]  /*20a0*/  IMAD R28, R28, R29, RZ ;  /* 0x0000001d1c1c7224 */ /* 0x000fc400078e02ff */
[----:B------:R-:W-:Y:S02]  /*20b0*/  IMAD.MOV.U32 R4, RZ, RZ, RZ ;  /* 0x000000ffff047224 */ /* 0x000fe400078e00ff */
[----:B------:R-:W-:Y:S02]  /*20c0*/  IMAD R6, R20, R6, R3 ;  /* 0x0000000614067224 */ /* 0x000fe400078e0203 */
[----:B------:R-:W-:-:S03]  /*20d0*/  IMAD.HI.U32 R28, R5, R28, R4 ;  /* 0x0000001c051c7227 */ /* 0x000fc600078e0004 */
[----:B------:R0:W-:Y:S01]  /*20e0*/  STL [R1+0xac], R6 ;  /* 0x0000ac0601007387 */ /* 0x0001e20000100800 */
[----:B------:R-:W-:Y:S01]  /*20f0*/  IMAD.MOV.U32 R5, RZ, RZ, R7 ;  /* 0x000000ffff057224 */ /* 0x000fe200078e0007 */
[----:B------:R-:W-:Y:S02]  /*2100*/  IABS R7, R22 ;  /* 0x0000001600077213 */ /* 0x000fe40000000000 */
[----:B------:R-:W2:Y:S01]  /*2110*/  LDL R22, [R1+0x22ec] ;  /* 0x0022ec0001167983 */ /* 0x000ea20000100800 */
[----:B------:R-:W-:Y:S01]  /*2120*/  IABS R4, R25 ;  /* 0x0000001900047213 */ /* 0x000fe20000000000 */
[----:B------:R-:W-:Y:S02]  /*2130*/  IMAD.MOV.U32 R25, RZ, RZ, R9 ;  /* 0x000000ffff197224 */ /* 0x000fe400078e0009 */
[----:B------:R-:W-:-:S04]  /*2140*/  IMAD.HI.U32 R9, R0, R2, RZ ;  /* 0x0000000200097227 */ /* 0x000fc800078e00ff */
[----:B------:R-:W-:Y:S01]  /*2150*/  IMAD.MOV R9, RZ, RZ, -R9 ;  /* 0x000000ffff097224 */ /* 0x000fe200078e0a09 */
[----:B------:R-:W-:Y:S01]  /*2160*/  IABS R3, R26 ;  /* 0x0000001a00037213 */ /* 0x000fe20000000000 */
[----:B0-----:R-:W-:-:S04]  /*2170*/  IMAD.HI.U32 R6, R0, R5, RZ ;  /* 0x0000000500067227 */ /* 0x001fc800078e00ff */
[----:B------:R-:W-:Y:S02]  /*2180*/  IMAD R2, R20, R9, R2 ;  /* 0x0000000914027224 */ /* 0x000fe400078e0202 */
[----:B------:R-:W-:Y:S02]  /*2190*/  IMAD.MOV.U32 R26, RZ, RZ, R27 ;  /* 0x000000ffff1a7224 */ /* 0x000fe400078e001b */
[----:B------:R-:W-:Y:S01]  /*21a0*/  IMAD.MOV.U32 R27, RZ, RZ, R21 ;  /* 0x000000ffff1b7224 */ /* 0x000fe200078e0015 */
[----:B------:R0:W-:Y:S01]  /*21b0*/  STL [R1+0xa8], R2 ;  /* 0x0000a80201007387 */ /* 0x0001e20000100800 */
[----:B------:R-:W-:Y:S02]  /*21c0*/  IMAD.MOV.U32 R21, RZ, RZ, R15 ;  /* 0x000000ffff157224 */ /* 0x000fe400078e000f */
[----:B------:R-:W-:Y:S02]  /*21d0*/  IMAD.MOV.U32 R15, RZ, RZ, R8 ;  /* 0x000000ffff0f7224 */ /* 0x000fe400078e0008 */
[----:B------:R-:W-:-:S02]  /*21e0*/  IMAD.MOV R6, RZ, RZ, -R6 ;  /* 0x000000ffff067224 */ /* 0x000fc400078e0a06 */
[----:B------:R-:W-:-:S04]  /*21f0*/  IMAD.HI.U32 R8, R0, R4, RZ ;  /* 0x0000000400087227 */ /* 0x000fc800078e00ff */
[----:B0-----:R-:W-:Y:S02]  /*2200*/  IMAD.MOV.U32 R2, RZ, RZ, R7 ;  /* 0x000000ffff027224 */ /* 0x001fe400078e0007 */
[----:B------:R-:W-:-:S04]  /*2210*/  IMAD.HI.U32 R7, R0, R3, RZ ;  /* 0x0000000300077227 */ /* 0x000fc800078e00ff */
[----:B------:R-:W-:Y:S02]  /*2220*/  IMAD R9, R20, R6, R5 ;  /* 0x0000000614097224 */ /* 0x000fe400078e0205 */
[----:B------:R-:W-:Y:S02]  /*2230*/  IMAD.MOV R8, RZ, RZ, -R8 ;  /* 0x000000ffff087224 */ /* 0x000fe400078e0a08 */
[----:B------:R-:W-:Y:S01]  /*2240*/  IMAD.HI.U32 R5, R0, R2, RZ ;  /* 0x0000000200057227 */ /* 0x000fe200078e00ff */
[----:B------:R-:W-:-:S03]  /*2250*/  IABS R6, R25 ;  /* 0x0000001900067213 */ /* 0x000fc60000000000 */
[----:B------:R-:W-:Y:S02]  /*2260*/  IMAD.MOV R7, RZ, RZ, -R7 ;  /* 0x000000ffff077224 */ /* 0x000fe400078e0a07 */
[C---:B------:R-:W-:Y:S02]  /*2270*/  IMAD R8, R20.reuse, R8, R4 ;  /* 0x0000000814087224 */ /* 0x040fe400078e0204 */
[----:B------:R-:W-:Y:S01]  /*2280*/  IMAD.MOV R5, RZ, RZ, -R5 ;  /* 0x000000ffff057224 */ /* 0x000fe200078e0a05 */
[----:B------:R-:W-:Y:S01]  /*2290*/  STL [R1+0xa4], R9 ;  /* 0x0000a40901007387 */ /* 0x000fe20000100800 */
[C---:B------:R-:W-:Y:S01]  /*22a0*/  IMAD R3, R20.reuse, R7, R3 ;  /* 0x0000000714037224 */ /* 0x040fe200078e0203 */
[----:B------:R-:W-:Y:S01]  /*22b0*/  IABS R4, R26 ;  /* 0x0000001a00047213 */ /* 0x000fe20000000000 */
[----:B------:R-:W-:Y:S01]  /*22c0*/  IMAD R5, R20, R5, R2 ;  /* 0x0000000514057224 */ /* 0x000fe200078e0202 */
[----:B------:R0:W-:Y:S01]  /*22d0*/  STL [R1+0xa0], R8 ;  /* 0x0000a00801007387 */ /* 0x0001e20000100800 */
[----:B------:R-:W-:-:S03]  /*22e0*/  IABS R2, R21 ;  /* 0x0000001500027213 */ /* 0x000fc60000000000 */
[----:B------:R1:W-:Y:S01]  /*22f0*/  STL [R1+0x9c], R3 ;  /* 0x00009c0301007387 */ /* 0x0003e20000100800 */
[----:B0-----:R-:W-:-:S03]  /*2300*/  IMAD.HI.U32 R8, R0, R6, RZ ;  /* 0x0000000600087227 */ /* 0x001fc600078e00ff */
[----:B------:R0:W-:Y:S01]  /*2310*/  STL [R1+0x98], R5 ;  /* 0x0000980501007387 */ /* 0x0001e20000100800 */
[----:B-1----:R-:W-:Y:S01]  /*2320*/  IABS R3, R27 ;  /* 0x0000001b00037213 */ /* 0x002fe20000000000 */
[----:B------:R-:W-:Y:S02]  /*2330*/  IMAD.MOV R8, RZ, RZ, -R8 ;  /* 0x000000ffff087224 */ /* 0x000fe400078e0a08 */
[----:B0-----:R-:W-:-:S04]  /*2340*/  IMAD.HI.U32 R5, R0, R4, RZ ;  /* 0x0000000400057227 */ /* 0x001fc800078e00ff */
[----:B------:R-:W-:-:S04]  /*2350*/  IMAD.HI.U32 R7, R28, R3, RZ ;  /* 0x000000031c077227 */ /* 0x000fc800078e00ff */
[----:B------:R-:W-:Y:S02]  /*2360*/  IMAD.MOV R5, RZ, RZ, -R5 ;  /* 0x000000ffff057224 */ /* 0x000fe400078e0a05 */
[----:B------:R-:W-:Y:S02]  /*2370*/  IMAD R8, R20, R8, R6 ;  /* 0x0000000814087224 */ /* 0x000fe400078e0206 */
[----:B------:R-:W-:-:S04]  /*2380*/  IMAD.HI.U32 R6, R28, R2, RZ ;  /* 0x000000021c067227 */ /* 0x000fc800078e00ff */
[----:B------:R-:W-:Y:S02]  /*2390*/  IMAD.MOV R7, RZ, RZ, -R7 ;  /* 0x000000ffff077224 */ /* 0x000fe400078e0a07 */
[----:B------:R-:W-:Y:S02]  /*23a0*/  IMAD R4, R20, R5, R4 ;  /* 0x0000000514047224 */ /* 0x000fe400078e0204 */
[----:B------:R-:W-:Y:S01]  /*23b0*/  IMAD.MOV R6, RZ, RZ, -R6 ;  /* 0x000000ffff067224 */ /* 0x000fe200078e0a06 */
[----:B------:R0:W-:Y:S01]  /*23c0*/  STL [R1+0x94], R8 ;  /* 0x0000940801007387 */ /* 0x0001e20000100800 */
[C---:B------:R-:W-:Y:S01]  /*23d0*/  IMAD R7, R29.reuse, R7, R3 ;  /* 0x000000071d077224 */ /* 0x040fe200078e0203 */
[----:B------:R-:W-:Y:S01]  /*23e0*/  IABS R5, R23 ;  /* 0x0000001700057213 */ /* 0x000fe20000000000 */
[----:B------:R-:W-:Y:S01]  /*23f0*/  IMAD R6, R29, R6, R2 ;  /* 0x000000061d067224 */ /* 0x000fe200078e0202 */
[----:B------:R-:W-:Y:S01]  /*2400*/  STL [R1+0x90], R4 ;  /* 0x0000900401007387 */ /* 0x000fe20000100800 */
[----:B------:R-:W-:-:S02]  /*2410*/  IABS R3, R16 ;  /* 0x0000001000037213 */ /* 0x000fc40000000000 */
[----:B------:R-:W-:Y:S01]  /*2420*/  IABS R2, R17 ;  /* 0x0000001100027213 */ /* 0x000fe20000000000 */
[----:B------:R1:W-:Y:S01]  /*2430*/  STL [R1+0x8c], R7 ;  /* 0x00008c0701007387 */ /* 0x0003e20000100800 */
[----:B0-----:R-:W-:-:S03]  /*2440*/  IMAD.HI.U32 R8, R28, R5, RZ ;  /* 0x000000051c087227 */ /* 0x001fc600078e00ff */
[----:B------:R0:W-:Y:S01]  /*2450*/  STL [R1+0x88], R6 ;  /* 0x0000880601007387 */ /* 0x0001e20000100800 */
[----:B------:R-:W-:Y:S02]  /*2460*/  IMAD.MOV R8, RZ, RZ, -R8 ;  /* 0x000000ffff087224 */ /* 0x000fe400078e0a08 */
[----:B-1----:R-:W-:-:S04]  /*2470*/  IMAD.HI.U32 R7, R28, R2, RZ ;  /* 0x000000021c077227 */ /* 0x002fc800078e00ff */
[----:B0-----:R-:W-:-:S04]  /*2480*/  IMAD.HI.U32 R6, R28, R3, RZ ;  /* 0x000000031c067227 */ /* 0x001fc800078e00ff */
[----:B------:R-:W-:Y:S02]  /*2490*/  IMAD.MOV R6, RZ, RZ, -R6 ;  /* 0x000000ffff067224 */ /* 0x000fe400078e0a06 */
[C---:B------:R-:W-:Y:S02]  /*24a0*/  IMAD R8, R29.reuse, R8, R5 ;  /* 0x000000081d087224 */ /* 0x040fe400078e0205 */
[----:B------:R-:W-:Y:S02]  /*24b0*/  IMAD.MOV R7, RZ, RZ, -R7 ;  /* 0x000000ffff077224 */ /* 0x000fe400078e0a07 */
[C---:B------:R-:W-:Y:S02]  /*24c0*/  IMAD R3, R29.reuse, R6, R3 ;  /* 0x000000061d037224 */ /* 0x040fe400078e0203 */
[----:B------:R-:W-:Y:S01]  /*24d0*/  IMAD R7, R29, R7, R2 ;  /* 0x000000071d077224 */ /* 0x000fe200078e0202 */
[----:B------:R-:W-:Y:S02]  /*24e0*/  IABS R6, R10 ;  /* 0x0000000a00067213 */ /* 0x000fe40000000000 */
[----:B------:R-:W-:-:S02]  /*24f0*/  IABS R2, R14 ;  /* 0x0000000e00027213 */ /* 0x000fc40000000000 */
[----:B--2---:R-:W-:-:S05]  /*2500*/  IABS R0, R22 ;  /* 0x0000001600007213 */ /* 0x004fca0000000000 */
[----:B------:R-:W-:-:S04]  /*2510*/  IMAD.HI.U32 R4, R28, R0, RZ ;  /* 0x000000001c047227 */ /* 0x000fc800078e00ff */
[----:B------:R-:W-:-:S04]  /*2520*/  IMAD.MOV R4, RZ, RZ, -R4 ;  /* 0x000000ffff047224 */ /* 0x000fc800078e0a04 */
[----:B------:R-:W-:Y:S01]  /*2530*/  IMAD R0, R29, R4, R0 ;  /* 0x000000041d007224 */ /* 0x000fe200078e0200 */
[----:B------:R-:W-:-:S04]  /*2540*/  IABS R4, R18 ;  /* 0x0000001200047213 */ /* 0x000fc80000000000 */
[----:B------:R0:W-:Y:S01]  /*2550*/  STL [R1+0x84], R0 ;  /* 0x0000840001007387 */ /* 0x0001e20000100800 */
[----:B------:R-:W-:-:S03]  /*2560*/  IMAD.HI.U32 R5, R28, R4, RZ ;  /* 0x000000041c057227 */ /* 0x000fc600078e00ff */
[----:B------:R-:W-:Y:S01]  /*2570*/  STL [R1+0x80], R8 ;  /* 0x0000800801007387 */ /* 0x000fe20000100800 */
[----:B0-----:R-:W-:-:S03]  /*2580*/  IABS R0, R19 ;  /* 0x0000001300007213 */ /* 0x001fc60000000000 */
[----:B------:R0:W-:Y:S01]  /*2590*/  STL [R1+0x7c], R3 ;  /* 0x00007c0301007387 */ /* 0x0001e20000100800 */
[----:B------:R-:W-:-:S03]  /*25a0*/  IMAD.MOV R5, RZ, RZ, -R5 ;  /* 0x000000ffff057224 */ /* 0x000fc600078e0a05 */
[----:B------:R-:W2:Y:S01]  /*25b0*/  LDL R10, [R1+0x22c0] ;  /* 0x0022c000010a7983 */ /* 0x000ea20000100800 */
[----:B0-----:R-:W-:-:S03]  /*25c0*/  IMAD.HI.U32 R3, R28, R0, RZ ;  /* 0x000000001c037227 */ /* 0x001fc600078e00ff */
[----:B------:R-:W-:Y:S01]  /*25d0*/  STL [R1+0x78], R7 ;  /* 0x0000780701007387 */ /* 0x000fe20000100800 */
[----:B------:R-:W-:-:S03]  /*25e0*/  IMAD.MOV R3, RZ, RZ, -R3 ;  /* 0x000000ffff037224 */ /* 0x000fc600078e0a03 */
[----:B------:R-:W3:Y:S01]  /*25f0*/  LDL R14, [R1+0x22bc] ;  /* 0x0022bc00010e7983 */ /* 0x000ee20000100800 */
[C---:B------:R-:W-:Y:S02]  /*2600*/  IMAD R4, R29.reuse, R5, R4 ;  /* 0x000000051d047224 */ /* 0x040fe400078e0204 */
[----:B------:R-:W-:Y:S01]  /*2610*/  IMAD R3, R29, R3, R0 ;  /* 0x000000031d037224 */ /* 0x000fe200078e0200 */
[----:B------:R-:W-:Y:S01]  /*2620*/  IABS R5, R13 ;  /* 0x0000000d00057213 */ /* 0x000fe20000000000 */
[----:B------:R-:W-:Y:S01]  /*2630*/  IMAD.HI.U32 R8, R28, R6, RZ ;  /* 0x000000061c087227 */ /* 0x000fe200078e00ff */
[----:B------:R0:W-:Y:S01]  /*2640*/  STL [R1+0x74], R4 ;  /* 0x0000740401007387 */ /* 0x0001e20000100800 */
[----:B------:R-:W-:-:S03]  /*2650*/  IABS R0, R12 ;  /* 0x0000000c00007213 */ /* 0x000fc60000000000 */
[----:B------:R-:W4:Y:S01]  /*2660*/  LDL R13, [R1+0x22b8] ;  /* 0x0022b800010d7983 */ /* 0x000f220000100800 */
[----:B------:R-:W-:-:S03]  /*2670*/  IMAD.MOV R8, RZ, RZ, -R8 ;  /* 0x000000ffff087224 */ /* 0x000fc600078e0a08 */
[----:B------:R1:W-:Y:S01]  /*2680*/  STL [R1+0x70], R3 ;  /* 0x0000700301007387 */ /* 0x0003e20000100800 */
[----:B0-----:R-:W-:-:S03]  /*2690*/  IMAD.HI.U32 R4, R28, R2, RZ ;  /* 0x000000021c047227 */ /* 0x001fc600078e00ff */
[----:B------:R-:W5:Y:S01]  /*26a0*/  LDL R12, [R1+0x22b4] ;  /* 0x0022b400010c7983 */ /* 0x000f620000100800 */
[----:B------:R-:W-:Y:S02]  /*26b0*/  IMAD.MOV R4, RZ, RZ, -R4 ;  /* 0x000000ffff047224 */ /* 0x000fe400078e0a04 */
[C---:B------:R-:W-:Y:S02]  /*26c0*/  IMAD R8, R29.reuse, R8, R6 ;  /* 0x000000081d087224 */ /* 0x040fe400078e0206 */
[----:B------:R-:W-:Y:S01]  /*26d0*/  IMAD R4, R29, R4, R2 ;  /* 0x000000041d047224 */ /* 0x000fe200078e0202 */
[----:B-1----:R-:W-:Y:S02]  /*26e0*/  IABS R3, R15 ;  /* 0x0000000f00037213 */ /* 0x002fe40000000000 */
[----:B------:R-:W-:Y:S01]  /*26f0*/  STL [R1+0x6c], R8 ;  /* 0x00006c0801007387 */ /* 0x000fe20000100800 */
[----:B------:R-:W-:-:S03]  /*2700*/  IABS R2, R11 ;  /* 0x0000000b00027213 */ /* 0x000fc60000000000 */
[----:B------:R-:W5:Y:S04]  /*2710*/  LDL R15, [R1+0x22b0] ;  /* 0x0022b000010f7983 */ /* 0x000f680000100800 */
[----:B------:R0:W-:Y:S04]  /*2720*/  STL [R1+0x68], R4 ;  /* 0x0000680401007387 */ /* 0x0001e80000100800 */
[----:B------:R-:W5:Y:S01]  /*2730*/  LDL R11, [R1+0x22ac] ;  /* 0x0022ac00010b7983 */ /* 0x000f620000100800 */
[----:B------:R-:W-:-:S04]  /*2740*/  IMAD.HI.U32 R7, R28, R5, RZ ;  /* 0x000000051c077227 */ /* 0x000fc800078e00ff */
[----:B------:R-:W-:-:S04]  /*2750*/  IMAD.HI.U32 R6, R28, R0, RZ ;  /* 0x000000001c067227 */ /* 0x000fc800078e00ff */
[----:B------:R-:W-:Y:S02]  /*2760*/  IMAD.MOV R7, RZ, RZ, -R7 ;  /* 0x000000ffff077224 */ /* 0x000fe400078e0a07 */
[----:B0-----:R-:W-:-:S04]  /*2770*/  IMAD.HI.U32 R4, R28, R3, RZ ;  /* 0x000000031c047227 */ /* 0x001fc800078e00ff */
[----:B------:R-:W-:Y:S02]  /*2780*/  IMAD.MOV R6, RZ, RZ, -R6 ;  /* 0x000000ffff067224 */ /* 0x000fe400078e0a06 */
[C---:B------:R-:W-:Y:S02]  /*2790*/  IMAD R7, R29.reuse, R7, R5 ;  /* 0x000000071d077224 */ /* 0x040fe400078e0205 */
[----:B------:R-:W-:Y:S02]  /*27a0*/  IMAD.MOV R4, RZ, RZ, -R4 ;  /* 0x000000ffff047224 */ /* 0x000fe400078e0a04 */
[C---:B------:R-:W-:Y:S01]  /*27b0*/  IMAD R6, R29.reuse, R6, R0 ;  /* 0x000000061d067224 */ /* 0x040fe200078e0200 */
[----:B------:R-:W-:Y:S01]  /*27c0*/  STL [R1+0x64], R7 ;  /* 0x0000640701007387 */ /* 0x000fe20000100800 */
[----:B------:R-:W-:Y:S01]  /*27d0*/  IMAD R4, R29, R4, R3 ;  /* 0x000000041d047224 */ /* 0x000fe200078e0203 */
[----:B--2---:R-:W-:Y:S02]  /*27e0*/  IABS R5, R10 ;  /* 0x0000000a00057213 */ /* 0x004fe40000000000 */
[----:B------:R-:W2:Y:S04]  /*27f0*/  LDL R10, [R1+0x22a8] ;  /* 0x0022a800010a7983 */ /* 0x000ea80000100800 */
[----:B------:R0:W-:Y:S01]  /*2800*/  STL [R1+0x60], R6 ;  /* 0x0000600601007387 */ /* 0x0001e20000100800 */
[----:B---3--:R-:W-:-:S03]  /*2810*/  IABS R0, R14 ;  /* 0x0000000e00007213 */ /* 0x008fc60000000000 */
[----:B------:R-:W3:Y:S01]  /*2820*/  LDL R14, [R1+0x22a4] ;  /* 0x0022a400010e7983 */ /* 0x000ee20000100800 */
[----:B0-----:R-:W-:-:S03]  /*2830*/  IMAD.HI.U32 R6, R28, R2, RZ ;  /* 0x000000021c067227 */ /* 0x001fc600078e00ff */
[----:B------:R0:W-:Y:S01]  /*2840*/  STL [R1+0x5c], R4 ;  /* 0x00005c0401007387 */ /* 0x0001e20000100800 */
[----:B------:R-:W-:Y:S01]  /*2850*/  IMAD.MOV R6, RZ, RZ, -R6 ;  /* 0x000000ffff067224 */ /* 0x000fe200078e0a06 */
[----:B----4-:R-:W-:Y:S01]  /*2860*/  IABS R3, R13 ;  /* 0x0000000d00037213 */ /* 0x010fe20000000000 */
[C---:B------:R-:W-:Y:S01]  /*2870*/  IMAD.HI.U32 R9, R28.reuse, R0, RZ ;  /* 0x000000001c097227 */ /* 0x040fe200078e00ff */
[----:B------:R-:W4:Y:S03]  /*2880*/  LDL R13, [R1+0x22a0] ;  /* 0x0022a000010d7983 */ /* 0x000f260000100800 */
[----:B0-----:R-:W-:-:S04]  /*2890*/  IMAD.HI.U32 R4, R28, R5, RZ ;  /* 0x000000051c047227 */ /* 0x001fc800078e00ff */
[----:B------:R-:W-:Y:S02]  /*28a0*/  IMAD.MOV R8, RZ, RZ, -R4 ;  /* 0x000000ffff087224 */ /* 0x000fe400078e0a04 */
[----:B------:R-:W-:Y:S01]  /*28b0*/  IMAD R4, R29, R6, R2 ;  /* 0x000000061d047224 */ /* 0x000fe200078e0202 */
[----:B-----5:R-:W-:-:S04]  /*28c0*/  IABS R7, R12 ;  /* 0x0000000c00077213 */ /* 0x020fc80000000000 */
[----:B------:R0:W-:Y:S01]  /*28d0*/  STL [R1+0x58], R4 ;  /* 0x0000580401007387 */ /* 0x0001e20000100800 */
[----:B------:R-:W-:Y:S02]  /*28e0*/  IMAD.MOV.U32 R2, RZ, RZ, R7 ;  /* 0x000000ffff027224 */ /* 0x000fe400078e0007 */
[----:B------:R-:W-:Y:S01]  /*28f0*/  IMAD R7, R29, R8, R5 ;  /* 0x000000081d077224 */ /* 0x000fe200078e0205 */
[----:B------:R-:W5:Y:S01]  /*2900*/  LDL R12, [R1+0x229c] ;  /* 0x00229c00010c7983 */ /* 0x000f620000100800 */
[----:B0-----:R-:W-:Y:S01]  /*2910*/  IMAD.MOV R4, RZ, RZ, -R9 ;  /* 0x000000ffff047224 */ /* 0x001fe200078e0a09 */
[----:B------:R-:W-:-:S03]  /*2920*/  IABS R5, R15 ;  /* 0x0000000f00057213 */ /* 0x000fc60000000000 */
[----:B------:R-:W-:Y:S01]  /*2930*/  IMAD R0, R29, R4, R0 ;  /* 0x000000041d007224 */ /* 0x000fe200078e0200 */
[----:B------:R0:W-:Y:S01]  /*2940*/  STL [R1+0x54], R7 ;  /* 0x0000540701007387 */ /* 0x0001e20000100800 */
[----:B------:R-:W-:-:S03]  /*2950*/  IABS R4, R11 ;  /* 0x0000000b00047213 */ /* 0x000fc60000000000 */
[----:B------:R-:W5:Y:S04]  /*2960*/  LDL R15, [R1+0x2298] ;  /* 0x00229800010f7983 */ /* 0x000f680000100800 */
[----:B------:R1:W-:Y:S04]  /*2970*/  STL [R1+0x50], R0 ;  /* 0x0000500001007387 */ /* 0x0003e80000100800 */
[----:B------:R-:W5:Y:S01]  /*2980*/  LDL R11, [R1+0x2294] ;  /* 0x00229400010b7983 */ /* 0x000f620000100800 */
[----:B------:R-:W-:-:S04]  /*2990*/  IMAD.HI.U32 R6, R28, R3, RZ ;  /* 0x000000031c067227 */ /* 0x000fc800078e00ff */
[----:B0-----:R-:W-:-:S04]  /*29a0*/  IMAD.HI.U32 R7, R28, R2, RZ ;  /* 0x000000021c077227 */ /* 0x001fc800078e00ff */
[----:B------:R-:W-:Y:S02]  /*29b0*/  IMAD.MOV R6, RZ, RZ, -R6 ;  /* 0x000000ffff067224 */ /* 0x000fe400078e0a06 */
[----:B-1----:R-:W-:Y:S02]  /*29c0*/  IMAD.MOV.U32 R0, RZ, RZ, R5 ;  /* 0x000000ffff007224 */ /* 0x002fe400078e0005 */
[----:B------:R-:W-:Y:S02]  /*29d0*/  IMAD.MOV R5, RZ, RZ, -R7 ;  /* 0x000000ffff057224 */ /* 0x000fe400078e0a07 */
[----:B------:R-:W-:Y:S02]  /*29e0*/  IMAD R3, R29, R6, R3 ;  /* 0x000000061d037224 */ /* 0x000fe400078e0203 */
[----:B------:R-:W-:-:S04]  /*29f0*/  IMAD.HI.U32 R7, R28, R0, RZ ;  /* 0x000000001c077227 */ /* 0x000fc800078e00ff */
[----:B------:R-:W-:Y:S01]  /*2a00*/  IMAD R2, R29, R5, R2 ;  /* 0x000000051d027224 */ /* 0x000fe200078e0202 */
[----:B------:R0:W-:Y:S01]  /*2a10*/  STL [R1+0x4c], R3 ;  /* 0x00004c0301007387 */ /* 0x0001e20000100800 */
[----:B------:R-:W-:-:S04]  /*2a20*/  IMAD.MOV R5, RZ, RZ, -R7 ;  /* 0x000000ffff057224 */ /* 0x000fc800078e0a07 */
[----:B------:R-:W-:Y:S02]  /*2a30*/  IMAD R0, R29, R5, R0 ;  /* 0x000000051d007224 */ /* 0x000fe400078e0200 */
[----:B0-----:R-:W-:Y:S01]  /*2a40*/  IMAD.MOV.U32 R3, RZ, RZ, R4 ;  /* 0x000000ffff037224 */ /* 0x001fe200078e0004 */
[----:B--2---:R-:W-:Y:S02]  /*2a50*/  IABS R6, R10 ;  /* 0x0000000a00067213 */ /* 0x004fe40000000000 */
[----:B------:R-:W2:Y:S04]  /*2a60*/  LDL R10, [R1+0x2290] ;  /* 0x00229000010a7983 */ /* 0x000ea80000100800 */
[----:B------:R0:W-:Y:S01]  /*2a70*/  STL [R1+0x48], R2 ;  /* 0x0000480201007387 */ /* 0x0001e20000100800 */
[----:B---3--:R-:W-:-:S03]  /*2a80*/  IABS R4, R14 ;  /* 0x0000000e00047213 */ /* 0x008fc60000000000 */
[----:B------:R-:W3:Y:S01]  /*2a90*/  LDL R14, [R1+0x2288] ;  /* 0x00228800010e7983 */ /* 0x000ee20000100800 */
[----:B0-----:R-:W-:Y:S02]  /*2aa0*/  IMAD.MOV.U32 R2, RZ, RZ, R6 ;  /* 0x000000ffff027224 */ /* 0x001fe400078e0006 */
[----:B------:R-:W-:Y:S01]  /*2ab0*/  IMAD.HI.U32 R6, R28, R3, RZ ;  /* 0x000000031c067227 */ /* 0x000fe200078e00ff */
[----:B----4-:R-:W-:-:S03]  /*2ac0*/  IABS R7, R13 ;  /* 0x0000000d00077213 */ /* 0x010fc60000000000 */
[C---:B------:R-:W-:Y:S01]  /*2ad0*/  IMAD.HI.U32 R9, R28.reuse, R2, RZ ;  /* 0x000000021c097227 */ /* 0x040fe200078e00ff */
[----:B------:R0:W-:Y:S03]  /*2ae0*/  STL [R1+0x44], R0 ;  /* 0x0000440001007387 */ /* 0x0001e60000100800 */
[----:B------:R-:W-:Y:S01]  /*2af0*/  IMAD.MOV R8, RZ, RZ, -R6 ;  /* 0x000000ffff087224 */ /* 0x000fe200078e0a06 */
[----:B------:R-:W4:Y:S01]  /*2b00*/  LDL R13, [R1+0x228c] ;  /* 0x00228c00010d7983 */ /* 0x000f220000100800 */
[----:B------:R-:W-:-:S04]  /*2b10*/  IMAD.HI.U32 R6, R28, R4, RZ ;  /* 0x000000041c067227 */ /* 0x000fc800078e00ff */
[----:B------:R-:W-:Y:S02]  /*2b20*/  IMAD.MOV.U32 R5, RZ, RZ, R7 ;  /* 0x000000ffff057224 */ /* 0x000fe400078e0007 */
[----:B0-----:R-:W-:Y:S02]  /*2b30*/  IMAD.MOV R0, RZ, RZ, -R9 ;  /* 0x000000ffff007224 */ /* 0x001fe400078e0a09 */
[C---:B------:R-:W-:Y:S02]  /*2b40*/  IMAD R7, R29.reuse, R8, R3 ;  /* 0x000000081d077224 */ /* 0x040fe400078e0203 */
[----:B------:R-:W-:Y:S02]  /*2b50*/  IMAD.MOV R6, RZ, RZ, -R6 ;  /* 0x000000ffff067224 */ /* 0x000fe400078e0a06 */
[C---:B------:R-:W-:Y:S01]  /*2b60*/  IMAD R0, R29.reuse, R0, R2 ;  /* 0x000000001d007224 */ /* 0x040fe200078e0202 */
[----:B-----5:R-:W-:Y:S01]  /*2b70*/  IABS R3, R12 ;  /* 0x0000000c00037213 */ /* 0x020fe20000000000 */
[----:B------:R-:W-:Y:S01]  /*2b80*/  IMAD R4, R29, R6, R4 ;  /* 0x000000061d047224 */ /* 0x000fe200078e0204 */
[----:B------:R0:W-:Y:S04]  /*2b90*/  STL [R1+0x40], R7 ;  /* 0x0000400701007387 */ /* 0x0001e80000100800 */
[----:B------:R-:W5:Y:S04]  /*2ba0*/  LDL R12, [R1+0x2284] ;  /* 0x00228400010c7983 */ /* 0x000f680000100800 */
[----:B------:R1:W-:Y:S01]  /*2bb0*/  STL [R1+0x3c], R0 ;  /* 0x00003c0001007387 */ /* 0x0003e20000100800 */
[----:B------:R-:W-:-:S03]  /*2bc0*/  IABS R2, R15 ;  /* 0x0000000f00027213 */ /* 0x000fc60000000000 */
[----:B------:R-:W5:Y:S04]  /*2bd0*/  LDL R15, [R1+0x2280] ;  /* 0x00228000010f7983 */ /* 0x000f680000100800 */
[----:B------:R-:W-:Y:S01]  /*2be0*/  STL [R1+0x38], R4 ;  /* 0x0000380401007387 */ /* 0x000fe20000100800 */
[----:B------:R-:W-:-:S03]  /*2bf0*/  IABS R6, R11 ;  /* 0x0000000b00067213 */ /* 0x000fc60000000000 */
[----:B------:R-:W5:Y:S01]  /*2c00*/  LDL R11, [R1+0x227c] ;  /* 0x00227c00010b7983 */ /* 0x000f620000100800 */
[----:B0-----:R-:W-:-:S04]  /*2c10*/  IMAD.HI.U32 R7, R28, R5, RZ ;  /* 0x000000051c077227 */ /* 0x001fc800078e00ff */
[----:B-1----:R-:W-:Y:S02]  /*2c20*/  IMAD.MOV.U32 R0, RZ, RZ, R3 ;  /* 0x000000ffff007224 */ /* 0x002fe400078e0003 */
[----:B------:R-:W-:Y:S02]  /*2c30*/  IMAD.MOV R3, RZ, RZ, -R7 ;  /* 0x000000ffff037224 */ /* 0x000fe400078e0a07 */
[----:B------:R-:W-:-:S04]  /*2c40*/  IMAD.HI.U32 R7, R28, R0, RZ ;  /* 0x000000001c077227 */ /* 0x000fc800078e00ff */
[----:B------:R-:W-:Y:S02]  /*2c50*/  IMAD R3, R29, R3, R5 ;  /* 0x000000031d037224 */ /* 0x000fe400078e0205 */
[----:B------:R-:W-:-:S03]  /*2c60*/  IMAD.MOV R5, RZ, RZ, -R7 ;  /* 0x000000ffff057224 */ /* 0x000fc600078e0a07 */
[----:B------:R0:W-:Y:S01]  /*2c70*/  STL [R1+0x34], R3 ;  /* 0x0000340301007387 */ /* 0x0001e20000100800 */
[----:B------:R-:W-:Y:S02]  /*2c80*/  IMAD R0, R29, R5, R0 ;  /* 0x000000051d007224 */ /* 0x000fe400078e0200 */
[----:B0-----:R-:W-:Y:S02]  /*2c90*/  IMAD.MOV.U32 R3, RZ, RZ, R6 ;  /* 0x000000ffff037224 */ /* 0x001fe400078e0006 */
[----:B------:R-:W-:-:S04]  /*2ca0*/  IMAD.HI.U32 R6, R28, R2, RZ ;  /* 0x000000021c067227 */ /* 0x000fc800078e00ff */
[----:B------:R-:W-:-:S04]  /*2cb0*/  IMAD.HI.U32 R9, R28, R3, RZ ;  /* 0x000000031c097227 */ /* 0x000fc800078e00ff */
[----:B------:R-:W-:-:S04]  /*2cc0*/  IMAD.MOV R8, RZ, RZ, -R6 ;  /* 0x000000ffff087224 */ /* 0x000fc800078e0a06 */
[----:B------:R-:W-:Y:S01]  /*2cd0*/  IMAD R2, R29, R8, R2 ;  /* 0x000000081d027224 */ /* 0x000fe200078e0202 */
[----:B--2---:R-:W-:Y:S02]  /*2ce0*/  IABS R4, R10 ;  /* 0x0000000a00047213 */ /* 0x004fe40000000000 */
[----:B------:R-:W2:Y:S03]  /*2cf0*/  LDL R10, [R1+0x2278] ;  /* 0x00227800010a7983 */ /* 0x000ea60000100800 */
[----:B------:R-:W-:Y:S01]  /*2d00*/  IMAD.HI.U32 R6, R28, R4, RZ ;  /* 0x000000041c067227 */ /* 0x000fe200078e00ff */
[----:B------:R0:W-:Y:S03]  /*2d10*/  STL [R1+0x30], R0 ;  /* 0x0000300001007387 */ /* 0x0001e60000100800 */
[----:B------:R-:W-:Y:S01]  /*2d20*/  IMAD.MOV R6, RZ, RZ, -R6 ;  /* 0x000000ffff067224 */ /* 0x000fe200078e0a06 */
[----:B---3--:R-:W-:-:S02]  /*2d30*/  IABS R7, R14 ;  /* 0x0000000e00077213 */ /* 0x008fc40000000000 */
[----:B------:R-:W3:Y:S01]  /*2d40*/  LDL R14, [R1+0x2274] ;  /* 0x00227400010e7983 */ /* 0x000ee20000100800 */
[----:B0-----:R-:W-:-:S03]  /*2d50*/  IMAD.MOV R0, RZ, RZ, -R9 ;  /* 0x000000ffff007224 */ /* 0x001fc600078e0a09 */
[----:B------:R5:W-:Y:S01]  /*2d60*/  STL [R1+0x2c], R2 ;  /* 0x00002c0201007387 */ /* 0x000be20000100800 */
[----:B------:R-:W-:Y:S02]  /*2d70*/  IMAD.MOV.U32 R5, RZ, RZ, R7 ;  /* 0x000000ffff057224 */ /* 0x000fe400078e0007 */
[C---:B------:R-:W-:Y:S02]  /*2d80*/  IMAD R0, R29.reuse, R0, R3 ;  /* 0x000000001d007224 */ /* 0x040fe400078e0203 */
[----:B------:R-:W-:Y:S01]  /*2d90*/  IMAD R4, R29, R6, R4 ;  /* 0x000000061d047224 */ /* 0x000fe200078e0204 */
[----:B----4-:R-:W-:Y:S02]  /*2da0*/  IABS R7, R13 ;  /* 0x0000000d00077213 */ /* 0x010fe40000000000 */
[----:B------:R-:W4:Y:S04]  /*2db0*/  LDL R13, [R1+0x2270] ;  /* 0x00227000010d7983 */ /* 0x000f280000100800 */
[----:B------:R-:W-:Y:S01]  /*2dc0*/  STL [R1+0x28], R0 ;  /* 0x0000280001007387 */ /* 0x000fe20000100800 */
[----:B-----5:R-:W-:-:S03]  /*2dd0*/  IABS R2, R12 ;  /* 0x0000000c00027213 */ /* 0x020fc60000000000 */
[----:B------:R-:W5:Y:S04]  /*2de0*/  LDL R12, [R1+0x226c] ;  /* 0x00226c00010c7983 */ /* 0x000f680000100800 */
[----:B------:R0:W-:Y:S01]  /*2df0*/  STL [R1+0x24], R4 ;  /* 0x0000240401007387 */ /* 0x0001e20000100800 */
[----:B------:R-:W-:-:S03]  /*2e00*/  IABS R6, R15 ;  /* 0x0000000f00067213 */ /* 0x000fc60000000000 */
[----:B------:R-:W5:Y:S01]  /*2e10*/  LDL R15, [R1+0x2268] ;  /* 0x00226800010f7983 */ /* 0x000f620000100800 */
[----:B0-----:R-:W-:-:S03]  /*2e20*/  IABS R4, R11 ;  /* 0x0000000b00047213 */ /* 0x001fc60000000000 */
[----:B------:R-:W5:Y:S01]  /*2e30*/  LDL R11, [R1+0x2264] ;  /* 0x00226400010b7983 */ /* 0x000f620000100800 */
[----:B------:R-:W-:-:S04]  /*2e40*/  IMAD.HI.U32 R8, R28, R5, RZ ;  /* 0x000000051c087227 */ /* 0x000fc800078e00ff */
[----:B------:R-:W-:Y:S02]  /*2e50*/  IMAD.MOV.U32 R0, RZ, RZ, R7 ;  /* 0x000000ffff007224 */ /* 0x000fe400078e0007 */
        /* <DEDUP_REMOVED lines=9> */
[----:B------:R-:W-:Y:S02]  /*2ef0*/  IMAD.MOV R8, RZ, RZ, -R6 ;  /* 0x000000ffff087224 */ /* 0x000fe400078e0a06 */
[----:B------:R-:W-:-:S04]  /*2f00*/  IMAD.HI.U32 R6, R28, R4, RZ ;  /* 0x000000041c067227 */ /* 0x000fc800078e00ff */
[----:B------:R-:W-:Y:S02]  /*2f10*/  IMAD R2, R29, R8, R2 ;  /* 0x000000081d027224 */ /* 0x000fe400078e0202 */
[----:B------:R-:W-:-:S04]  /*2f20*/  IMAD.MOV R6, RZ, RZ, -R6 ;  /* 0x000000ffff067224 */ /* 0x000fc800078e0a06 */
[C---:B------:R-:W-:Y:S01]  /*2f30*/  IMAD R6, R29.reuse, R6, R4 ;  /* 0x000000061d067224 */ /* 0x040fe200078e0204 */
[----:B--2---:R-:W-:Y:S02]  /*2f40*/  IABS R7, R10 ;  /* 0x0000000a00077213 */ /* 0x004fe40000000000 */
[----:B------:R-:W2:Y:S04]  /*2f50*/  LDL R10, [R1+0x2260] ;  /* 0x00226000010a7983 */ /* 0x000ea80000100800 */
[----:B------:R0:W-:Y:S01]  /*2f60*/  STL [R1+0x1c], R0 ;  /* 0x00001c0001007387 */ /* 0x0001e20000100800 */
[----:B------:R-:W-:Y:S02]  /*2f70*/  IMAD.MOV.U32 R5, RZ, RZ, R7 ;  /* 0x000000ffff057224 */ /* 0x000fe400078e0007 */
[----:B0-----:R-:W-:Y:S01]  /*2f80*/  IMAD.MOV R0, RZ, RZ, -R9 ;  /* 0x000000ffff007224 */ /* 0x001fe200078e0a09 */
[----:B---3--:R-:W-:Y:S01]  /*2f90*/  IABS R7, R14 ;  /* 0x0000000e00077213 */ /* 0x008fe20000000000 */
[----:B------:R-:W-:Y:S01]  /*2fa0*/  IMAD.HI.U32 R8, R28, R5, RZ ;  /* 0x000000051c087227 */ /* 0x000fe200078e00ff */
[----:B------:R-:W3:Y:S03]  /*2fb0*/  LDL R14, [R1+0x225c] ;  /* 0x00225c00010e7983 */ /* 0x000ee60000100800 */
[----:B------:R-:W-:Y:S01]  /*2fc0*/  IMAD R3, R29, R0, R3 ;  /* 0x000000001d037224 */ /* 0x000fe200078e0203 */
[----:B------:R4:W-:Y:S04]  /*2fd0*/  STL [R1+0x18], R2 ;  /* 0x0000180201007387 */ /* 0x0009e80000100800 */
[----:B------:R0:W-:Y:S01]  /*2fe0*/  STL [R1+0x14], R3 ;  /* 0x0000140301007387 */ /* 0x0001e20000100800 */
[----:B----4-:R-:W-:-:S03]  /*2ff0*/  IABS R2, R13 ;  /* 0x0000000d00027213 */ /* 0x010fc60000000000 */
[----:B------:R-:W4:Y:S01]  /*3000*/  LDL R13, [R1+0x2258] ;  /* 0x00225800010d7983 */ /* 0x000f220000100800 */
[----:B0-----:R-:W-:-:S04]  /*3010*/  IMAD.MOV R3, RZ, RZ, -R8 ;  /* 0x000000ffff037224 */ /* 0x001fc800078e0a08 */
[----:B------:R-:W-:Y:S01]  /*3020*/  IMAD R3, R29, R3, R5 ;  /* 0x000000031d037224 */ /* 0x000fe200078e0205 */
[----:B------:R0:W-:Y:S01]  /*3030*/  STL [R1+0x10], R6 ;  /* 0x0000100601007387 */ /* 0x0001e20000100800 */
[----:B-----5:R-:W-:-:S03]  /*3040*/  IABS R27, R15 ;  /* 0x0000000f001b7213 */ /* 0x020fc60000000000 */
[----:B------:R-:W5:Y:S04]  /*3050*/  LDL R15, [R1+0x2254] ;  /* 0x00225400010f7983 */ /* 0x000f680000100800 */
[----:B------:R1:W-:Y:S01]  /*3060*/  STL [R1+0xc], R3 ;  /* 0x00000c0301007387 */ /* 0x0003e20000100800 */
[----:B------:R-:W-:-:S03]  /*3070*/  IABS R26, R11 ;  /* 0x0000000b001a7213 */ /* 0x000fc60000000000 */
[----:B------:R-:W5:Y:S01]  /*3080*/  LDL R11, [R1+0x2250] ;  /* 0x00225000010b7983 */ /* 0x000f620000100800 */
[----:B------:R-:W-:Y:S01]  /*3090*/  IMAD.MOV.U32 R0, RZ, RZ, R7 ;  /* 0x000000ffff007224 */ /* 0x000fe200078e0007 */
[----:B------:R-:W-:-:S03]  /*30a0*/  IABS R4, R12 ;  /* 0x0000000c00047213 */ /* 0x000fc60000000000 */
[----:B0-----:R-:W-:-:S04]  /*30b0*/  IMAD.HI.U32 R6, R28, R0, RZ ;  /* 0x000000001c067227 */ /* 0x001fc800078e00ff */
[----:B-1----:R-:W-:Y:S02]  /*30c0*/  IMAD.MOV.U32 R3, RZ, RZ, R4 ;  /* 0x000000ffff037224 */ /* 0x002fe400078e0004 */
[----:B------:R-:W-:Y:S02]  /*30d0*/  IMAD.MOV R4, RZ, RZ, -R6 ;  /* 0x000000ffff047224 */ /* 0x000fe400078e0a06 */
[----:B------:R-:W-:-:S04]  /*30e0*/  IMAD.HI.U32 R5, R28, R2, RZ ;  /* 0x000000021c057227 */ /* 0x000fc800078e00ff */
[----:B------:R-:W-:Y:S02]  /*30f0*/  IMAD R0, R29, R4, R0 ;  /* 0x000000041d007224 */ /* 0x000fe400078e0200 */
[----:B------:R-:W-:-:S04]  /*3100*/  IMAD.HI.U32 R6, R28, R3, RZ ;  /* 0x000000031c067227 */ /* 0x000fc800078e00ff */
[----:B------:R-:W-:Y:S01]  /*3110*/  IMAD.MOV R5, RZ, RZ, -R5 ;  /* 0x000000ffff057224 */ /* 0x000fe200078e0a05 */
[----:B------:R0:W-:Y:S01]  /*3120*/  STL [R1+0x8], R0 ;  /* 0x0000080001007387 */ /* 0x0001e20000100800 */
[----:B------:R-:W-:-:S04]  /*3130*/  IMAD.HI.U32 R4, R28, R27, RZ ;  /* 0x0000001b1c047227 */ /* 0x000fc800078e00ff */
[C---:B------:R-:W-:Y:S02]  /*3140*/  IMAD R2, R29.reuse, R5, R2 ;  /* 0x000000051d027224 */ /* 0x040fe400078e0202 */
[----:B0-----:R-:W-:Y:S02]  /*3150*/  IMAD.MOV R0, RZ, RZ, -R6 ;  /* 0x000000ffff007224 */ /* 0x001fe400078e0a06 */
[----:B------:R-:W-:Y:S02]  /*3160*/  IMAD.MOV R4, RZ, RZ, -R4 ;  /* 0x000000ffff047224 */ /* 0x000fe400078e0a04 */
[C---:B------:R-:W-:Y:S02]  /*3170*/  IMAD R0, R29.reuse, R0, R3 ;  /* 0x000000001d007224 */ /* 0x040fe400078e0203 */
[----:B------:R-:W-:Y:S01]  /*3180*/  IMAD R27, R29, R4, R27 ;  /* 0x000000041d1b7224 */ /* 0x000fe200078e021b */
[----:B--2---:R-:W-:Y:S02]  /*3190*/  IABS R25, R10 ;  /* 0x0000000a00197213 */ /* 0x004fe40000000000 */
[----:B------:R-:W2:Y:S04]  /*31a0*/  LDL R10, [R1+0x224c] ;  /* 0x00224c00010a7983 */ /* 0x000ea80000100800 */
[----:B------:R0:W-:Y:S02]  /*31b0*/  STL [R1+0x4], R2 ;  /* 0x0000040201007387 */ /* 0x0001e40000100800 */
[----:B0-----:R-:W-:Y:S01]  /*31c0*/  IMAD.HI.U32 R2, R28, R26, RZ ;  /* 0x0000001a1c027227 */ /* 0x001fe200078e00ff */
[----:B---3--:R-:W-:-:S02]  /*31d0*/  IABS R24, R14 ;  /* 0x0000000e00187213 */ /* 0x008fc40000000000 */
[----:B------:R-:W3:Y:S04]  /*31e0*/  LDL R14, [R1+0x2248] ;  /* 0x00224800010e7983 */ /* 0x000ee80000100800 */
[----:B------:R0:W-:Y:S04]  /*31f0*/  STL [R1], R0 ;  /* 0x0000000001007387 */ /* 0x0001e80000100800 */
[----:B------:R-:W-:Y:S01]  /*3200*/  STL [R1+0x2474], R27 ;  /* 0x0024741b01007387 */ /* 0x000fe20000100800 */
[----:B0-----:R-:W-:Y:S01]  /*3210*/  IMAD.MOV R0, RZ, RZ, -R2 ;  /* 0x000000ffff007224 */ /* 0x001fe200078e0a02 */
[----:B----4-:R-:W-:-:S02]  /*3220*/  IABS R23, R13 ;  /* 0x0000000d00177213 */ /* 0x010fc40000000000 */
[----:B------:R-:W4:Y:S01]  /*3230*/  LDL R13, [R1+0x2244] ;  /* 0x00224400010d7983 */ /* 0x000f220000100800 */
[----:B------:R-:W-:-:S05]  /*3240*/  IMAD R26, R29, R0, R26 ;  /* 0x000000001d1a7224 */ /* 0x000fca00078e021a */
[----:B------:R-:W-:Y:S01]  /*3250*/  STL [R1+0x245c], R26 ;  /* 0x00245c1a01007387 */ /* 0x000fe20000100800 */
[----:B-----5:R-:W-:-:S03]  /*3260*/  IABS R21, R11 ;  /* 0x0000000b00157213 */ /* 0x020fc60000000000 */
[----:B------:R-:W5:Y:S01]  /*3270*/  LDL R11, [R1+0x223c] ;  /* 0x00223c00010b7983 */ /* 0x000f620000100800 */
[C---:B------:R-:W-:Y:S01]  /*3280*/  IMAD.HI.U32 R3, R28.reuse, R25, RZ ;  /* 0x000000191c037227 */ /* 0x040fe200078e00ff */
[----:B------:R-:W-:Y:S02]  /*3290*/  IABS R22, R15 ;  /* 0x0000000f00167213 */ /* 0x000fe40000000000 */
[----:B------:R-:W5:Y:S01]  /*32a0*/  LDL R15, [R1+0x2240] ;  /* 0x00224000010f7983 */ /* 0x000f620000100800 */
[----:B------:R-:W-:-:S04]  /*32b0*/  IMAD.HI.U32 R2, R28, R24, RZ ;  /* 0x000000181c027227 */ /* 0x000fc800078e00ff */
[----:B------:R-:W-:Y:S02]  /*32c0*/  IMAD.MOV R0, RZ, RZ, -R3 ;  /* 0x000000ffff007224 */ /* 0x000fe400078e0a03 */
[----:B------:R-:W-:-:S04]  /*32d0*/  IMAD.HI.U32 R4, R28, R23, RZ ;  /* 0x000000171c047227 */ /* 0x000fc800078e00ff */
[----:B------:R-:W-:Y:S02]  /*32e0*/  IMAD.MOV R3, RZ, RZ, -R2 ;  /* 0x000000ffff037224 */ /* 0x000fe400078e0a02 */
[----:B------:R-:W-:Y:S02]  /*32f0*/  IMAD R25, R29, R0, R25 ;  /* 0x000000001d197224 */ /* 0x000fe400078e0219 */
[----:B------:R-:W-:-:S04]  /*3300*/  IMAD.HI.U32 R2, R28, R22, RZ ;  /* 0x000000161c027227 */ /* 0x000fc800078e00ff */
[----:B------:R-:W-:Y:S02]  /*3310*/  IMAD.MOV R0, RZ, RZ, -R4 ;  /* 0x000000ffff007224 */ /* 0x000fe400078e0a04 */
[C---:B------:R-:W-:Y:S02]  /*3320*/  IMAD R24, R29.reuse, R3, R24 ;  /* 0x000000031d187224 */ /* 0x040fe400078e0218 */
[----:B------:R-:W-:Y:S01]  /*3330*/  IMAD.HI.U32 R3, R28, R21, RZ ;  /* 0x000000151c037227 */ /* 0x000fe200078e00ff */
[----:B------:R-:W-:Y:S03]  /*3340*/  STL [R1+0x2460], R25 ;  /* 0x0024601901007387 */ /* 0x000fe60000100800 */
[----:B------:R-:W-:Y:S02]  /*3350*/  IMAD.MOV R2, RZ, RZ, -R2 ;  /* 0x000000ffff027224 */ /* 0x000fe400078e0a02 */
[----:B------:R-:W-:Y:S01]  /*3360*/  IMAD R23, R29, R0, R23 ;  /* 0x000000001d177224 */ /* 0x000fe200078e0217 */
[----:B------:R-:W-:Y:S01]  /*3370*/  STL [R1+0x2464], R24 ;  /* 0x0024641801007387 */ /* 0x000fe20000100800 */
[----:B------:R-:W-:-:S02]  /*3380*/  IMAD.MOV R0, RZ, RZ, -R3 ;  /* 0x000000ffff007224 */ /* 0x000fc400078e0a03 */
[C---:B------:R-:W-:Y:S02]  /*3390*/  IMAD R22, R29.reuse, R2, R22 ;  /* 0x000000021d167224 */ /* 0x040fe400078e0216 */
[----:B------:R-:W-:Y:S01]  /*33a0*/  IMAD R21, R29, R0, R21 ;  /* 0x000000001d157224 */ /* 0x000fe200078e0215 */
[----:B--2---:R-:W-:Y:S02]  /*33b0*/  IABS R20, R10 ;  /* 0x0000000a00147213 */ /* 0x004fe40000000000 */
[----:B------:R-:W2:Y:S04]  /*33c0*/  LDL R10, [R1+0x2238] ;  /* 0x00223800010a7983 */ /* 0x000ea80000100800 */
[----:B------:R0:W-:Y:S01]  /*33d0*/  STL [R1+0x2468], R23 ;  /* 0x0024681701007387 */ /* 0x0001e20000100800 */
[----:B---3--:R-:W-:-:S03]  /*33e0*/  IABS R19, R14 ;  /* 0x0000000e00137213 */ /* 0x008fc60000000000 */
[----:B------:R-:W3:Y:S04]  /*33f0*/  LDL R14, [R1+0x2234] ;  /* 0x00223400010e7983 */ /* 0x000ee80000100800 */
[----:B------:R-:W-:Y:S01]  /*3400*/  STL [R1+0x2458], R22 ;  /* 0x0024581601007387 */ /* 0x000fe20000100800 */
[----:B----4-:R-:W-:-:S03]  /*3410*/  IABS R18, R13 ;  /* 0x0000000d00127213 */ /* 0x010fc60000000000 */
[----:B------:R-:W4:Y:S04]  /*3420*/  LDL R13, [R1+0x2230] ;  /* 0x00223000010d7983 */ /* 0x000f280000100800 */
[----:B------:R-:W-:Y:S04]  /*3430*/  STL [R1+0x2454], R21 ;  /* 0x0024541501007387 */ /* 0x000fe80000100800 */
[----:B------:R-:W4:Y:S01]  /*3440*/  LDL R12, [R1+0x222c] ;  /* 0x00222c00010c7983 */ /* 0x000f220000100800 */
[----:B-----5:R-:W-:-:S03]  /*3450*/  IABS R16, R11 ;  /* 0x0000000b00107213 */ /* 0x020fc60000000000 */
[----:B------:R-:W5:Y:S01]  /*3460*/  LDL R11, [R1+0x2228] ;  /* 0x00222800010b7983 */ /* 0x000f620000100800 */
[----:B------:R-:W-:Y:S01]  /*3470*/  IMAD.HI.U32 R3, R28, R20, RZ ;  /* 0x000000141c037227 */ /* 0x000fe200078e00ff */
[----:B------:R-:W-:-:S03]  /*3480*/  IABS R17, R15 ;  /* 0x0000000f00117213 */ /* 0x000fc60000000000 */
[----:B------:R-:W-:-:S04]  /*3490*/  IMAD.HI.U32 R2, R28, R19, RZ ;  /* 0x000000131c027227 */ /* 0x000fc800078e00ff */
[----:B------:R-:W-:Y:S02]  /*34a0*/  IMAD.MOV R0, RZ, RZ, -R3 ;  /* 0x000000ffff007224 */ /* 0x000fe400078e0a03 */
[----:B------:R-:W-:-:S04]  /*34b0*/  IMAD.HI.U32 R4, R28, R18, RZ ;  /* 0x000000121c047227 */ /* 0x000fc800078e00ff */
[----:B------:R-:W-:Y:S02]  /*34c0*/  IMAD.MOV R3, RZ, RZ, -R2 ;  /* 0x000000ffff037224 */ /* 0x000fe400078e0a02 */
[----:B------:R-:W-:-:S04]  /*34d0*/  IMAD.HI.U32 R2, R28, R17, RZ ;  /* 0x000000111c027227 */ /* 0x000fc800078e00ff */
[C---:B------:R-:W-:Y:S02]  /*34e0*/  IMAD R20, R29.reuse, R0, R20 ;  /* 0x000000001d147224 */ /* 0x040fe400078e0214 */
[----:B------:R-:W-:Y:S02]  /*34f0*/  IMAD.MOV R0, RZ, RZ, -R4 ;  /* 0x000000ffff007224 */ /* 0x000fe400078e0a04 */
[C---:B------:R-:W-:Y:S02]  /*3500*/  IMAD R19, R29.reuse, R3, R19 ;  /* 0x000000031d137224 */ /* 0x040fe400078e0213 */
[----:B------:R-:W-:Y:S01]  /*3510*/  IMAD.MOV R2, RZ, RZ, -R2 ;  /* 0x000000ffff027224 */ /* 0x000fe200078e0a02 */
[----:B------:R-:W-:Y:S01]  /*3520*/  STL [R1+0x2450], R20 ;  /* 0x0024501401007387 */ /* 0x000fe20000100800 */
[C---:B------:R-:W-:Y:S02]  /*3530*/  IMAD R18, R29.reuse, R0, R18 ;  /* 0x000000001d127224 */ /* 0x040fe400078e0212 */
[----:B------:R-:W-:Y:S01]  /*3540*/  IMAD R17, R29, R2, R17 ;  /* 0x000000021d117224 */ /* 0x000fe200078e0211 */
[----:B------:R-:W-:Y:S01]  /*3550*/  STL [R1+0x246c], R19 ;  /* 0x00246c1301007387 */ /* 0x000fe20000100800 */
[----:B------:R-:W-:-:S04]  /*3560*/  IMAD.HI.U32 R3, R28, R16, RZ ;  /* 0x000000101c037227 */ /* 0x000fc800078e00ff */
[----:B------:R-:W-:-:S04]  /*3570*/  IMAD.MOV R0, RZ, RZ, -R3 ;  /* 0x000000ffff007224 */ /* 0x000fc800078e0a03 */
[----:B------:R-:W-:Y:S01]  /*3580*/  IMAD R16, R29, R0, R16 ;  /* 0x000000001d107224 */ /* 0x000fe200078e0210 */
[----:B--2---:R-:W-:Y:S02]  /*3590*/  IABS R15, R10 ;  /* 0x0000000a000f7213 */ /* 0x004fe40000000000 */
[----:B------:R-:W2:Y:S04]  /*35a0*/  LDL R10, [R1+0x2224] ;  /* 0x00222400010a7983 */ /* 0x000ea80000100800 */
[----:B------:R-:W-:Y:S01]  /*35b0*/  STL [R1+0x244c], R18 ;  /* 0x00244c1201007387 */ /* 0x000fe20000100800 */
[----:B------:R-:W-:-:S03]  /*35c0*/  IMAD.HI.U32 R3, R28, R15, RZ ;  /* 0x0000000f1c037227 */ /* 0x000fc600078e00ff */
[----:B------:R-:W2:Y:S04]  /*35d0*/  LDL R9, [R1+0x2220] ;  /* 0x0022200001097983 */ /* 0x000ea80000100800 */
[----:B------:R-:W-:Y:S01]  /*35e0*/  STL [R1+0x2470], R17 ;  /* 0x0024701101007387 */ /* 0x000fe20000100800 */
[----:B---3--:R-:W-:-:S03]  /*35f0*/  IABS R14, R14 ;  /* 0x0000000e000e7213 */ /* 0x008fc60000000000 */
[----:B------:R-:W3:Y:S01]  /*3600*/  LDL R8, [R1+0x221c] ;  /* 0x00221c0001087983 */ /* 0x000ee20000100800 */
[----:B------:R-:W-:Y:S02]  /*3610*/  IMAD.MOV R0, RZ, RZ, -R3 ;  /* 0x000000ffff007224 */ /* 0x000fe400078e0a03 */
[----:B------:R-:W-:-:S04]  /*3620*/  IMAD.HI.U32 R2, R28, R14, RZ ;  /* 0x0000000e1c027227 */ /* 0x000fc800078e00ff */
[----:B------:R-:W-:Y:S01]  /*3630*/  IMAD.MOV R3, RZ, RZ, -R2 ;  /* 0x000000ffff037224 */ /* 0x000fe200078e0a02 */
[----:B----4-:R-:W-:Y:S01]  /*3640*/  IABS R13, R13 ;  /* 0x0000000d000d7213 */ /* 0x010fe20000000000 */
[----:B------:R-:W-:-:S04]  /*3650*/  IMAD R15, R29, R0, R15 ;  /* 0x000000001d0f7224 */ /* 0x000fc800078e020f */
[C---:B------:R-:W-:Y:S01]  /*3660*/  IMAD.HI.U32 R4, R28.reuse, R13, RZ ;  /* 0x0000000d1c047227 */ /* 0x040fe200078e00ff */
[----:B------:R-:W-:Y:S01]  /*3670*/  IABS R12, R12 ;  /* 0x0000000c000c7213 */ /* 0x000fe20000000000 */
[----:B------:R-:W-:Y:S02]  /*3680*/  STL [R1+0x2448], R16 ;  /* 0x0024481001007387 */ /* 0x000fe40000100800 */
[----:B------:R-:W-:Y:S02]  /*3690*/  IMAD.MOV R0, RZ, RZ, -R4 ;  /* 0x000000ffff007224 */ /* 0x000fe400078e0a04 */
[----:B------:R-:W-:Y:S01]  /*36a0*/  IMAD R14, R29, R3, R14 ;  /* 0x000000031d0e7224 */ /* 0x000fe200078e020e */
[----:B------:R-:W4:Y:S01]  /*36b0*/  LDL R7, [R1+0x2218] ;  /* 0x0022180001077983 */ /* 0x000f220000100800 */
[----:B------:R-:W-:-:S03]  /*36c0*/  IMAD.HI.U32 R2, R28, R12, RZ ;  /* 0x0000000c1c027227 */ /* 0x000fc600078e00ff */
[----:B------:R-:W4:Y:S01]  /*36d0*/  LDL R6, [R1+0x2214] ;  /* 0x0022140001067983 */ /* 0x000f220000100800 */
[----:B------:R-:W-:Y:S02]  /*36e0*/  IMAD.MOV R2, RZ, RZ, -R2 ;  /* 0x000000ffff027224 */ /* 0x000fe400078e0a02 */
[----:B------:R-:W-:Y:S01]  /*36f0*/  IMAD R13, R29, R0, R13 ;  /* 0x000000001d0d7224 */ /* 0x000fe200078e020d */
[----:B-----5:R-:W-:-:S05]  /*3700*/  IABS R11, R11 ;  /* 0x0000000b000b7213 */ /* 0x020fca0000000000 */
[----:B------:R-:W-:Y:S01]  /*3710*/  IMAD.HI.U32 R3, R28, R11, RZ ;  /* 0x0000000b1c037227 */ /* 0x000fe200078e00ff */
[----:B------:R-:W-:Y:S03]  /*3720*/  STL [R1+0x2478], R15 ;  /* 0x0024780f01007387 */ /* 0x000fe60000100800 */
[----:B------:R-:W-:Y:S02]  /*3730*/  IMAD.MOV R0, RZ, RZ, -R3 ;  /* 0x000000ffff007224 */ /* 0x000fe400078e0a03 */
[C---:B------:R-:W-:Y:S01]  /*3740*/  IMAD R12, R29.reuse, R2, R12 ;  /* 0x000000021d0c7224 */ /* 0x040fe200078e020c */
[----:B------:R-:W-:Y:S01]  /*3750*/  STL [R1+0x247c], R14 ;  /* 0x00247c0e01007387 */ /* 0x000fe20000100800 */
[----:B------:R-:W-:-:S03]  /*3760*/  IMAD R11, R29, R0, R11 ;  /* 0x000000001d0b7224 */ /* 0x000fc600078e020b */
[----:B------:R-:W5:Y:S04]  /*3770*/  LDL R5, [R1+0x2210] ;  /* 0x0022100001057983 */ /* 0x000f680000100800 */
[----:B------:R-:W-:Y:S04]  /*3780*/  STL [R1+0x2480], R13 ;  /* 0x0024800d01007387 */ /* 0x000fe80000100800 */
[----:B------:R-:W-:Y:S04]  /*3790*/  STL [R1+0x2484], R12 ;  /* 0x0024840c01007387 */ /* 0x000fe80000100800 */
[----:B0-----:R-:W5:Y:S04]  /*37a0*/  LDL R23, [R1+0x220c] ;  /* 0x00220c0001177983 */ /* 0x001f680000100800 */
[----:B------:R-:W-:Y:S04]  /*37b0*/  STL [R1+0x2488], R11 ;  /* 0x0024880b01007387 */ /* 0x000fe80000100800 */
[----:B------:R-:W5:Y:S04]  /*37c0*/  LDL R27, [R1+0x2204] ;  /* 0x00220400011b7983 */ /* 0x000f680000100800 */
[----:B------:R-:W5:Y:S04]  /*37d0*/  LDL R25, [R1+0xff4] ;  /* 0x000ff40001197983 */ /* 0x000f680000100800 */
[----:B------:R-:W5:Y:S01]  /*37e0*/  LDL R24, [R1+0x2200] ;  /* 0x0022000001187983 */ /* 0x000f620000100800 */
[----:B--2---:R-:W-:-:S05]  /*37f0*/  IABS R10, R10 ;  /* 0x0000000a000a7213 */ /* 0x004fca0000000000 */
[----:B------:R-:W-:Y:S01]  /*3800*/  IMAD.HI.U32 R3, R28, R10, RZ ;  /* 0x0000000a1c037227 */ /* 0x000fe200078e00ff */
[----:B------:R-:W-:-:S03]  /*3810*/  IABS R9, R9 ;  /* 0x0000000900097213 */ /* 0x000fc60000000000 */
[----:B------:R-:W-:Y:S02]  /*3820*/  IMAD.MOV R0, RZ, RZ, -R3 ;  /* 0x000000ffff007224 */ /* 0x000fe400078e0a03 */
[----:B------:R-:W-:Y:S01]  /*3830*/  IMAD.HI.U32 R2, R28, R9, RZ ;  /* 0x000000091c027227 */ /* 0x000fe200078e00ff */
[----:B---3--:R-:W-:-:S03]  /*3840*/  IABS R8, R8 ;  /* 0x0000000800087213 */ /* 0x008fc60000000000 */
[----:B------:R-:W-:Y:S02]  /*3850*/  IMAD.MOV R3, RZ, RZ, -R2 ;  /* 0x000000ffff037224 */ /* 0x000fe400078e0a02 */
[----:B------:R-:W-:-:S04]  /*3860*/  IMAD.HI.U32 R4, R28, R8, RZ ;  /* 0x000000081c047227 */ /* 0x000fc800078e00ff */
[C---:B------:R-:W-:Y:S02]  /*3870*/  IMAD R10, R29.reuse, R0, R10 ;  /* 0x000000001d0a7224 */ /* 0x040fe400078e020a */
[----:B------:R-:W-:Y:S02]  /*3880*/  IMAD.MOV R0, RZ, RZ, -R4 ;  /* 0x000000ffff007224 */ /* 0x000fe400078e0a04 */
[C---:B------:R-:W-:Y:S02]  /*3890*/  IMAD R9, R29.reuse, R3, R9 ;  /* 0x000000031d097224 */ /* 0x040fe400078e0209 */
[----:B------:R-:W-:Y:S01]  /*38a0*/  IMAD R8, R29, R0, R8 ;  /* 0x000000001d087224 */ /* 0x000fe200078e0208 */
[----:B------:R-:W-:Y:S04]  /*38b0*/  STL [R1+0x248c], R10 ;  /* 0x00248c0a01007387 */ /* 0x000fe80000100800 */
[----:B------:R-:W-:Y:S04]  /*38c0*/  STL [R1+0x2490], R9 ;  /* 0x0024900901007387 */ /* 0x000fe80000100800 */
[----:B------:R-:W2:Y:S01]  /*38d0*/  LDL.LU R26, [R1+0xac] ;  /* 0x0000ac00011a7983 */ /* 0x000ea20000300800 */
[----:B----4-:R-:W-:-:S03]  /*38e0*/  IABS R7, R7 ;  /* 0x0000000700077213 */ /* 0x010fc60000000000 */
[----:B------:R0:W-:Y:S02]  /*38f0*/  STL [R1+0x2494], R8 ;  /* 0x0024940801007387 */ /* 0x0001e40000100800 */
[----:B------:R-:W-:-:S04]  /*3900*/  IMAD.HI.U32 R2, R28, R7, RZ ;  /* 0x000000071c027227 */ /* 0x000fc800078e00ff */
[----:B------:R-:W-:Y:S01]  /*3910*/  IMAD.MOV R2, RZ, RZ, -R2 ;  /* 0x000000ffff027224 */ /* 0x000fe200078e0a02 */
[----:B0-----:R-:W3:Y:S04]  /*3920*/  LDL.LU R8, [R1+0xa8] ;  /* 0x0000a80001087983 */ /* 0x001ee80000300800 */
[----:B------:R-:W4:Y:S01]  /*3930*/  LDL.LU R9, [R1+0xa4] ;  /* 0x0000a40001097983 */ /* 0x000f220000300800 */
[----:B------:R-:W-:-:S03]  /*3940*/  IMAD R7, R29, R2, R7 ;  /* 0x000000021d077224 */ /* 0x000fc600078e0207 */
[----:B------:R-:W2:Y:S04]  /*3950*/  LDL.LU R10, [R1+0xa0] ;  /* 0x0000a000010a7983 */ /* 0x000ea80000300800 */
[----:B------:R-:W2:Y:S04]  /*3960*/  LDL.LU R11, [R1+0x9c] ;  /* 0x00009c00010b7983 */ /* 0x000ea80000300800 */
[----:B------:R-:W2:Y:S04]  /*3970*/  LDL.LU R16, [R1+0x98] ;  /* 0x0000980001107983 */ /* 0x000ea80000300800 */
[----:B------:R-:W2:Y:S04]  /*3980*/  LDL.LU R20, [R1+0x94] ;  /* 0x0000940001147983 */ /* 0x000ea80000300800 */
[----:B------:R-:W2:Y:S01]  /*3990*/  LDL.LU R22, [R1+0x90] ;  /* 0x0000900001167983 */ /* 0x000ea20000300800 */
[----:B-----5:R-:W-:-:S03]  /*39a0*/  IABS R2, R27 ;  /* 0x0000001b00027213 */ /* 0x020fc60000000000 */
[----:B------:R-:W5:Y:S01]  /*39b0*/  LDL R27, [R1+0x2208] ;  /* 0x00220800011b7983 */ /* 0x000f620000100800 */
[----:B------:R-:W-:Y:S02]  /*39c0*/  IABS R6, R6 ;  /* 0x0000000600067213 */ /* 0x000fe40000000000 */
[----:B------:R-:W-:-:S03]  /*39d0*/  IABS R5, R5 ;  /* 0x0000000500057213 */ /* 0x000fc60000000000 */
[----:B------:R-:W-:Y:S01]  /*39e0*/  IMAD.HI.U32 R3, R28, R6, RZ ;  /* 0x000000061c037227 */ /* 0x000fe200078e00ff */
[----:B------:R-:W-:-:S03]  /*39f0*/  IABS R4, R23 ;  /* 0x0000001700047213 */ /* 0x000fc60000000000 */
[----:B------:R-:W-:Y:S02]  /*3a00*/  IMAD.MOV R0, RZ, RZ, -R3 ;  /* 0x000000ffff007224 */ /* 0x000fe400078e0a03 */
[----:B------:R-:W-:Y:S01]  /*3a10*/  IMAD.HI.U32 R12, R28, R5, RZ ;  /* 0x000000051c0c7227 */ /* 0x000fe200078e00ff */
[----:B------:R-:W-:-:S03]  /*3a20*/  IABS R13, R25 ;  /* 0x00000019000d7213 */ /* 0x000fc60000000000 */
[----:B------:R-:W-:Y:S02]  /*3a30*/  IMAD R6, R29, R0, R6 ;  /* 0x000000001d067224 */ /* 0x000fe400078e0206 */
[----:B------:R-:W-:Y:S02]  /*3a40*/  IMAD.MOV R0, RZ, RZ, -R12 ;  /* 0x000000ffff007224 */ /* 0x000fe400078e0a0c */
[----:B------:R-:W-:-:S04]  /*3a50*/  IMAD.HI.U32 R12, R28, R4, RZ ;  /* 0x000000041c0c7227 */ /* 0x000fc800078e00ff */
[C---:B------:R-:W-:Y:S02]  /*3a60*/  IMAD R5, R29.reuse, R0, R5 ;  /* 0x000000001d057224 */ /* 0x040fe400078e0205 */
[----:B------:R-:W-:Y:S02]  /*3a70*/  IMAD.MOV R12, RZ, RZ, -R12 ;  /* 0x000000ffff0c7224 */ /* 0x000fe400078e0a0c */
[----:B------:R-:W-:Y:S01]  /*3a80*/  IMAD.MOV.U32 R0, RZ, RZ, R13 ;  /* 0x000000ffff007224 */ /* 0x000fe200078e000d */
[----:B------:R-:W-:Y:S01]  /*3a90*/  IABS R3, R24 ;  /* 0x0000001800037213 */ /* 0x000fe20000000000 */
[----:B------:R-:W-:Y:S02]  /*3aa0*/  IMAD R4, R29, R12, R4 ;  /* 0x0000000c1d047224 */ /* 0x000fe400078e0204 */
[----:B------:R-:W-:-:S04]  /*3ab0*/  IMAD.HI.U32 R12, R28, R0, RZ ;  /* 0x000000001c0c7227 */ /* 0x000fc800078e00ff */
[----:B------:R-:W-:-:S04]  /*3ac0*/  IMAD.HI.U32 R13, R28, R2, RZ ;  /* 0x000000021c0d7227 */ /* 0x000fc800078e00ff */
[----:B------:R-:W-:-:S04]  /*3ad0*/  IMAD.HI.U32 R14, R28, R3, RZ ;  /* 0x000000031c0e7227 */ /* 0x000fc800078e00ff */
[----:B------:R-:W-:Y:S02]  /*3ae0*/  IMAD.MOV R12, RZ, RZ, -R12 ;  /* 0x000000ffff0c7224 */ /* 0x000fe400078e0a0c */
[----:B------:R-:W-:Y:S02]  /*3af0*/  IMAD.MOV R13, RZ, RZ, -R13 ;  /* 0x000000ffff0d7224 */ /* 0x000fe400078e0a0d */
[----:B------:R-:W-:Y:S02]  /*3b00*/  IMAD.MOV R14, RZ, RZ, -R14 ;  /* 0x000000ffff0e7224 */ /* 0x000fe400078e0a0e */
[C---:B------:R-:W-:Y:S02]  /*3b10*/  IMAD R0, R29.reuse, R12, R0 ;  /* 0x0000000c1d007224 */ /* 0x040fe400078e0200 */
[----:B------:R-:W4:Y:S01]  /*3b20*/  LDL.LU R12, [R1+0x8c] ;  /* 0x00008c00010c7983 */ /* 0x000f220000300800 */
[C---:B------:R-:W-:Y:S02]  /*3b30*/  IMAD R2, R29.reuse, R13, R2 ;  /* 0x0000000d1d027224 */ /* 0x040fe400078e0202 */
[----:B------:R-:W-:Y:S01]  /*3b40*/  IMAD R3, R29, R14, R3 ;  /* 0x0000000e1d037224 */ /* 0x000fe200078e0203 */
[----:B------:R-:W4:Y:S04]  /*3b50*/  LDL.LU R13, [R1+0x88] ;  /* 0x00008800010d7983 */ /* 0x000f280000300800 */
[----:B------:R-:W4:Y:S01]  /*3b60*/  LDL.LU R14, [R1+0x84] ;  /* 0x00008400010e7983 */ /* 0x000f220000300800 */
[----:B-----5:R-:W-:-:S03]  /*3b70*/  IABS R15, R27 ;  /* 0x0000001b000f7213 */ /* 0x020fc60000000000 */
[----:B------:R-:W5:Y:S04]  /*3b80*/  LDL.LU R27, [R1+0x80] ;  /* 0x00008000011b7983 */ /* 0x000f680000300800 */
[----:B------:R-:W5:Y:S04]  /*3b90*/  LDL.LU R17, [R1+0x7c] ;  /* 0x00007c0001117983 */ /* 0x000f680000300800 */
[----:B------:R-:W5:Y:S04]  /*3ba0*/  LDL.LU R18, [R1+0x78] ;  /* 0x0000780001127983 */ /* 0x000f680000300800 */
[----:B------:R-:W5:Y:S04]  /*3bb0*/  LDL.LU R19, [R1+0x74] ;  /* 0x0000740001137983 */ /* 0x000f680000300800 */
[----:B------:R-:W5:Y:S04]  /*3bc0*/  LDL.LU R23, [R1+0x70] ;  /* 0x0000700001177983 */ /* 0x000f680000300800 */
[----:B------:R-:W5:Y:S01]  /*3bd0*/  LDL.LU R24, [R1+0x6c] ;  /* 0x00006c0001187983 */ /* 0x000f620000300800 */
[----:B------:R-:W-:-:S03]  /*3be0*/  IABS R21, c[0x0][0x178] ;  /* 0x00005e0000157a13 */ /* 0x000fc60000000000 */
[----:B------:R-:W5:Y:S01]  /*3bf0*/  LDL.LU R25, [R1+0x68] ;  /* 0x0000680001197983 */ /* 0x000f620000300800 */
[C---:B--2---:R-:W-:Y:S02]  /*3c00*/  ISETP.GT.U32.AND P3, PT, R21.reuse, R26, PT ;  /* 0x0000001a1500720c */ /* 0x044fe40003f64070 */
[C---:B---3--:R-:W-:Y:S02]  /*3c10*/  ISETP.GT.U32.AND P1, PT, R21.reuse, R8, PT ;  /* 0x000000081500720c */ /* 0x048fe40003f24070 */
[C---:B----4-:R-:W-:Y:S02]  /*3c20*/  ISETP.GT.U32.AND P5, PT, R21.reuse, R9, PT ;  /* 0x000000091500720c */ /* 0x050fe40003fa4070 */
[C---:B------:R-:W-:Y:S02]  /*3c30*/  ISETP.GT.U32.AND P6, PT, R21.reuse, R10, PT ;  /* 0x0000000a1500720c */ /* 0x040fe40003fc4070 */
[C---:B------:R-:W-:Y:S02]  /*3c40*/  ISETP.GT.U32.AND P0, PT, R21.reuse, R11, PT ;  /* 0x0000000b1500720c */ /* 0x040fe40003f04070 */
[----:B------:R-:W-:-:S03]  /*3c50*/  ISETP.GT.U32.AND P4, PT, R21, R16, PT ;  /* 0x000000101500720c */ /* 0x000fc60003f84070 */
[--C-:B------:R-:W-:Y:S01]  /*3c60*/  @!P3 IMAD.IADD R26, R26, 0x1, -R21.reuse ;  /* 0x000000011a1ab824 */ /* 0x100fe200078e0a15 */
[C---:B------:R-:W-:Y:S01]  /*3c70*/  ISETP.GT.U32.AND P3, PT, R21.reuse, R22, PT ;  /* 0x000000161500720c */ /* 0x040fe20003f64070 */
[--C-:B------:R-:W-:Y:S01]  /*3c80*/  @!P1 IMAD.IADD R8, R8, 0x1, -R21.reuse ;  /* 0x0000000108089824 */ /* 0x100fe200078e0a15 */
[----:B------:R-:W-:Y:S01]  /*3c90*/  ISETP.GT.U32.AND P2, PT, R21, R20, PT ;  /* 0x000000141500720c */ /* 0x000fe20003f44070 */
[--C-:B------:R-:W-:Y:S01]  /*3ca0*/  @!P5 IMAD.IADD R9, R9, 0x1, -R21.reuse ;  /* 0x000000010909d824 */ /* 0x100fe200078e0a15 */
[C---:B------:R-:W-:Y:S02]  /*3cb0*/  ISETP.GT.U32.AND P1, PT, R21.reuse, R26, PT ;  /* 0x0000001a1500720c */ /* 0x040fe40003f24070 */
[----:B------:R-:W-:Y:S01]  /*3cc0*/  ISETP.GT.U32.AND P5, PT, R21, R8, PT ;  /* 0x000000081500720c */ /* 0x000fe20003fa4070 */
[--C-:B------:R-:W-:Y:S02]  /*3cd0*/  @!P6 IMAD.IADD R10, R10, 0x1, -R21.reuse ;  /* 0x000000010a0ae824 */ /* 0x100fe400078e0a15 */
[--C-:B------:R-:W-:Y:S01]  /*3ce0*/  @!P0 IMAD.IADD R11, R11, 0x1, -R21.reuse ;  /* 0x000000010b0b8824 */ /* 0x100fe200078e0a15 */
[----:B------:R-:W-:Y:S01]  /*3cf0*/  ISETP.GT.U32.AND P0, PT, R21, R9, PT ;  /* 0x000000091500720c */ /* 0x000fe20003f04070 */
[----:B------:R-:W-:-:S02]  /*3d00*/  @!P4 IMAD.IADD R16, R16, 0x1, -R21 ;  /* 0x000000011010c824 */ /* 0x000fc400078e0a15 */
[--C-:B------:R-:W-:Y:S01]  /*3d10*/  @!P3 IMAD.IADD R22, R22, 0x1, -R21.reuse ;  /* 0x000000011616b824 */ /* 0x100fe200078e0a15 */
[C---:B------:R-:W-:Y:S01]  /*3d20*/  ISETP.GT.U32.AND P4, PT, R21.reuse, R10, PT ;  /* 0x0000000a1500720c */ /* 0x040fe20003f84070 */
[--C-:B------:R-:W-:Y:S02]  /*3d30*/  @!P2 IMAD.IADD R20, R20, 0x1, -R21.reuse ;  /* 0x000000011414a824 */ /* 0x100fe400078e0a15 */
[--C-:B------:R-:W-:Y:S01]  /*3d40*/  @!P1 IMAD.IADD R26, R26, 0x1, -R21.reuse ;  /* 0x000000011a1a9824 */ /* 0x100fe200078e0a15 */
[C---:B------:R-:W-:Y:S01]  /*3d50*/  ISETP.GT.U32.AND P3, PT, R21.reuse, R22, PT ;  /* 0x000000161500720c */ /* 0x040fe20003f64070 */
[--C-:B------:R-:W-:Y:S01]  /*3d60*/  @!P5 IMAD.IADD R8, R8, 0x1, -R21.reuse ;  /* 0x000000010808d824 */ /* 0x100fe200078e0a15 */
[----:B------:R-:W-:Y:S02]  /*3d70*/  ISETP.GT.U32.AND P1, PT, R21, R20, PT ;  /* 0x000000141500720c */ /* 0x000fe40003f24070 */
[----:B------:R-:W-:Y:S02]  /*3d80*/  ISETP.GT.U32.AND P5, PT, R29, R0, PT ;  /* 0x000000001d00720c */ /* 0x000fe40003fa4070 */
[----:B------:R-:W-:Y:S01]  /*3d90*/  ISETP.GT.U32.AND P2, PT, R21, R11, PT ;  /* 0x0000000b1500720c */ /* 0x000fe20003f44070 */
[----:B------:R-:W-:Y:S01]  /*3da0*/  @!P0 IMAD.IADD R9, R9, 0x1, -R21 ;  /* 0x0000000109098824 */ /* 0x000fe200078e0a15 */
[----:B------:R-:W-:-:S02]  /*3db0*/  ISETP.GT.U32.AND P6, PT, R21, R16, PT ;  /* 0x000000101500720c */ /* 0x000fc40003fc4070 */
[C---:B------:R-:W-:Y:S01]  /*3dc0*/  ISETP.GT.U32.AND P0, PT, R29.reuse, R12, PT ;  /* 0x0000000c1d00720c */ /* 0x040fe20003f04070 */
[--C-:B------:R-:W-:Y:S01]  /*3dd0*/  @!P4 IMAD.IADD R10, R10, 0x1, -R21.reuse ;  /* 0x000000010a0ac824 */ /* 0x100fe200078e0a15 */
[----:B------:R-:W-:Y:S01]  /*3de0*/  ISETP.GT.U32.AND P4, PT, R29, R13, PT ;  /* 0x0000000d1d00720c */ /* 0x000fe20003f84070 */
[--C-:B------:R-:W-:Y:S02]  /*3df0*/  @!P3 IMAD.IADD R22, R22, 0x1, -R21.reuse ;  /* 0x000000011616b824 */ /* 0x100fe400078e0a15 */
[----:B------:R-:W-:Y:S02]  /*3e00*/  @!P1 IMAD.IADD R20, R20, 0x1, -R21 ;  /* 0x0000000114149824 */ /* 0x000fe400078e0a15 */
[----:B------:R-:W-:Y:S01]  /*3e10*/  @!P5 IMAD.IADD R0, R0, 0x1, -R29 ;  /* 0x000000010000d824 */ /* 0x000fe200078e0a1d */
[----:B------:R0:W-:Y:S01]  /*3e20*/  STL [R1+0xac], R26 ;  /* 0x0000ac1a01007387 */ /* 0x0001e20000100800 */
[--C-:B------:R-:W-:Y:S01]  /*3e30*/  @!P2 IMAD.IADD R11, R11, 0x1, -R21.reuse ;  /* 0x000000010b0ba824 */ /* 0x100fe200078e0a15 */
[----:B------:R-:W-:Y:S01]  /*3e40*/  ISETP.GT.U32.AND P2, PT, R29, R14, PT ;  /* 0x0000000e1d00720c */ /* 0x000fe20003f44070 */
[----:B------:R-:W-:-:S02]  /*3e50*/  @!P6 IMAD.IADD R16, R16, 0x1, -R21 ;  /* 0x000000011010e824 */ /* 0x000fc400078e0a15 */
[--C-:B------:R-:W-:Y:S01]  /*3e60*/  @!P0 IMAD.IADD R12, R12, 0x1, -R29.reuse ;  /* 0x000000010c0c8824 */ /* 0x100fe200078e0a1d */
[----:B0-----:R-:W2:Y:S01]  /*3e70*/  LDL.LU R26, [R1+0x64] ;  /* 0x00006400011a7983 */ /* 0x001ea20000300800 */
[----:B------:R-:W-:-:S03]  /*3e80*/  @!P4 IMAD.IADD R13, R13, 0x1, -R29 ;  /* 0x000000010d0dc824 */ /* 0x000fc600078e0a1d */
[----:B------:R-:W-:Y:S05]  /*3e90*/  STL [R1+0xa8], R8 ;  /* 0x0000a80801007387 */ /* 0x000fea0000100800 */
[----:B------:R-:W-:Y:S01]  /*3ea0*/  @!P2 IMAD.IADD R14, R14, 0x1, -R29 ;  /* 0x000000010e0ea824 */ /* 0x000fe200078e0a1d */
[----:B------:R-:W-:Y:S04]  /*3eb0*/  STL [R1+0xa4], R9 ;  /* 0x0000a40901007387 */ /* 0x000fe80000100800 */
[----:B------:R-:W-:Y:S04]  /*3ec0*/  STL [R1+0xa0], R10 ;  /* 0x0000a00a01007387 */ /* 0x000fe80000100800 */
[----:B------:R-:W-:Y:S04]  /*3ed0*/  STL [R1+0x9c], R11 ;  /* 0x00009c0b01007387 */ /* 0x000fe80000100800 */
[----:B------:R-:W-:Y:S04]  /*3ee0*/  STL [R1+0x98], R16 ;  /* 0x0000981001007387 */ /* 0x000fe80000100800 */
[----:B------:R-:W3:Y:S04]  /*3ef0*/  LDL.LU R21, [R1+0x60] ;  /* 0x0000600001157983 */ /* 0x000ee80000300800 */
[----:B------:R0:W-:Y:S04]  /*3f00*/  STL [R1+0x90], R22 ;  /* 0x0000901601007387 */ /* 0x0001e80000100800 */
[----:B------:R1:W-:Y:S04]  /*3f10*/  STL [R1+0x94], R20 ;  /* 0x0000941401007387 */ /* 0x0003e80000100800 */
[----:B0-----:R-:W4:Y:S04]  /*3f20*/  LDL.LU R22, [R1+0x5c] ;  /* 0x00005c0001167983 */ /* 0x001f280000300800 */
[----:B-1----:R-:W4:Y:S04]  /*3f30*/  LDL.LU R20, [R1+0x58] ;  /* 0x0000580001147983 */ /* 0x002f280000300800 */
[----:B------:R-:W4:Y:S04]  /*3f40*/  LDL.LU R16, [R1+0x54] ;  /* 0x0000540001107983 */ /* 0x000f280000300800 */
[----:B------:R-:W4:Y:S04]  /*3f50*/  LDL.LU R8, [R1+0x50] ;  /* 0x0000500001087983 */ /* 0x000f280000300800 */
[----:B------:R-:W4:Y:S01]  /*3f60*/  LDL.LU R9, [R1+0x4c] ;  /* 0x00004c0001097983 */ /* 0x000f220000300800 */
[----:B------:R-:W-:-:S04]  /*3f70*/  IMAD.HI.U32 R28, R28, R15, RZ ;  /* 0x0000000f1c1c7227 */ /* 0x000fc800078e00ff */
[----:B------:R-:W-:-:S04]  /*3f80*/  IMAD.MOV R28, RZ, RZ, -R28 ;  /* 0x000000ffff1c7224 */ /* 0x000fc800078e0a1c */
[C---:B------:R-:W-:Y:S01]  /*3f90*/  IMAD R28, R29.reuse, R28, R15 ;  /* 0x0000001c1d1c7224 */ /* 0x040fe200078e020f */
[C---:B-----5:R-:W-:Y:S02]  /*3fa0*/  ISETP.GT.U32.AND P3, PT, R29.reuse, R17, PT ;  /* 0x000000111d00720c */ /* 0x060fe40003f64070 */
[C---:B------:R-:W-:Y:S02]  /*3fb0*/  ISETP.GT.U32.AND P1, PT, R29.reuse, R18, PT ;  /* 0x000000121d00720c */ /* 0x040fe40003f24070 */
[C---:B------:R-:W-:Y:S02]  /*3fc0*/  ISETP.GT.U32.AND P5, PT, R29.reuse, R19, PT ;  /* 0x000000131d00720c */ /* 0x040fe40003fa4070 */
[C---:B------:R-:W-:Y:S02]  /*3fd0*/  ISETP.GT.U32.AND P6, PT, R29.reuse, R27, PT ;  /* 0x0000001b1d00720c */ /* 0x040fe40003fc4070 */
[----:B------:R-:W-:-:S05]  /*3fe0*/  ISETP.GT.U32.AND P0, PT, R29, R23, PT ;  /* 0x000000171d00720c */ /* 0x000fca0003f04070 */
[--C-:B------:R-:W-:Y:S01]  /*3ff0*/  @!P3 IMAD.IADD R17, R17, 0x1, -R29.reuse ;  /* 0x000000011111b824 */ /* 0x100fe200078e0a1d */
[C---:B------:R-:W-:Y:S02]  /*4000*/  ISETP.GT.U32.AND P3, PT, R29.reuse, R0, PT ;  /* 0x000000001d00720c */ /* 0x040fe40003f64070 */
[C---:B------:R-:W-:Y:S01]  /*4010*/  ISETP.GT.U32.AND P4, PT, R29.reuse, R24, PT ;  /* 0x000000181d00720c */ /* 0x040fe20003f84070 */
[--C-:B------:R-:W-:Y:S01]  /*4020*/  @!P1 IMAD.IADD R18, R18, 0x1, -R29.reuse ;  /* 0x0000000112129824 */ /* 0x100fe200078e0a1d */
[----:B------:R-:W-:Y:S01]  /*4030*/  ISETP.GT.U32.AND P1, PT, R29, R12, PT ;  /* 0x0000000c1d00720c */ /* 0x000fe20003f24070 */
[--C-:B------:R-:W-:Y:S01]  /*4040*/  @!P5 IMAD.IADD R19, R19, 0x1, -R29.reuse ;  /* 0x000000011313d824 */ /* 0x100fe200078e0a1d */
[----:B------:R-:W-:Y:S01]  /*4050*/  ISETP.GT.U32.AND P5, PT, R29, R13, PT ;  /* 0x0000000d1d00720c */ /* 0x000fe20003fa4070 */
[--C-:B------:R-:W-:Y:S02]  /*4060*/  @!P6 IMAD.IADD R27, R27, 0x1, -R29.reuse ;  /* 0x000000011b1be824 */ /* 0x100fe400078e0a1d */
[----:B------:R-:W-:Y:S01]  /*4070*/  @!P0 IMAD.IADD R23, R23, 0x1, -R29 ;  /* 0x0000000117178824 */ /* 0x000fe200078e0a1d */
[----:B------:R-:W-:-:S03]  /*4080*/  ISETP.GT.U32.AND P0, PT, R29, R14, PT ;  /* 0x0000000e1d00720c */ /* 0x000fc60003f04070 */
[--C-:B------:R-:W-:Y:S02]  /*4090*/  @!P3 IMAD.IADD R0, R0, 0x1, -R29.reuse ;  /* 0x000000010000b824 */ /* 0x100fe400078e0a1d */
[--C-:B------:R-:W-:Y:S01]  /*40a0*/  @!P4 IMAD.IADD R24, R24, 0x1, -R29.reuse ;  /* 0x000000011818c824 */ /* 0x100fe200078e0a1d */
[----:B------:R-:W-:Y:S01]  /*40b0*/  ISETP.GT.U32.AND P4, PT, R29, R27, PT ;  /* 0x0000001b1d00720c */ /* 0x000fe20003f84070 */
[--C-:B------:R-:W-:Y:S01]  /*40c0*/  @!P1 IMAD.IADD R12, R12, 0x1, -R29.reuse ;  /* 0x000000010c0c9824 */ /* 0x100fe200078e0a1d */
[----:B------:R-:W-:Y:S01]  /*40d0*/  STL [R1+0x2408], R0 ;  /* 0x0024080001007387 */ /* 0x000fe20000100800 */
[----:B------:R-:W-:-:S03]  /*40e0*/  @!P5 IMAD.IADD R13, R13, 0x1, -R29 ;  /* 0x000000010d0dd824 */ /* 0x000fc600078e0a1d */
[----:B------:R-:W5:Y:S01]  /*40f0*/  LDL.LU R10, [R1+0x48] ;  /* 0x00004800010a7983 */ /* 0x000f620000300800 */
[----:B------:R-:W-:-:S03]  /*4100*/  @!P0 IMAD.IADD R14, R14, 0x1, -R29 ;  /* 0x000000010e0e8824 */ /* 0x000fc600078e0a1d */
[----:B------:R0:W-:Y:S04]  /*4110*/  STL [R1+0x8c], R12 ;  /* 0x00008c0c01007387 */ /* 0x0001e80000100800 */
[----:B------:R1:W-:Y:S01]  /*4120*/  STL [R1+0x88], R13 ;  /* 0x0000880d01007387 */ /* 0x0003e20000100800 */
[----:B------:R-:W-:-:S03]  /*4130*/  @!P4 IMAD.IADD R27, R27, 0x1, -R29 ;  /* 0x000000011b1bc824 */ /* 0x000fc600078e0a1d */
[----:B------:R-:W5:Y:S04]  /*4140*/  LDL.LU R11, [R1+0x44] ;  /* 0x00004400010b7983 */ /* 0x000f680000300800 */
[----:B0-----:R-:W5:Y:S04]  /*4150*/  LDL.LU R12, [R1+0x40] ;  /* 0x00004000010c7983 */ /* 0x001f680000300800 */
[----:B------:R0:W-:Y:S04]  /*4160*/  STL [R1+0x84], R14 ;  /* 0x0000840e01007387 */ /* 0x0001e80000100800 */
[----:B-1----:R-:W5:Y:S04]  /*4170*/  LDL.LU R13, [R1+0x3c] ;  /* 0x00003c00010d7983 */ /* 0x002f680000300800 */
[----:B0-----:R-:W5:Y:S04]  /*4180*/  LDL.LU R14, [R1+0x38] ;  /* 0x00003800010e7983 */ /* 0x001f680000300800 */
[----:B------:R0:W-:Y:S04]  /*4190*/  STL [R1+0x80], R27 ;  /* 0x0000801b01007387 */ /* 0x0001e80000100800 */
[----:B------:R-:W5:Y:S04]  /*41a0*/  LDL.LU R15, [R1+0x34] ;  /* 0x00003400010f7983 */ /* 0x000f680000300800 */
[----:B0-----:R-:W5:Y:S01]  /*41b0*/  LDL.LU R27, [R1+0x30] ;  /* 0x00003000011b7983 */ /* 0x001f620000300800 */
[----:B------:R-:W-:-:S02]  /*41c0*/  ISETP.GT.U32.AND P2, PT, R29, R25, PT ;  /* 0x000000191d00720c */ /* 0x000fc40003f44070 */
[C---:B--2---:R-:W-:Y:S01]  /*41d0*/  ISETP.GT.U32.AND P6, PT, R29.reuse, R26, PT ;  /* 0x0000001a1d00720c */ /* 0x044fe20003fc4070 */
[----:B------:R-:W2:Y:S01]  /*41e0*/  LDL.LU R0, [R1+0x14] ;  /* 0x0000140001007983 */ /* 0x000ea20000300800 */
[C---:B------:R-:W-:Y:S02]  /*41f0*/  ISETP.GT.U32.AND P3, PT, R29.reuse, R18, PT ;  /* 0x000000121d00720c */ /* 0x040fe40003f64070 */
[----:B------:R-:W-:-:S07]  /*4200*/  ISETP.GT.U32.AND P1, PT, R29, R19, PT ;  /* 0x000000131d00720c */ /* 0x000fce0003f24070 */
[--C-:B------:R-:W-:Y:S01]  /*4210*/  @!P2 IMAD.IADD R25, R25, 0x1, -R29.reuse ;  /* 0x000000011919a824 */ /* 0x100fe200078e0a1d */
[C---:B------:R-:W-:Y:S02]  /*4220*/  ISETP.GT.U32.AND P2, PT, R29.reuse, R17, PT ;  /* 0x000000111d00720c */ /* 0x040fe40003f44070 */
[C---:B------:R-:W-:Y:S01]  /*4230*/  ISETP.GT.U32.AND P5, PT, R29.reuse, R23, PT ;  /* 0x000000171d00720c */ /* 0x040fe20003fa4070 */
[--C-:B------:R-:W-:Y:S01]  /*4240*/  @!P6 IMAD.IADD R26, R26, 0x1, -R29.reuse ;  /* 0x000000011a1ae824 */ /* 0x100fe200078e0a1d */
[C---:B------:R-:W-:Y:S02]  /*4250*/  ISETP.GT.U32.AND P0, PT, R29.reuse, R24, PT ;  /* 0x000000181d00720c */ /* 0x040fe40003f04070 */
[C---:B------:R-:W-:Y:S01]  /*4260*/  ISETP.GT.U32.AND P4, PT, R29.reuse, R25, PT ;  /* 0x000000191d00720c */ /* 0x040fe20003f84070 */
[----:B------:R-:W-:Y:S01]  /*4270*/  @!P3 IMAD.IADD R18, R18, 0x1, -R29 ;  /* 0x000000011212b824 */ /* 0x000fe200078e0a1d */
[----:B------:R-:W-:-:S05]  /*4280*/  ISETP.GT.U32.AND P6, PT, R29, R26, PT ;  /* 0x0000001a1d00720c */ /* 0x000fca0003fc4070 */
[--C-:B------:R-:W-:Y:S01]  /*4290*/  @!P2 IMAD.IADD R17, R17, 0x1, -R29.reuse ;  /* 0x000000011111a824 */ /* 0x100fe200078e0a1d */
[----:B---3--:R-:W-:Y:S01]  /*42a0*/  ISETP.GT.U32.AND P2, PT, R29, R21, PT ;  /* 0x000000151d00720c */ /* 0x008fe20003f44070 */
[--C-:B------:R-:W-:Y:S02]  /*42b0*/  @!P1 IMAD.IADD R19, R19, 0x1, -R29.reuse ;  /* 0x0000000113139824 */ /* 0x100fe400078e0a1d */
[--C-:B------:R-:W-:Y:S02]  /*42c0*/  @!P5 IMAD.IADD R23, R23, 0x1, -R29.reuse ;  /* 0x000000011717d824 */ /* 0x100fe400078e0a1d */
[--C-:B------:R-:W-:Y:S01]  /*42d0*/  @!P0 IMAD.IADD R24, R24, 0x1, -R29.reuse ;  /* 0x0000000118188824 */ /* 0x100fe200078e0a1d */
[C---:B----4-:R-:W-:Y:S02]  /*42e0*/  ISETP.GT.U32.AND P3, PT, R29.reuse, R22, PT ;  /* 0x000000161d00720c */ /* 0x050fe40003f64070 */
[C---:B------:R-:W-:Y:S02]  /*42f0*/  ISETP.GT.U32.AND P1, PT, R29.reuse, R20, PT ;  /* 0x000000141d00720c */ /* 0x040fe40003f24070 */
[----:B------:R-:W-:Y:S01]  /*4300*/  ISETP.GT.U32.AND P5, PT, R29, R16, PT ;  /* 0x000000101d00720c */ /* 0x000fe20003fa4070 */
[--C-:B------:R-:W-:Y:S01]  /*4310*/  @!P4 IMAD.IADD R25, R25, 0x1, -R29.reuse ;  /* 0x000000011919c824 */ /* 0x100fe200078e0a1d */
[----:B------:R-:W-:Y:S01]  /*4320*/  ISETP.GT.U32.AND P0, PT, R29, R8, PT ;  /* 0x000000081d00720c */ /* 0x000fe20003f04070 */
[----:B------:R-:W-:-:S02]  /*4330*/  @!P2 IMAD.IADD R21, R21, 0x1, -R29 ;  /* 0x000000011515a824 */ /* 0x000fc400078e0a1d */
[----:B------:R-:W-:Y:S01]  /*4340*/  @!P6 IMAD.IADD R26, R26, 0x1, -R29 ;  /* 0x000000011a1ae824 */ /* 0x000fe200078e0a1d */
[----:B------:R-:W-:-:S03]  /*4350*/  ISETP.GT.U32.AND P4, PT, R29, R9, PT ;  /* 0x000000091d00720c */ /* 0x000fc60003f84070 */
[--C-:B------:R-:W-:Y:S02]  /*4360*/  @!P3 IMAD.IADD R22, R22, 0x1, -R29.reuse ;  /* 0x000000011616b824 */ /* 0x100fe400078e0a1d */
[--C-:B------:R-:W-:Y:S02]  /*4370*/  @!P1 IMAD.IADD R20, R20, 0x1, -R29.reuse ;  /* 0x0000000114149824 */ /* 0x100fe400078e0a1d */
[--C-:B------:R-:W-:Y:S02]  /*4380*/  @!P5 IMAD.IADD R16, R16, 0x1, -R29.reuse ;  /* 0x000000011010d824 */ /* 0x100fe400078e0a1d */
[----:B------:R-:W-:-:S04]  /*4390*/  @!P0 IMAD.IADD R8, R8, 0x1, -R29 ;  /* 0x0000000108088824 */ /* 0x000fc800078e0a1d */
[----:B------:R-:W-:Y:S01]  /*43a0*/  @!P4 IMAD.IADD R9, R9, 0x1, -R29 ;  /* 0x000000010909c824 */ /* 0x000fe200078e0a1d */
[----:B------:R0:W-:Y:S04]  /*43b0*/  STL [R1+0x7c], R17 ;  /* 0x00007c1101007387 */ /* 0x0001e80000100800 */
[----:B------:R-:W-:Y:S04]  /*43c0*/  STL [R1+0x78], R18 ;  /* 0x0000781201007387 */ /* 0x000fe80000100800 */
[----:B------:R1:W-:Y:S04]  /*43d0*/  STL [R1+0x74], R19 ;  /* 0x0000741301007387 */ /* 0x0003e80000100800 */
[----:B------:R3:W-:Y:S04]  /*43e0*/  STL [R1+0x70], R23 ;  /* 0x0000701701007387 */ /* 0x0007e80000100800 */
[----:B------:R4:W-:Y:S04]  /*43f0*/  STL [R1+0x6c], R24 ;  /* 0x00006c1801007387 */ /* 0x0009e80000100800 */
[----:B0-----:R-:W2:Y:S04]  /*4400*/  LDL.LU R17, [R1+0x2c] ;  /* 0x00002c0001117983 */ /* 0x001ea80000300800 */
[----:B------:R0:W-:Y:S04]  /*4410*/  STL [R1+0x68], R25 ;  /* 0x0000681901007387 */ /* 0x0001e80000100800 */
[----:B-1----:R-:W2:Y:S04]  /*4420*/  LDL.LU R19, [R1+0x28] ;  /* 0x0000280001137983 */ /* 0x002ea80000300800 */
[----:B---3--:R-:W3:Y:S04]  /*4430*/  LDL.LU R23, [R1+0x24] ;  /* 0x0000240001177983 */ /* 0x008ee80000300800 */
[----:B------:R1:W-:Y:S04]  /*4440*/  STL [R1+0x64], R26 ;  /* 0x0000641a01007387 */ /* 0x0003e80000100800 */
[----:B----4-:R-:W4:Y:S04]  /*4450*/  LDL.LU R24, [R1+0x20] ;  /* 0x0000200001187983 */ /* 0x010f280000300800 */
[----:B0-----:R-:W2:Y:S04]  /*4460*/  LDL.LU R25, [R1+0x1c] ;  /* 0x00001c0001197983 */ /* 0x001ea80000300800 */
[----:B-1----:R-:W2:Y:S01]  /*4470*/  LDL.LU R26, [R1+0x18] ;  /* 0x00001800011a7983 */ /* 0x002ea20000300800 */
[----:B-----5:R-:W-:-:S02]  /*4480*/  ISETP.GT.U32.AND P6, PT, R29, R10, PT ;  /* 0x0000000a1d00720c */ /* 0x020fc40003fc4070 */
[C---:B------:R-:W-:Y:S02]  /*4490*/  ISETP.GT.U32.AND P2, PT, R29.reuse, R11, PT ;  /* 0x0000000b1d00720c */ /* 0x040fe40003f44070 */
[C---:B------:R-:W-:Y:S02]  /*44a0*/  ISETP.GT.U32.AND P3, PT, R29.reuse, R12, PT ;  /* 0x0000000c1d00720c */ /* 0x040fe40003f64070 */
[C---:B------:R-:W-:Y:S02]  /*44b0*/  ISETP.GT.U32.AND P1, PT, R29.reuse, R13, PT ;  /* 0x0000000d1d00720c */ /* 0x040fe40003f24070 */
[----:B------:R-:W-:-:S07]  /*44c0*/  ISETP.GT.U32.AND P5, PT, R29, R14, PT ;  /* 0x0000000e1d00720c */ /* 0x000fce0003fa4070 */
[--C-:B------:R-:W-:Y:S01]  /*44d0*/  @!P2 IMAD.IADD R11, R11, 0x1, -R29.reuse ;  /* 0x000000010b0ba824 */ /* 0x100fe200078e0a1d */
[C---:B------:R-:W-:Y:S01]  /*44e0*/  ISETP.GT.U32.AND P2, PT, R29.reuse, R22, PT ;  /* 0x000000161d00720c */ /* 0x040fe20003f44070 */
[--C-:B------:R-:W-:Y:S01]  /*44f0*/  @!P6 IMAD.IADD R10, R10, 0x1, -R29.reuse ;  /* 0x000000010a0ae824 */ /* 0x100fe200078e0a1d */
[C---:B------:R-:W-:Y:S01]  /*4500*/  ISETP.GT.U32.AND P0, PT, R29.reuse, R15, PT ;  /* 0x0000000f1d00720c */ /* 0x040fe20003f04070 */
[--C-:B------:R-:W-:Y:S01]  /*4510*/  @!P3 IMAD.IADD R12, R12, 0x1, -R29.reuse ;  /* 0x000000010c0cb824 */ /* 0x100fe200078e0a1d */
[C---:B------:R-:W-:Y:S02]  /*4520*/  ISETP.GT.U32.AND P6, PT, R29.reuse, R21, PT ;  /* 0x000000151d00720c */ /* 0x040fe40003fc4070 */
[----:B------:R-:W-:Y:S01]  /*4530*/  ISETP.GT.U32.AND P4, PT, R29, R27, PT ;  /* 0x0000001b1d00720c */ /* 0x000fe20003f84070 */
[--C-:B------:R-:W-:Y:S01]  /*4540*/  @!P1 IMAD.IADD R13, R13, 0x1, -R29.reuse ;  /* 0x000000010d0d9824 */ /* 0x100fe200078e0a1d */
[C---:B------:R-:W-:Y:S01]  /*4550*/  ISETP.GT.U32.AND P3, PT, R29.reuse, R20, PT ;  /* 0x000000141d00720c */ /* 0x040fe20003f64070 */
[----:B------:R-:W-:Y:S01]  /*4560*/  @!P5 IMAD.IADD R14, R14, 0x1, -R29 ;  /* 0x000000010e0ed824 */ /* 0x000fe200078e0a1d */
[----:B------:R-:W-:-:S02]  /*4570*/  ISETP.GT.U32.AND P1, PT, R29, R16, PT ;  /* 0x000000101d00720c */ /* 0x000fc40003f24070 */
[----:B------:R-:W-:-:S03]  /*4580*/  ISETP.GT.U32.AND P5, PT, R29, R8, PT ;  /* 0x000000081d00720c */ /* 0x000fc60003fa4070 */
[--C-:B------:R-:W-:Y:S01]  /*4590*/  @!P0 IMAD.IADD R15, R15, 0x1, -R29.reuse ;  /* 0x000000010f0f8824 */ /* 0x100fe200078e0a1d */
[C---:B------:R-:W-:Y:S01]  /*45a0*/  ISETP.GT.U32.AND P0, PT, R29.reuse, R9, PT ;  /* 0x000000091d00720c */ /* 0x040fe20003f04070 */
[--C-:B------:R-:W-:Y:S01]  /*45b0*/  @!P2 IMAD.IADD R22, R22, 0x1, -R29.reuse ;  /* 0x000000011616a824 */ /* 0x100fe200078e0a1d */
[----:B------:R-:W-:Y:S01]  /*45c0*/  ISETP.GT.U32.AND P2, PT, R29, R11, PT ;  /* 0x0000000b1d00720c */ /* 0x000fe20003f44070 */
[--C-:B------:R-:W-:Y:S02]  /*45d0*/  @!P6 IMAD.IADD R21, R21, 0x1, -R29.reuse ;  /* 0x000000011515e824 */ /* 0x100fe400078e0a1d */
[--C-:B------:R-:W-:Y:S01]  /*45e0*/  @!P4 IMAD.IADD R27, R27, 0x1, -R29.reuse ;  /* 0x000000011b1bc824 */ /* 0x100fe200078e0a1d */
[C---:B------:R-:W-:Y:S01]  /*45f0*/  ISETP.GT.U32.AND P4, PT, R29.reuse, R10, PT ;  /* 0x0000000a1d00720c */ /* 0x040fe20003f84070 */
[--C-:B------:R-:W-:Y:S01]  /*4600*/  @!P3 IMAD.IADD R20, R20, 0x1, -R29.reuse ;  /* 0x000000011414b824 */ /* 0x100fe200078e0a1d */
[C---:B------:R-:W-:Y:S01]  /*4610*/  ISETP.GT.U32.AND P3, PT, R29.reuse, R12, PT ;  /* 0x0000000c1d00720c */ /* 0x040fe20003f64070 */
[----:B------:R0:W-:Y:S01]  /*4620*/  STL [R1+0x5c], R22 ;  /* 0x00005c1601007387 */ /* 0x0001e20000100800 */
[--C-:B------:R-:W-:Y:S01]  /*4630*/  @!P1 IMAD.IADD R16, R16, 0x1, -R29.reuse ;  /* 0x0000000110109824 */ /* 0x100fe200078e0a1d */
[C---:B------:R-:W-:Y:S01]  /*4640*/  ISETP.GT.U32.AND P1, PT, R29.reuse, R13, PT ;  /* 0x0000000d1d00720c */ /* 0x040fe20003f24070 */
[--C-:B------:R-:W-:Y:S01]  /*4650*/  @!P5 IMAD.IADD R8, R8, 0x1, -R29.reuse ;  /* 0x000000010808d824 */ /* 0x100fe200078e0a1d */
[----:B------:R1:W-:Y:S01]  /*4660*/  STL [R1+0x60], R21 ;  /* 0x0000601501007387 */ /* 0x0003e20000100800 */
[----:B------:R-:W-:Y:S01]  /*4670*/  ISETP.GT.U32.AND P5, PT, R29, R14, PT ;  /* 0x0000000e1d00720c */ /* 0x000fe20003fa4070 */
[----:B------:R-:W-:Y:S01]  /*4680*/  @!P0 IMAD.IADD R9, R9, 0x1, -R29 ;  /* 0x0000000109098824 */ /* 0x000fe200078e0a1d */
[C---:B------:R-:W-:Y:S01]  /*4690*/  ISETP.GT.U32.AND P0, PT, R29.reuse, R15, PT ;  /* 0x0000000f1d00720c */ /* 0x040fe20003f04070 */
[----:B0-----:R-:W5:Y:S04]  /*46a0*/  LDL.LU R22, [R1+0x10] ;  /* 0x0000100001167983 */ /* 0x001f680000300800 */
[----:B-1----:R-:W5:Y:S01]  /*46b0*/  LDL.LU R21, [R1+0xc] ;  /* 0x00000c0001157983 */ /* 0x002f620000300800 */
[----:B------:R-:W-:-:S03]  /*46c0*/  ISETP.GT.U32.AND P6, PT, R29, R27, PT ;  /* 0x0000001b1d00720c */ /* 0x000fc60003fc4070 */
[----:B------:R0:W-:Y:S01]  /*46d0*/  STL [R1+0x58], R20 ;  /* 0x0000581401007387 */ /* 0x0001e20000100800 */
[--C-:B------:R-:W-:Y:S02]  /*46e0*/  @!P4 IMAD.IADD R10, R10, 0x1, -R29.reuse ;  /* 0x000000010a0ac824 */ /* 0x100fe400078e0a1d */
[--C-:B------:R-:W-:Y:S01]  /*46f0*/  @!P2 IMAD.IADD R11, R11, 0x1, -R29.reuse ;  /* 0x000000010b0ba824 */ /* 0x100fe200078e0a1d */
[----:B0-----:R-:W5:Y:S04]  /*4700*/  LDL.LU R20, [R1+0x8] ;  /* 0x0000080001147983 */ /* 0x001f680000300800 */
[----:B------:R-:W5:Y:S04]  /*4710*/  LDL.LU R18, [R1+0x4] ;  /* 0x0000040001127983 */ /* 0x000f680000300800 */
[----:B------:R0:W-:Y:S01]  /*4720*/  STL [R1+0x54], R16 ;  /* 0x0000541001007387 */ /* 0x0001e20000100800 */
[----:B------:R-:W-:-:S02]  /*4730*/  @!P3 IMAD.IADD R12, R12, 0x1, -R29 ;  /* 0x000000010c0cb824 */ /* 0x000fc400078e0a1d */
[--C-:B------:R-:W-:Y:S01]  /*4740*/  @!P1 IMAD.IADD R13, R13, 0x1, -R29.reuse ;  /* 0x000000010d0d9824 */ /* 0x100fe200078e0a1d */
[----:B0-----:R-:W5:Y:S04]  /*4750*/  LDL.LU R16, [R1] ;  /* 0x0000000001107983 */ /* 0x001f680000300800 */
[----:B------:R0:W-:Y:S01]  /*4760*/  STL [R1+0x50], R8 ;  /* 0x0000500801007387 */ /* 0x0001e20000100800 */
[----:B------:R-:W-:-:S03]  /*4770*/  @!P5 IMAD.IADD R14, R14, 0x1, -R29 ;  /* 0x000000010e0ed824 */ /* 0x000fc600078e0a1d */
[----:B0-----:R-:W5:Y:S04]  /*4780*/  LDL.LU R8, [R1+0x2494] ;  /* 0x0024940001087983 */ /* 0x001f680000300800 */
[----:B------:R0:W-:Y:S01]  /*4790*/  STL [R1+0x4c], R9 ;  /* 0x00004c0901007387 */ /* 0x0001e20000100800 */
[----:B------:R-:W-:-:S03]  /*47a0*/  @!P0 IMAD.IADD R15, R15, 0x1, -R29 ;  /* 0x000000010f0f8824 */ /* 0x000fc600078e0a1d */
[----:B0-----:R-:W5:Y:S04]  /*47b0*/  LDL.LU R9, [R1+0x2490] ;  /* 0x0024900001097983 */ /* 0x001f680000300800 */
[----:B------:R0:W-:Y:S01]  /*47c0*/  STL [R1+0x48], R10 ;  /* 0x0000480a01007387 */ /* 0x0001e20000100800 */
[----:B------:R-:W-:-:S03]  /*47d0*/  @!P6 IMAD.IADD R27, R27, 0x1, -R29 ;  /* 0x000000011b1be824 */ /* 0x000fc600078e0a1d */
[----:B0-----:R-:W5:Y:S04]  /*47e0*/  LDL.LU R10, [R1+0x248c] ;  /* 0x00248c00010a7983 */ /* 0x001f680000300800 */
[----:B------:R0:W-:Y:S04]  /*47f0*/  STL [R1+0x44], R11 ;  /* 0x0000440b01007387 */ /* 0x0001e80000100800 */
        /* <DEDUP_REMOVED lines=10> */
[----:B0-----:R-:W5:Y:S01]  /*48a0*/  LDL.LU R27, [R1+0x2474] ;  /* 0x00247400011b7983 */ /* 0x001f620000300800 */
[----:B--2---:R-:W-:-:S02]  /*48b0*/  ISETP.GT.U32.AND P4, PT, R29, R17, PT ;  /* 0x000000111d00720c */ /* 0x004fc40003f84070 */
[C---:B------:R-:W-:Y:S02]  /*48c0*/  ISETP.GT.U32.AND P2, PT, R29.reuse, R19, PT ;  /* 0x000000131d00720c */ /* 0x040fe40003f44070 */
[C---:B---3--:R-:W-:Y:S02]  /*48d0*/  ISETP.GT.U32.AND P3, PT, R29.reuse, R23, PT ;  /* 0x000000171d00720c */ /* 0x048fe40003f64070 */
[C---:B----4-:R-:W-:Y:S02]  /*48e0*/  ISETP.GT.U32.AND P1, PT, R29.reuse, R24, PT ;  /* 0x000000181d00720c */ /* 0x050fe40003f24070 */
[C---:B------:R-:W-:Y:S02]  /*48f0*/  ISETP.GT.U32.AND P5, PT, R29.reuse, R25, PT ;  /* 0x000000191d00720c */ /* 0x040fe40003fa4070 */
[C---:B------:R-:W-:Y:S02]  /*4900*/  ISETP.GT.U32.AND P0, PT, R29.reuse, R26, PT ;  /* 0x0000001a1d00720c */ /* 0x040fe40003f04070 */
[----:B------:R-:W-:Y:S01]  /*4910*/  ISETP.GT.U32.AND P6, PT, R29, R0, PT ;  /* 0x000000001d00720c */ /* 0x000fe20003fc4070 */
[----:B------:R-:W-:-:S02]  /*4920*/  @!P4 IMAD.IADD R17, R17, 0x1, -R29 ;  /* 0x000000011111c824 */ /* 0x000fc400078e0a1d */
[--C-:B------:R-:W-:Y:S02]  /*4930*/  @!P2 IMAD.IADD R19, R19, 0x1, -R29.reuse ;  /* 0x000000011313a824 */ /* 0x100fe400078e0a1d */
[--C-:B------:R-:W-:Y:S02]  /*4940*/  @!P3 IMAD.IADD R23, R23, 0x1, -R29.reuse ;  /* 0x000000011717b824 */ /* 0x100fe400078e0a1d */
[--C-:B------:R-:W-:Y:S02]  /*4950*/  @!P1 IMAD.IADD R24, R24, 0x1, -R29.reuse ;  /* 0x0000000118189824 */ /* 0x100fe400078e0a1d */
[--C-:B------:R-:W-:Y:S02]  /*4960*/  @!P5 IMAD.IADD R25, R25, 0x1, -R29.reuse ;  /* 0x000000011919d824 */ /* 0x100fe400078e0a1d */
[--C-:B------:R-:W-:Y:S02]  /*4970*/  @!P0 IMAD.IADD R26, R26, 0x1, -R29.reuse ;  /* 0x000000011a1a8824 */ /* 0x100fe400078e0a1d */
[----:B------:R-:W-:Y:S01]  /*4980*/  @!P6 IMAD.IADD R0, R0, 0x1, -R29 ;  /* 0x000000010000e824 */ /* 0x000fe200078e0a1d */
[----:B------:R-:W-:-:S13]  /*4990*/  ISETP.GT.U32.AND P6, PT, R29, R17, PT ;  /* 0x000000111d00720c */ /* 0x000fda0003fc4070 */
[----:B------:R-:W-:-:S05]  /*49a0*/  @!P6 IMAD.IADD R17, R17, 0x1, -R29 ;  /* 0x000000011111e824 */ /* 0x000fca00078e0a1d */
[----:B------:R0:W-:Y:S04]  /*49b0*/  STL [R1+0x2c], R17 ;  /* 0x00002c1101007387 */ /* 0x0001e80000100800 */
[----:B0-----:R-:W2:Y:S01]  /*49c0*/  LDL.LU R17, [R1+0x2470] ;  /* 0x0024700001117983 */ /* 0x001ea20000300800 */
[C---:B-----5:R-:W-:Y:S02]  /*49d0*/  ISETP.GT.U32.AND P4, PT, R29.reuse, R22, PT ;  /* 0x000000161d00720c */ /* 0x060fe40003f84070 */
[C---:B------:R-:W-:Y:S02]  /*49e0*/  ISETP.GT.U32.AND P2, PT, R29.reuse, R21, PT ;  /* 0x000000151d00720c */ /* 0x040fe40003f44070 */
[C---:B------:R-:W-:Y:S02]  /*49f0*/  ISETP.GT.U32.AND P3, PT, R29.reuse, R20, PT ;  /* 0x000000141d00720c */ /* 0x040fe40003f64070 */
[----:B------:R-:W-:-:S07]  /*4a00*/  ISETP.GT.U32.AND P1, PT, R29, R18, PT ;  /* 0x000000121d00720c */ /* 0x000fce0003f24070 */
[--C-:B------:R-:W-:Y:S01]  /*4a10*/  @!P4 IMAD.IADD R22, R22, 0x1, -R29.reuse ;  /* 0x000000011616c824 */ /* 0x100fe200078e0a1d */
[----:B------:R-:W-:Y:S01]  /*4a20*/  ISETP.GT.U32.AND P4, PT, R29, R19, PT ;  /* 0x000000131d00720c */ /* 0x000fe20003f84070 */
[--C-:B------:R-:W-:Y:S01]  /*4a30*/  @!P2 IMAD.IADD R21, R21, 0x1, -R29.reuse ;  /* 0x000000011515a824 */ /* 0x100fe200078e0a1d */
[C---:B------:R-:W-:Y:S02]  /*4a40*/  ISETP.GT.U32.AND P2, PT, R29.reuse, R23, PT ;  /* 0x000000171d00720c */ /* 0x040fe40003f44070 */
[C---:B------:R-:W-:Y:S01]  /*4a50*/  ISETP.GT.U32.AND P5, PT, R29.reuse, R16, PT ;  /* 0x000000101d00720c */ /* 0x040fe20003fa4070 */
[--C-:B------:R-:W-:Y:S01]  /*4a60*/  @!P3 IMAD.IADD R20, R20, 0x1, -R29.reuse ;  /* 0x000000011414b824 */ /* 0x100fe200078e0a1d */
[C---:B------:R-:W-:Y:S01]  /*4a70*/  ISETP.GT.U32.AND P3, PT, R29.reuse, R24, PT ;  /* 0x000000181d00720c */ /* 0x040fe20003f64070 */
[----:B------:R-:W-:Y:S01]  /*4a80*/  @!P1 IMAD.IADD R18, R18, 0x1, -R29 ;  /* 0x0000000112129824 */ /* 0x000fe200078e0a1d */
[----:B------:R-:W-:-:S05]  /*4a90*/  ISETP.GT.U32.AND P1, PT, R29, R25, PT ;  /* 0x000000191d00720c */ /* 0x000fca0003f24070 */
[----:B------:R-:W-:Y:S01]  /*4aa0*/  @!P4 IMAD.IADD R19, R19, 0x1, -R29 ;  /* 0x000000011313c824 */ /* 0x000fe200078e0a1d */
[----:B------:R-:W-:-:S03]  /*4ab0*/  ISETP.GT.U32.AND P4, PT, R29, R22, PT ;  /* 0x000000161d00720c */ /* 0x000fc60003f84070 */
[--C-:B------:R-:W-:Y:S01]  /*4ac0*/  @!P5 IMAD.IADD R16, R16, 0x1, -R29.reuse ;  /* 0x000000011010d824 */ /* 0x100fe200078e0a1d */
[----:B------:R-:W-:Y:S01]  /*4ad0*/  ISETP.GT.U32.AND P5, PT, R29, R26, PT ;  /* 0x0000001a1d00720c */ /* 0x000fe20003fa4070 */
[--C-:B------:R-:W-:Y:S01]  /*4ae0*/  @!P2 IMAD.IADD R23, R23, 0x1, -R29.reuse ;  /* 0x000000011717a824 */ /* 0x100fe200078e0a1d */
[----:B------:R0:W-:Y:S01]  /*4af0*/  STL [R1+0x28], R19 ;  /* 0x0000281301007387 */ /* 0x0001e20000100800 */
[--C-:B------:R-:W-:Y:S01]  /*4b00*/  @!P3 IMAD.IADD R24, R24, 0x1, -R29.reuse ;  /* 0x000000011818b824 */ /* 0x100fe200078e0a1d */
[----:B------:R-:W-:Y:S01]  /*4b10*/  ISETP.GT.U32.AND P2, PT, R29, R21, PT ;  /* 0x000000151d00720c */ /* 0x000fe20003f44070 */
[--C-:B------:R-:W-:Y:S01]  /*4b20*/  @!P1 IMAD.IADD R25, R25, 0x1, -R29.reuse ;  /* 0x0000000119199824 */ /* 0x100fe200078e0a1d */
[C---:B------:R-:W-:Y:S02]  /*4b30*/  ISETP.GT.U32.AND P3, PT, R29.reuse, R20, PT ;  /* 0x000000141d00720c */ /* 0x040fe40003f64070 */
[C---:B------:R-:W-:Y:S01]  /*4b40*/  ISETP.GT.U32.AND P1, PT, R29.reuse, R18, PT ;  /* 0x000000121d00720c */ /* 0x040fe20003f24070 */
[----:B0-----:R-:W3:Y:S04]  /*4b50*/  LDL.LU R19, [R1+0x246c] ;  /* 0x00246c0001137983 */ /* 0x001ee80000300800 */
[--C-:B------:R-:W-:Y:S01]  /*4b60*/  @!P5 IMAD.IADD R26, R26, 0x1, -R29.reuse ;  /* 0x000000011a1ad824 */ /* 0x100fe200078e0a1d */
[----:B------:R0:W-:Y:S01]  /*4b70*/  STL [R1+0x24], R23 ;  /* 0x0000241701007387 */ /* 0x0001e20000100800 */
[----:B------:R-:W-:Y:S01]  /*4b80*/  ISETP.GT.U32.AND P6, PT, R29, R16, PT ;  /* 0x000000101d00720c */ /* 0x000fe20003fc4070 */
[----:B------:R-:W-:-:S02]  /*4b90*/  @!P4 IMAD.IADD R22, R22, 0x1, -R29 ;  /* 0x000000011616c824 */ /* 0x000fc400078e0a1d */
[----:B0-----:R-:W4:Y:S04]  /*4ba0*/  LDL.LU R23, [R1+0x2468] ;  /* 0x0024680001177983 */ /* 0x001f280000300800 */
[----:B------:R0:W-:Y:S01]  /*4bb0*/  STL [R1+0x20], R24 ;  /* 0x0000201801007387 */ /* 0x0001e20000100800 */
[----:B------:R-:W-:-:S03]  /*4bc0*/  @!P2 IMAD.IADD R21, R21, 0x1, -R29 ;  /* 0x000000011515a824 */ /* 0x000fc600078e0a1d */
[----:B0-----:R-:W5:Y:S04]  /*4bd0*/  LDL.LU R24, [R1+0x2464] ;  /* 0x0024640001187983 */ /* 0x001f680000300800 */
[----:B------:R0:W-:Y:S01]  /*4be0*/  STL [R1+0x1c], R25 ;  /* 0x00001c1901007387 */ /* 0x0001e20000100800 */
[----:B------:R-:W-:-:S03]  /*4bf0*/  @!P3 IMAD.IADD R20, R20, 0x1, -R29 ;  /* 0x000000011414b824 */ /* 0x000fc600078e0a1d */
[----:B0-----:R-:W2:Y:S04]  /*4c00*/  LDL.LU R25, [R1+0x2460] ;  /* 0x0024600001197983 */ /* 0x001ea80000300800 */
[----:B------:R0:W-:Y:S01]  /*4c10*/  STL [R1+0x18], R26 ;  /* 0x0000181a01007387 */ /* 0x0001e20000100800 */
[----:B------:R-:W-:-:S03]  /*4c20*/  @!P1 IMAD.IADD R18, R18, 0x1, -R29 ;  /* 0x0000000112129824 */ /* 0x000fc600078e0a1d */
[----:B0-----:R-:W3:Y:S01]  /*4c30*/  LDL.LU R26, [R1+0x245c] ;  /* 0x00245c00011a7983 */ /* 0x001ee20000300800 */
[----:B------:R-:W-:Y:S01]  /*4c40*/  @!P6 IMAD.IADD R16, R16, 0x1, -R29 ;  /* 0x000000011010e824 */ /* 0x000fe200078e0a1d */
[----:B------:R-:W-:-:S13]  /*4c50*/  ISETP.GT.U32.AND P0, PT, R29, R27, PT ;  /* 0x0000001b1d00720c */ /* 0x000fda0003f04070 */
[----:B------:R-:W-:Y:S01]  /*4c60*/  @!P0 IMAD.IADD R27, R27, 0x1, -R29 ;  /* 0x000000011b1b8824 */ /* 0x000fe200078e0a1d */
[----:B------:R-:W-:-:S13]  /*4c70*/  ISETP.GT.U32.AND P0, PT, R29, R0, PT ;  /* 0x000000001d00720c */ /* 0x000fda0003f04070 */
[----:B------:R-:W-:-:S05]  /*4c80*/  @!P0 IMAD.IADD R0, R0, 0x1, -R29 ;  /* 0x0000000100008824 */ /* 0x000fca00078e0a1d */
[----:B------:R-:W-:Y:S04]  /*4c90*/  STL [R1+0x2430], R0 ;  /* 0x0024300001007387 */ /* 0x000fe80000100800 */
[----:B------:R0:W-:Y:S04]  /*4ca0*/  STL [R1+0x10], R22 ;  /* 0x0000101601007387 */ /* 0x0001e80000100800 */
[----:B0-----:R-:W3:Y:S04]  /*4cb0*/  LDL.LU R22, [R1+0x2458] ;  /* 0x0024580001167983 */ /* 0x001ee80000300800 */
[----:B------:R0:W-:Y:S04]  /*4cc0*/  STL [R1+0xc], R21 ;  /* 0x00000c1501007387 */ /* 0x0001e80000100800 */
[----:B0-----:R-:W3:Y:S04]  /*4cd0*/  LDL.LU R21, [R1+0x2454] ;  /* 0x0024540001157983 */ /* 0x001ee80000300800 */
[----:B------:R0:W-:Y:S04]  /*4ce0*/  STL [R1+0x8], R20 ;  /* 0x0000081401007387 */ /* 0x0001e80000100800 */
[----:B0-----:R-:W3:Y:S04]  /*4cf0*/  LDL.LU R20, [R1+0x2450] ;  /* 0x0024500001147983 */ /* 0x001ee80000300800 */
[----:B------:R0:W-:Y:S04]  /*4d00*/  STL [R1+0x4], R18 ;  /* 0x0000041201007387 */ /* 0x0001e80000100800 */
[----:B0-----:R-:W3:Y:S04]  /*4d10*/  LDL.LU R18, [R1+0x244c] ;  /* 0x00244c0001127983 */ /* 0x001ee80000300800 */
[----:B------:R0:W-:Y:S04]  /*4d20*/  STL [R1], R16 ;  /* 0x0000001001007387 */ /* 0x0001e80000100800 */
[----:B0-----:R-:W3:Y:S01]  /*4d30*/  LDL.LU R16, [R1+0x2448] ;  /* 0x0024480001107983 */ /* 0x001ee20000300800 */
[----:B------:R-:W-:-:S13]  /*4d40*/  ISETP.GT.U32.AND P5, PT, R29, R27, PT ;  /* 0x0000001b1d00720c */ /* 0x000fda0003fa4070 */
[----:B------:R-:W-:-:S05]  /*4d50*/  @!P5 IMAD.IADD R27, R27, 0x1, -R29 ;  /* 0x000000011b1bd824 */ /* 0x000fca00078e0a1d */
[----:B------:R-:W-:Y:S04]  /*4d60*/  STL [R1+0x2414], R27 ;  /* 0x0024141b01007387 */ /* 0x000fe80000100800 */
[----:B------:R-:W3:Y:S01]  /*4d70*/  LDL R0, [R1+0xff8] ;  /* 0x000ff80001007983 */ /* 0x000ee20000100800 */
[C---:B----4-:R-:W-:Y:S02]  /*4d80*/  ISETP.GT.U32.AND P3, PT, R29.reuse, R23, PT ;  /* 0x000000171d00720c */ /* 0x050fe40003f64070 */
[C---:B-----5:R-:W-:Y:S02]  /*4d90*/  ISETP.GT.U32.AND P2, PT, R29.reuse, R24, PT ;  /* 0x000000181d00720c */ /* 0x060fe40003f44070 */
[C---:B--2---:R-:W-:Y:S02]  /*4da0*/  ISETP.GT.U32.AND P4, PT, R29.reuse, R25, PT ;  /* 0x000000191d00720c */ /* 0x044fe40003f84070 */
[----:B---3--:R-:W-:-:S11]  /*4db0*/  ISETP.GT.U32.AND P0, PT, R29, R26, PT ;  /* 0x0000001a1d00720c */ /* 0x008fd60003f04070 */
[--C-:B------:R-:W-:Y:S02]  /*4dc0*/  @!P4 IMAD.IADD R25, R25, 0x1, -R29.reuse ;  /* 0x000000011919c824 */ /* 0x100fe400078e0a1d */
[--C-:B------:R-:W-:Y:S01]  /*4dd0*/  @!P2 IMAD.IADD R24, R24, 0x1, -R29.reuse ;  /* 0x000000011818a824 */ /* 0x100fe200078e0a1d */
[----:B------:R-:W-:Y:S01]  /*4de0*/  ISETP.GT.U32.AND P2, PT, R29, R17, PT ;  /* 0x000000111d00720c */ /* 0x000fe20003f44070 */
[--C-:B------:R-:W-:Y:S02]  /*4df0*/  @!P3 IMAD.IADD R23, R23, 0x1, -R29.reuse ;  /* 0x000000011717b824 */ /* 0x100fe400078e0a1d */
[----:B------:R-:W-:Y:S01]  /*4e00*/  @!P0 IMAD.IADD R26, R26, 0x1, -R29 ;  /* 0x000000011a1a8824 */ /* 0x000fe200078e0a1d */
[----:B------:R-:W-:-:S09]  /*4e10*/  ISETP.GT.U32.AND P0, PT, R29, R19, PT ;  /* 0x000000131d00720c */ /* 0x000fd20003f04070 */
[----:B------:R-:W-:Y:S01]  /*4e20*/  @!P2 IMAD.IADD R17, R17, 0x1, -R29 ;  /* 0x000000011111a824 */ /* 0x000fe200078e0a1d */
[----:B------:R-:W-:-:S03]  /*4e30*/  ISETP.GT.U32.AND P2, PT, R29, R23, PT ;  /* 0x000000171d00720c */ /* 0x000fc60003f44070 */
[----:B------:R-:W-:Y:S01]  /*4e40*/  @!P0 IMAD.IADD R19, R19, 0x1, -R29 ;  /* 0x0000000113138824 */ /* 0x000fe200078e0a1d */
[----:B------:R-:W-:-:S09]  /*4e50*/  ISETP.GT.U32.AND P0, PT, R29, R25, PT ;  /* 0x000000191d00720c */ /* 0x000fd20003f04070 */
[----:B------:R-:W-:Y:S01]  /*4e60*/  @!P2 IMAD.IADD R23, R23, 0x1, -R29 ;  /* 0x000000011717a824 */ /* 0x000fe200078e0a1d */
[----:B------:R-:W-:-:S03]  /*4e70*/  ISETP.GT.U32.AND P2, PT, R29, R17, PT ;  /* 0x000000111d00720c */ /* 0x000fc60003f44070 */
[----:B------:R-:W-:Y:S01]  /*4e80*/  @!P0 IMAD.IADD R25, R25, 0x1, -R29 ;  /* 0x0000000119198824 */ /* 0x000fe200078e0a1d */
[C---:B------:R-:W-:Y:S02]  /*4e90*/  ISETP.GT.U32.AND P0, PT, R29.reuse, R19, PT ;  /* 0x000000131d00720c */ /* 0x040fe40003f04070 */
[C---:B------:R-:W-:Y:S02]  /*4ea0*/  ISETP.GT.U32.AND P1, PT, R29.reuse, R22, PT ;  /* 0x000000161d00720c */ /* 0x040fe40003f24070 */
[----:B------:R-:W-:-:S11]  /*4eb0*/  ISETP.GT.U32.AND P6, PT, R29, R21, PT ;  /* 0x000000151d00720c */ /* 0x000fd60003fc4070 */
[--C-:B------:R-:W-:Y:S01]  /*4ec0*/  @!P1 IMAD.IADD R22, R22, 0x1, -R29.reuse ;  /* 0x0000000116169824 */ /* 0x100fe200078e0a1d */
[C---:B------:R-:W-:Y:S02]  /*4ed0*/  ISETP.GT.U32.AND P1, PT, R29.reuse, R15, PT ;  /* 0x0000000f1d00720c */ /* 0x040fe40003f24070 */
[----:B------:R-:W-:Y:S01]  /*4ee0*/  ISETP.GT.U32.AND P5, PT, R29, R20, PT ;  /* 0x000000141d00720c */ /* 0x000fe20003fa4070 */
[----:B------:R-:W-:Y:S01]  /*4ef0*/  @!P6 IMAD.IADD R21, R21, 0x1, -R29 ;  /* 0x000000011515e824 */ /* 0x000fe200078e0a1d */
[----:B------:R-:W-:-:S11]  /*4f00*/  ISETP.GT.U32.AND P4, PT, R29, R18, PT ;  /* 0x000000121d00720c */ /* 0x000fd60003f84070 */
[--C-:B------:R-:W-:Y:S01]  /*4f10*/  @!P5 IMAD.IADD R20, R20, 0x1, -R29.reuse ;  /* 0x000000011414d824 */ /* 0x100fe200078e0a1d */
[C---:B------:R-:W-:Y:S02]  /*4f20*/  ISETP.GT.U32.AND P5, PT, R29.reuse, R26, PT ;  /* 0x0000001a1d00720c */ /* 0x040fe40003fa4070 */
[C---:B------:R-:W-:Y:S01]  /*4f30*/  ISETP.GT.U32.AND P3, PT, R29.reuse, R16, PT ;  /* 0x000000101d00720c */ /* 0x040fe20003f64070 */
[--C-:B------:R-:W-:Y:S01]  /*4f40*/  @!P4 IMAD.IADD R18, R18, 0x1, -R29.reuse ;  /* 0x000000011212c824 */ /* 0x100fe200078e0a1d */
[C---:B------:R-:W-:Y:S02]  /*4f50*/  ISETP.GT.U32.AND P6, PT, R29.reuse, R14, PT ;  /* 0x0000000e1d00720c */ /* 0x040fe40003fc4070 */
[----:B------:R-:W-:Y:S01]  /*4f60*/  ISETP.GT.U32.AND P4, PT, R29, R24, PT ;  /* 0x000000181d00720c */ /* 0x000fe20003f84070 */
[----:B------:R-:W-:Y:S01]  /*4f70*/  @!P1 IMAD.IADD R15, R15, 0x1, -R29 ;  /* 0x000000010f0f9824 */ /* 0x000fe200078e0a1d */
[----:B------:R-:W-:-:S07]  /*4f80*/  ISETP.GT.U32.AND P1, PT, R29, R21, PT ;  /* 0x000000151d00720c */ /* 0x000fce0003f24070 */
[--C-:B------:R-:W-:Y:S01]  /*4f90*/  @!P3 IMAD.IADD R16, R16, 0x1, -R29.reuse ;  /* 0x000000011010b824 */ /* 0x100fe200078e0a1d */
[C---:B------:R-:W-:Y:S01]  /*4fa0*/  ISETP.GT.U32.AND P3, PT, R29.reuse, R22, PT ;  /* 0x000000161d00720c */ /* 0x040fe20003f64070 */
[--C-:B------:R-:W-:Y:S01]  /*4fb0*/  @!P5 IMAD.IADD R26, R26, 0x1, -R29.reuse ;  /* 0x000000011a1ad824 */ /* 0x100fe200078e0a1d */
[C---:B------:R-:W-:Y:S01]  /*4fc0*/  ISETP.GT.U32.AND P5, PT, R29.reuse, R20, PT ;  /* 0x000000141d00720c */ /* 0x040fe20003fa4070 */
[--C-:B------:R-:W-:Y:S02]  /*4fd0*/  @!P6 IMAD.IADD R14, R14, 0x1, -R29.reuse ;  /* 0x000000010e0ee824 */ /* 0x100fe400078e0a1d */
[--C-:B------:R-:W-:Y:S01]  /*4fe0*/  @!P4 IMAD.IADD R24, R24, 0x1, -R29.reuse ;  /* 0x000000011818c824 */ /* 0x100fe200078e0a1d */
[----:B------:R-:W-:Y:S01]  /*4ff0*/  ISETP.GT.U32.AND P4, PT, R29, R18, PT ;  /* 0x000000121d00720c */ /* 0x000fe20003f84070 */
[----:B------:R-:W-:Y:S01]  /*5000*/  @!P1 IMAD.IADD R21, R21, 0x1, -R29 ;  /* 0x0000000115159824 */ /* 0x000fe200078e0a1d */
[C---:B------:R-:W-:Y:S02]  /*5010*/  ISETP.GT.U32.AND P1, PT, R29.reuse, R15, PT ;  /* 0x0000000f1d00720c */ /* 0x040fe40003f24070 */
[----:B------:R-:W-:-:S03]  /*5020*/  ISETP.GT.U32.AND P6, PT, R29, R14, PT ;  /* 0x0000000e1d00720c */ /* 0x000fc60003fc4070 */
[--C-:B------:R-:W-:Y:S01]  /*5030*/  @!P3 IMAD.IADD R22, R22, 0x1, -R29.reuse ;  /* 0x000000011616b824 */ /* 0x100fe200078e0a1d */
[----:B------:R-:W-:Y:S01]  /*5040*/  ISETP.GT.U32.AND P3, PT, R29, R16, PT ;  /* 0x000000101d00720c */ /* 0x000fe20003f64070 */
[----:B------:R-:W-:Y:S01]  /*5050*/  STL [R1+0x2410], R26 ;  /* 0x0024101a01007387 */ /* 0x000fe20000100800 */
[----:B------:R-:W-:-:S03]  /*5060*/  @!P5 IMAD.IADD R20, R20, 0x1, -R29 ;  /* 0x000000011414d824 */ /* 0x000fc600078e0a1d */
[----:B------:R0:W-:Y:S01]  /*5070*/  STL [R1+0x240c], R25 ;  /* 0x00240c1901007387 */ /* 0x0001e20000100800 */
[--C-:B------:R-:W-:Y:S02]  /*5080*/  @!P0 IMAD.IADD R19, R19, 0x1, -R29.reuse ;  /* 0x0000000113138824 */ /* 0x100fe400078e0a1d */
[--C-:B------:R-:W-:Y:S02]  /*5090*/  @!P4 IMAD.IADD R18, R18, 0x1, -R29.reuse ;  /* 0x000000011212c824 */ /* 0x100fe400078e0a1d */
[--C-:B------:R-:W-:Y:S01]  /*50a0*/  @!P2 IMAD.IADD R17, R17, 0x1, -R29.reuse ;  /* 0x000000011111a824 */ /* 0x100fe200078e0a1d */
[----:B0-----:R-:W2:Y:S02]  /*50b0*/  LDL R25, [R1+0x1d70] ;  /* 0x001d700001197983 */ /* 0x001ea40000100800 */
[--C-:B------:R-:W-:Y:S02]  /*50c0*/  @!P3 IMAD.IADD R16, R16, 0x1, -R29.reuse ;  /* 0x000000011010b824 */ /* 0x100fe400078e0a1d */
[----:B------:R-:W-:Y:S01]  /*50d0*/  STL [R1+0x2418], R24 ;  /* 0x0024181801007387 */ /* 0x000fe20000100800 */
[----:B------:R-:W-:-:S03]  /*50e0*/  @!P1 IMAD.IADD R15, R15, 0x1, -R29 ;  /* 0x000000010f0f9824 */ /* 0x000fc600078e0a1d */
[----:B------:R-:W-:Y:S01]  /*50f0*/  STL [R1+0x241c], R23 ;  /* 0x00241c1701007387 */ /* 0x000fe20000100800 */
[----:B------:R-:W-:-:S03]  /*5100*/  @!P6 IMAD.IADD R14, R14, 0x1, -R29 ;  /* 0x000000010e0ee824 */ /* 0x000fc600078e0a1d */
[----:B------:R0:W-:Y:S04]  /*5110*/  STL [R1+0x2420], R22 ;  /* 0x0024201601007387 */ /* 0x0001e80000100800 */
[----:B------:R-:W-:Y:S04]  /*5120*/  STL [R1+0x2424], R21 ;  /* 0x0024241501007387 */ /* 0x000fe80000100800 */
[----:B------:R-:W-:Y:S04]  /*5130*/  STL [R1+0x2428], R20 ;  /* 0x0024281401007387 */ /* 0x000fe80000100800 */
[----:B------:R1:W-:Y:S04]  /*5140*/  STL [R1+0x242c], R19 ;  /* 0x00242c1301007387 */ /* 0x0003e80000100800 */
[----:B------:R-:W-:Y:S04]  /*5150*/  STL [R1+0x2434], R18 ;  /* 0x0024341201007387 */ /* 0x000fe80000100800 */
[----:B------:R3:W-:Y:S04]  /*5160*/  STL [R1+0x2438], R17 ;  /* 0x0024381101007387 */ /* 0x0007e80000100800 */
[----:B------:R-:W-:Y:S04]  /*5170*/  STL [R1+0x243c], R16 ;  /* 0x00243c1001007387 */ /* 0x000fe80000100800 */
[----:B------:R-:W-:Y:S04]  /*5180*/  STL [R1+0x2440], R15 ;  /* 0x0024400f01007387 */ /* 0x000fe80000100800 */
[----:B------:R4:W-:Y:S04]  /*5190*/  STL [R1+0x2444], R14 ;  /* 0x0024440e01007387 */ /* 0x0009e80000100800 */
[----:B0-----:R-:W5:Y:S01]  /*51a0*/  LDL R22, [R1+0x1f9c] ;  /* 0x001f9c0001167983 */ /* 0x001f620000100800 */
[----:B------:R-:W-:-:S02]  /*51b0*/  ISETP.GT.U32.AND P5, PT, R29, R13, PT ;  /* 0x0000000d1d00720c */ /* 0x000fc40003fa4070 */
[C---:B------:R-:W-:Y:S02]  /*51c0*/  ISETP.GT.U32.AND P2, PT, R29.reuse, R10, PT ;  /* 0x0000000a1d00720c */ /* 0x040fe40003f44070 */
[C---:B------:R-:W-:Y:S01]  /*51d0*/  ISETP.GT.U32.AND P0, PT, R29.reuse, R12, PT ;  /* 0x0000000c1d00720c */ /* 0x040fe20003f04070 */
[----:B------:R-:W0:Y:S01]  /*51e0*/  S2R R27, SR_TID.X ;  /* 0x00000000001b7919 */ /* 0x000e220000002100 */
[C---:B------:R-:W-:Y:S02]  /*51f0*/  ISETP.GT.U32.AND P3, PT, R29.reuse, R9, PT ;  /* 0x000000091d00720c */ /* 0x040fe40003f64070 */
[----:B------:R-:W-:Y:S01]  /*5200*/  ISETP.GT.U32.AND P1, PT, R29, R8, PT ;  /* 0x000000081d00720c */ /* 0x000fe20003f24070 */
[----:B------:R-:W4:Y:S04]  /*5210*/  S2R R26, SR_TID.X ;  /* 0x00000000001a7919 */ /* 0x000f280000002100 */
[--C-:B------:R-:W-:Y:S01]  /*5220*/  @!P5 IMAD.IADD R13, R13, 0x1, -R29.reuse ;  /* 0x000000010d0dd824 */ /* 0x100fe200078e0a1d */
[C---:B------:R-:W-:Y:S01]  /*5230*/  ISETP.GT.U32.AND P5, PT, R29.reuse, R6, PT ;  /* 0x000000061d00720c */ /* 0x040fe20003fa4070 */
[--C-:B------:R-:W-:Y:S01]  /*5240*/  @!P2 IMAD.IADD R10, R10, 0x1, -R29.reuse ;  /* 0x000000010a0aa824 */ /* 0x100fe200078e0a1d */
[C---:B------:R-:W-:Y:S01]  /*5250*/  ISETP.GT.U32.AND P2, PT, R29.reuse, R3, PT ;  /* 0x000000031d00720c */ /* 0x040fe20003f44070 */
[----:B-1----:R-:W1:Y:S01]  /*5260*/  S2R R19, SR_TID.X ;  /* 0x0000000000137919 */ /* 0x002e620000002100 */
[--C-:B------:R-:W-:Y:S01]  /*5270*/  @!P0 IMAD.IADD R12, R12, 0x1, -R29.reuse ;  /* 0x000000010c0c8824 */ /* 0x100fe200078e0a1d */
[----:B------:R-:W-:Y:S01]  /*5280*/  ISETP.GT.U32.AND P6, PT, R29, R7, PT ;  /* 0x000000071d00720c */ /* 0x000fe20003fc4070 */
[--C-:B------:R-:W-:Y:S01]  /*5290*/  @!P3 IMAD.IADD R9, R9, 0x1, -R29.reuse ;  /* 0x000000010909b824 */ /* 0x100fe200078e0a1d */
[----:B------:R-:W5:Y:S01]  /*52a0*/  LDL R21, [R1+0x1e84] ;  /* 0x001e840001157983 */ /* 0x000f620000100800 */
[--C-:B------:R-:W-:Y:S01]  /*52b0*/  @!P1 IMAD.IADD R8, R8, 0x1, -R29.reuse ;  /* 0x0000000108089824 */ /* 0x100fe200078e0a1d */
[C---:B------:R-:W-:Y:S01]  /*52c0*/  ISETP.GT.U32.AND P1, PT, R29.reuse, R28, PT ;  /* 0x0000001c1d00720c */ /* 0x040fe20003f24070 */
[----:B---3--:R-:W-:Y:S01]  /*52d0*/  IMAD.MOV.U32 R17, RZ, RZ, 0x3f ;  /* 0x0000003fff117424 */ /* 0x008fe200078e00ff */
[----:B------:R-:W3:Y:S02]  /*52e0*/  LDL R20, [R1+0x1dcc] ;  /* 0x001dcc0001147983 */ /* 0x000ee40000100800 */
[--C-:B------:R-:W-:Y:S01]  /*52f0*/  @!P5 IMAD.IADD R6, R6, 0x1, -R29.reuse ;  /* 0x000000010606d824 */ /* 0x100fe200078e0a1d */
[----:B------:R-:W-:Y:S01]  /*5300*/  ISETP.GT.U32.AND P5, PT, R29, R12, PT ;  /* 0x0000000c1d00720c */ /* 0x000fe20003fa4070 */
[--C-:B------:R-:W-:Y:S01]  /*5310*/  @!P2 IMAD.IADD R3, R3, 0x1, -R29.reuse ;  /* 0x000000010303a824 */ /* 0x100fe200078e0a1d */
[----:B------:R-:W-:Y:S01]  /*5320*/  ISETP.GT.U32.AND P2, PT, R29, R9, PT ;  /* 0x000000091d00720c */ /* 0x000fe20003f44070 */
[----:B0-----:R-:W-:Y:S01]  /*5330*/  IMAD.SHL.U32 R27, R27, 0x2, RZ ;  /* 0x000000021b1b7824 */ /* 0x001fe200078e00ff */
[----:B------:R-:W3:Y:S01]  /*5340*/  LDL R23, [R1+0x2198] ;  /* 0x0021980001177983 */ /* 0x000ee20000100800 */
[----:B------:R-:W-:Y:S01]  /*5350*/  @!P6 IMAD.IADD R7, R7, 0x1, -R29 ;  /* 0x000000010707e824 */ /* 0x000fe200078e0a1d */
[----:B----4-:R-:W-:-:S02]  /*5360*/  LOP3.LUT R26, R26, 0x7, RZ, 0xc0, !PT ;  /* 0x000000071a1a7812 */ /* 0x010fc400078ec0ff */
[--C-:B------:R-:W-:Y:S01]  /*5370*/  @!P1 IMAD.IADD R28, R28, 0x1, -R29.reuse ;  /* 0x000000011c1c9824 */ /* 0x100fe200078e0a1d */
[----:B------:R-:W-:Y:S01]  /*5380*/  LOP3.LUT R27, R27, 0x10, RZ, 0xc0, !PT ;  /* 0x000000101b1b7812 */ /* 0x000fe200078ec0ff */
[----:B------:R-:W4:Y:S01]  /*5390*/  LDL R24, [R1+0x21d0] ;  /* 0x0021d00001187983 */ /* 0x000f220000100800 */
[C---:B------:R-:W-:Y:S02]  /*53a0*/  ISETP.GT.U32.AND P1, PT, R29.reuse, R7, PT ;  /* 0x000000071d00720c */ /* 0x040fe40003f24070 */
[--C-:B------:R-:W-:Y:S01]  /*53b0*/  @!P5 IMAD.IADD R12, R12, 0x1, -R29.reuse ;  /* 0x000000010c0cd824 */ /* 0x100fe200078e0a1d */
[----:B------:R-:W-:Y:S01]  /*53c0*/  ISETP.GT.U32.AND P5, PT, R29, R6, PT ;  /* 0x000000061d00720c */ /* 0x000fe20003fa4070 */
[----:B------:R-:W-:Y:S01]  /*53d0*/  @!P2 IMAD.IADD R9, R9, 0x1, -R29 ;  /* 0x000000010909a824 */ /* 0x000fe200078e0a1d */
[----:B------:R-:W-:Y:S02]  /*53e0*/  IADD3 R17, R17, c[0x0][0x180], RZ ;  /* 0x0000600011117a10 */ /* 0x000fe40007ffe0ff */
[----:B------:R-:W-:Y:S01]  /*53f0*/  ISETP.GT.U32.AND P2, PT, R29, R3, PT ;  /* 0x000000031d00720c */ /* 0x000fe20003f44070 */
[----:B------:R-:W-:Y:S01]  /*5400*/  IMAD R26, R26, 0x90, RZ ;  /* 0x000000901a1a7824 */ /* 0x000fe200078e02ff */
[----:B-1----:R-:W-:Y:S01]  /*5410*/  LOP3.LUT R14, R27, 0x20, R19, 0xf8, !PT ;  /* 0x000000201b0e7812 */ /* 0x002fe200078ef813 */
[----:B------:R-:W-:Y:S01]  /*5420*/  IMAD.SHL.U32 R19, R19, 0x2, RZ ;  /* 0x0000000213137824 */ /* 0x000fe200078e00ff */
[----:B------:R-:W-:Y:S01]  /*5430*/  SHF.R.S32.HI R18, RZ, 0x1f, R17 ;  /* 0x0000001fff127819 */ /* 0x000fe20000011411 */
[----:B------:R-:W3:Y:S03]  /*5440*/  LDL R27, [R1+0x21d4] ;  /* 0x0021d400011b7983 */ /* 0x000ee60000100800 */
[----:B------:R-:W-:-:S02]  /*5450*/  LOP3.LUT R14, R26, 0x30, R19, 0x78, !PT ;  /* 0x000000301a0e7812 */ /* 0x000fc400078e7813 */
[----:B------:R-:W-:Y:S01]  /*5460*/  LEA.HI R15, R18, R17, RZ, 0x6 ;  /* 0x00000011120f7211 */ /* 0x000fe200078f30ff */
[--C-:B------:R-:W-:Y:S01]  /*5470*/  @!P1 IMAD.IADD R7, R7, 0x1, -R29.reuse ;  /* 0x0000000107079824 */ /* 0x100fe200078e0a1d */
[----:B------:R-:W-:Y:S01]  /*5480*/  ISETP.GE.AND P1, PT, R0, RZ, PT ;  /* 0x000000ff0000720c */ /* 0x000fe20003f26270 */
[--C-:B------:R-:W-:Y:S01]  /*5490*/  @!P5 IMAD.IADD R6, R6, 0x1, -R29.reuse ;  /* 0x000000010606d824 */ /* 0x100fe200078e0a1d */
[----:B------:R-:W4:Y:S01]  /*54a0*/  LDL R26, [R1+0x22f8] ;  /* 0x0022f800011a7983 */ /* 0x000f220000100800 */
[----:B------:R-:W-:-:S03]  /*54b0*/  @!P2 IMAD.IADD R3, R3, 0x1, -R29 ;  /* 0x000000010303a824 */ /* 0x000fc600078e0a1d */
[----:B------:R-:W4:Y:S01]  /*54c0*/  LDL R0, [R1+0x22f4] ;  /* 0x0022f40001007983 */ /* 0x000f220000100800 */
[----:B--2---:R-:W-:-:S03]  /*54d0*/  ISETP.GE.AND P5, PT, R25, RZ, PT ;  /* 0x000000ff1900720c */ /* 0x004fc60003fa6270 */
[----:B------:R-:W2:Y:S04]  /*54e0*/  LDL R25, [R1+0x22ec] ;  /* 0x0022ec0001197983 */ /* 0x000ea80000100800 */
[----:B------:R-:W2:Y:S04]  /*54f0*/  LDL.LU R14, [R1+0xac] ;  /* 0x0000ac00010e7983 */ /* 0x000ea80000300800 */
[----:B------:R-:W4:Y:S01]  /*5500*/  LDL.LU R15, [R1+0xa8] ;  /* 0x0000a800010f7983 */ /* 0x000f220000300800 */
[----:B-----5:R-:W-:-:S03]  /*5510*/  ISETP.GE.AND P2, PT, R22, RZ, PT ;  /* 0x000000ff1600720c */ /* 0x020fc60003f46270 */
[----:B------:R-:W5:Y:S04]  /*5520*/  LDL.LU R22, [R1+0xa4] ;  /* 0x0000a40001167983 */ /* 0x000f680000300800 */
[----:B------:R-:W5:Y:S04]  /*5530*/  LDL.LU R16, [R1+0xa0] ;  /* 0x0000a00001107983 */ /* 0x000f680000300800 */
[----:B------:R-:W5:Y:S01]  /*5540*/  LDL.LU R17, [R1+0x9c] ;  /* 0x00009c0001117983 */ /* 0x000f620000300800 */
[C---:B------:R-:W-:Y:S02]  /*5550*/  ISETP.GT.U32.AND P4, PT, R29.reuse, R11, PT ;  /* 0x0000000b1d00720c */ /* 0x040fe40003f84070 */
[----:B------:R-:W-:-:S02]  /*5560*/  ISETP.GT.U32.AND P3, PT, R29, R2, PT ;  /* 0x000000021d00720c */ /* 0x000fc40003f64070 */
[----:B------:R-:W-:-:S09]  /*5570*/  ISETP.GT.U32.AND P0, PT, R29, R5, PT ;  /* 0x000000051d00720c */ /* 0x000fd20003f04070 */
[--C-:B------:R-:W-:Y:S01]  /*5580*/  @!P4 IMAD.IADD R11, R11, 0x1, -R29.reuse ;  /* 0x000000010b0bc824 */ /* 0x100fe200078e0a1d */
[C---:B------:R-:W-:Y:S01]  /*5590*/  ISETP.GT.U32.AND P4, PT, R29.reuse, R4, PT ;  /* 0x000000041d00720c */ /* 0x040fe20003f84070 */
[--C-:B------:R-:W-:Y:S01]  /*55a0*/  @!P3 IMAD.IADD R2, R2, 0x1, -R29.reuse ;  /* 0x000000010202b824 */ /* 0x100fe200078e0a1d */
[----:B------:R-:W-:Y:S01]  /*55b0*/  ISETP.GT.U32.AND P3, PT, R29, R8, PT ;  /* 0x000000081d00720c */ /* 0x000fe20003f64070 */
[----:B------:R-:W-:Y:S01]  /*55c0*/  @!P0 IMAD.IADD R5, R5, 0x1, -R29 ;  /* 0x0000000105058824 */ /* 0x000fe200078e0a1d */
[----:B------:R-:W-:-:S09]  /*55d0*/  ISETP.GT.U32.AND P0, PT, R29, R11, PT ;  /* 0x0000000b1d00720c */ /* 0x000fd20003f04070 */
[--C-:B------:R-:W-:Y:S01]  /*55e0*/  @!P4 IMAD.IADD R4, R4, 0x1, -R29.reuse ;  /* 0x000000010404c824 */ /* 0x100fe200078e0a1d */
[C---:B------:R-:W-:Y:S01]  /*55f0*/  ISETP.GT.U32.AND P4, PT, R29.reuse, R10, PT ;  /* 0x0000000a1d00720c */ /* 0x040fe20003f84070 */
[--C-:B------:R-:W-:Y:S01]  /*5600*/  @!P3 IMAD.IADD R8, R8, 0x1, -R29.reuse ;  /* 0x000000010808b824 */ /* 0x100fe200078e0a1d */
[C---:B------:R-:W-:Y:S02]  /*5610*/  ISETP.GT.U32.AND P3, PT, R29.reuse, R28, PT ;  /* 0x0000001c1d00720c */ /* 0x040fe40003f64070 */
[----:B------:R-:W-:Y:S01]  /*5620*/  ISETP.GT.U32.AND P6, PT, R29, R13, PT ;  /* 0x0000000d1d00720c */ /* 0x000fe20003fc4070 */
[----:B------:R-:W-:Y:S01]  /*5630*/  @!P0 IMAD.IADD R11, R11, 0x1, -R29 ;  /* 0x000000010b0b8824 */ /* 0x000fe200078e0a1d */
[----:B------:R-:W-:-:S07]  /*5640*/  ISETP.GT.U32.AND P0, PT, R29, R5, PT ;  /* 0x000000051d00720c */ /* 0x000fce0003f04070 */
[--C-:B------:R-:W-:Y:S01]  /*5650*/  @!P4 IMAD.IADD R10, R10, 0x1, -R29.reuse ;  /* 0x000000010a0ac824 */ /* 0x100fe200078e0a1d */
[----:B------:R-:W-:Y:S01]  /*5660*/  ISETP.GT.U32.AND P4, PT, R29, R4, PT ;  /* 0x000000041d00720c */ /* 0x000fe20003f84070 */
[--C-:B------:R-:W-:Y:S01]  /*5670*/  @!P3 IMAD.IADD R28, R28, 0x1, -R29.reuse ;  /* 0x000000011c1cb824 */ /* 0x100fe200078e0a1d */
[----:B------:R-:W-:Y:S01]  /*5680*/  ISETP.GE.AND P3, PT, R21, RZ, PT ;  /* 0x000000ff1500720c */ /* 0x000fe20003f66270 */
[--C-:B------:R-:W-:Y:S01]  /*5690*/  @!P6 IMAD.IADD R13, R13, 0x1, -R29.reuse ;  /* 0x000000010d0de824 */ /* 0x100fe200078e0a1d */
[----:B------:R-:W-:Y:S01]  /*56a0*/  ISETP.GT.U32.AND P6, PT, R29, R2, PT ;  /* 0x000000021d00720c */ /* 0x000fe20003fc4070 */
[----:B------:R-:W-:Y:S01]  /*56b0*/  @!P0 IMAD.IADD R5, R5, 0x1, -R29 ;  /* 0x0000000105058824 */ /* 0x000fe200078e0a1d */
[----:B---3--:R-:W-:-:S07]  /*56c0*/  ISETP.GE.AND P0, PT, R23, RZ, PT ;  /* 0x000000ff1700720c */ /* 0x008fce0003f06270 */
[--C-:B------:R-:W-:Y:S01]  /*56d0*/  @!P4 IMAD.IADD R4, R4, 0x1, -R29.reuse ;  /* 0x000000010404c824 */ /* 0x100fe200078e0a1d */
[----:B------:R-:W-:Y:S02]  /*56e0*/  ISETP.GE.AND P4, PT, R20, RZ, PT ;  /* 0x000000ff1400720c */ /* 0x000fe40003f86270 */
[----:B------:R-:W3:Y:S01]  /*56f0*/  LDL R20, [R1+0x22e8] ;  /* 0x0022e80001147983 */ /* 0x000ee20000100800 */
[----:B------:R-:W-:Y:S02]  /*5700*/  @!P6 IMAD.IADD R2, R2, 0x1, -R29 ;  /* 0x000000010202e824 */ /* 0x000fe400078e0a1d */
[----:B--2---:R-:W-:Y:S01]  /*5710*/  @!P1 IMAD.MOV R14, RZ, RZ, -R14 ;  /* 0x000000ffff0e9224 */ /* 0x004fe200078e0a0e */
[----:B----4-:R-:W-:Y:S02]  /*5720*/  ISETP.GE.AND P1, PT, R24, RZ, PT ;  /* 0x000000ff1800720c */ /* 0x010fe40003f26270 */
[----:B------:R-:W2:Y:S01]  /*5730*/  LDL R24, [R1+0x22f0] ;  /* 0x0022f00001187983 */ /* 0x000ea20000100800 */
[----:B------:R-:W-:Y:S01]  /*5740*/  @!P5 IMAD.MOV R15, RZ, RZ, -R15 ;  /* 0x000000ffff0fd224 */ /* 0x000fe200078e0a0f */
[----:B------:R-:W-:-:S02]  /*5750*/  ISETP.GE.AND P5, PT, R27, RZ, PT ;  /* 0x000000ff1b00720c */ /* 0x000fc40003fa6270 */
[----:B------:R-:W4:Y:S01]  /*5760*/  LDL R27, [R1+0x22e4] ;  /* 0x0022e400011b7983 */ /* 0x000f220000100800 */
[----:B-----5:R-:W-:Y:S01]  /*5770*/  @!P3 IMAD.MOV R16, RZ, RZ, -R16 ;  /* 0x000000ffff10b224 */ /* 0x020fe200078e0a10 */
[----:B------:R-:W-:Y:S02]  /*5780*/  ISETP.GE.AND P3, PT, R26, RZ, PT ;  /* 0x000000ff1a00720c */ /* 0x000fe40003f66270 */
[----:B------:R-:W5:Y:S01]  /*5790*/  LDL R26, [R1+0x22e0] ;  /* 0x0022e000011a7983 */ /* 0x000f620000100800 */
[----:B------:R-:W-:-:S03]  /*57a0*/  @!P2 IMAD.MOV R17, RZ, RZ, -R17 ;  /* 0x000000ffff11a224 */ /* 0x000fc600078e0a11 */
[----:B------:R-:W2:Y:S01]  /*57b0*/  LDL.LU R23, [R1+0x98] ;  /* 0x0000980001177983 */ /* 0x000ea20000300800 */
[----:B------:R-:W-:-:S03]  /*57c0*/  ISETP.GE.AND P2, PT, R0, RZ, PT ;  /* 0x000000ff0000720c */ /* 0x000fc60003f46270 */
[----:B------:R-:W3:Y:S04]  /*57d0*/  LDL R0, [R1+0x22dc] ;  /* 0x0022dc0001007983 */ /* 0x000ee80000100800 */
[----:B------:R-:W3:Y:S04]  /*57e0*/  LDL.LU R19, [R1+0x94] ;  /* 0x0000940001137983 */ /* 0x000ee80000300800 */
[----:B------:R-:W4:Y:S01]  /*57f0*/  LDL.LU R29, [R1+0x90] ;  /* 0x00009000011d7983 */ /* 0x000f220000300800 */
[----:B------:R-:W-:Y:S01]  /*5800*/  @!P4 IMAD.MOV R22, RZ, RZ, -R22 ;  /* 0x000000ffff16c224 */ /* 0x000fe200078e0a16 */
[----:B------:R-:W-:-:S02]  /*5810*/  ISETP.NE.AND P4, PT, RZ, c[0x0][0x178], PT ;  /* 0x00005e00ff007a0c */ /* 0x000fc40003f85270 */
[----:B------:R-:W-:Y:S01]  /*5820*/  LOP3.LUT R18, RZ, c[0x0][0x178], RZ, 0x33, !PT ;  /* 0x00005e00ff127a12 */ /* 0x000fe200078e33ff */
[----:B------:R-:W5:Y:S03]  /*5830*/  LDL R21, [R1+0x22d8] ;  /* 0x0022d80001157983 */ /* 0x000f660000100800 */
[C---:B------:R-:W-:Y:S02]  /*5840*/  SEL R14, R18.reuse, R14, !P4 ;  /* 0x0000000e120e7207 */ /* 0x040fe40006000000 */
[C---:B------:R-:W-:Y:S02]  /*5850*/  SEL R15, R18.reuse, R15, !P4 ;  /* 0x0000000f120f7207 */ /* 0x040fe40006000000 */
[C---:B------:R-:W-:Y:S02]  /*5860*/  SEL R22, R18.reuse, R22, !P4 ;  /* 0x0000001612167207 */ /* 0x040fe40006000000 */
[----:B------:R-:W-:-:S02]  /*5870*/  SEL R16, R18, R16, !P4 ;  /* 0x0000001012107207 */ /* 0x000fc40006000000 */
[C---:B------:R-:W-:Y:S01]  /*5880*/  SEL R17, R18.reuse, R17, !P4 ;  /* 0x0000001112117207 */ /* 0x040fe20006000000 */
[----:B--2---:R-:W-:Y:S01]  /*5890*/  @!P0 IMAD.MOV R23, RZ, RZ, -R23 ;  /* 0x000000ffff178224 */ /* 0x004fe200078e0a17 */
[----:B------:R-:W-:Y:S02]  /*58a0*/  ISETP.GE.AND P0, PT, R25, RZ, PT ;  /* 0x000000ff1900720c */ /* 0x000fe40003f06270 */
[----:B------:R-:W2:Y:S04]  /*58b0*/  LDL R25, [R1+0x22d4] ;  /* 0x0022d40001197983 */ /* 0x000ea80000100800 */
[----:B------:R0:W-:Y:S01]  /*58c0*/  STL [R1+0xd8], R14 ;  /* 0x0000d80e01007387 */ /* 0x0001e20000100800 */
[----:B---3--:R-:W-:Y:S01]  /*58d0*/  @!P1 IMAD.MOV R19, RZ, RZ, -R19 ;  /* 0x000000ffff139224 */ /* 0x008fe200078e0a13 */
[C---:B------:R-:W-:Y:S01]  /*58e0*/  SEL R23, R18.reuse, R23, !P4 ;  /* 0x0000001712177207 */ /* 0x040fe20006000000 */
[----:B----4-:R-:W-:Y:S01]  /*58f0*/  @!P5 IMAD.MOV R29, RZ, RZ, -R29 ;  /* 0x000000ffff1dd224 */ /* 0x010fe200078e0a1d */
[----:B0-----:R-:W3:Y:S04]  /*5900*/  LDL.LU R14, [R1+0x2444] ;  /* 0x00244400010e7983 */ /* 0x001ee80000300800 */
[----:B------:R0:W-:Y:S01]  /*5910*/  STL [R1+0xdc], R15 ;  /* 0x0000dc0f01007387 */ /* 0x0001e20000100800 */
[----:B------:R-:W-:-:S02]  /*5920*/  SEL R19, R18, R19, !P4 ;  /* 0x0000001312137207 */ /* 0x000fc40006000000 */
[----:B------:R-:W-:Y:S01]  /*5930*/  SEL R18, R18, R29, !P4 ;  /* 0x0000001d12127207 */ /* 0x000fe20006000000 */
[----:B0-----:R-:W4:Y:S04]  /*5940*/  LDL.LU R15, [R1+0x2440] ;  /* 0x00244000010f7983 */ /* 0x001f280000300800 */
[----:B------:R0:W-:Y:S01]  /*5950*/  STL [R1+0xd4], R22 ;  /* 0x0000d41601007387 */ /* 0x0001e20000100800 */
[----:B------:R-:W-:-:S03]  /*5960*/  ISETP.GE.AND P5, PT, R24, RZ, PT ;  /* 0x000000ff1800720c */ /* 0x000fc60003fa6270 */
[----:B0-----:R-:W2:Y:S04]  /*5970*/  LDL R22, [R1+0x22d0] ;  /* 0x0022d00001167983 */ /* 0x001ea80000100800 */
[----:B------:R0:W-:Y:S04]  /*5980*/  STL [R1+0xd0], R16 ;  /* 0x0000d01001007387 */ /* 0x0001e80000100800 */
[----:B0-----:R-:W2:Y:S04]  /*5990*/  LDL.LU R16, [R1+0x243c] ;  /* 0x00243c0001107983 */ /* 0x001ea80000300800 */
[----:B------:R0:W-:Y:S04]  /*59a0*/  STL [R1+0xcc], R17 ;  /* 0x0000cc1101007387 */ /* 0x0001e80000100800 */
[----:B0-----:R-:W2:Y:S04]  /*59b0*/  LDL.LU R17, [R1+0x2438] ;  /* 0x0024380001117983 */ /* 0x001ea80000300800 */
[----:B------:R0:W-:Y:S04]  /*59c0*/  STL [R1+0xc8], R23 ;  /* 0x0000c81701007387 */ /* 0x0001e80000100800 */
[----:B0-----:R-:W2:Y:S04]  /*59d0*/  LDL R23, [R1+0x22cc] ;  /* 0x0022cc0001177983 */ /* 0x001ea80000100800 */
[----:B------:R-:W-:Y:S04]  /*59e0*/  STL [R1+0xc4], R19 ;  /* 0x0000c41301007387 */ /* 0x000fe80000100800 */
[----:B------:R-:W2:Y:S04]  /*59f0*/  LDL R24, [R1+0x22c8] ;  /* 0x0022c80001187983 */ /* 0x000ea80000100800 */
[----:B------:R0:W-:Y:S04]  /*5a00*/  STL [R1+0xc0], R18 ;  /* 0x0000c01201007387 */ /* 0x0001e80000100800 */
[----:B0-----:R-:W2:Y:S01]  /*5a10*/  LDL.LU R18, [R1+0x8c] ;  /* 0x00008c0001127983 */ /* 0x001ea20000300800 */
[----:B------:R-:W-:-:S03]  /*5a20*/  ISETP.GE.AND P4, PT, R27, RZ, PT ;  /* 0x000000ff1b00720c */ /* 0x000fc60003f86270 */
[----:B------:R-:W3:Y:S04]  /*5a30*/  LDL R27, [R1+0x22c4] ;  /* 0x0022c400011b7983 */ /* 0x000ee80000100800 */
[----:B------:R-:W3:Y:S01]  /*5a40*/  LDL.LU R19, [R1+0x88] ;  /* 0x0000880001137983 */ /* 0x000ee20000300800 */
[----:B--2---:R-:W-:Y:S01]  /*5a50*/  @!P3 IMAD.MOV R18, RZ, RZ, -R18 ;  /* 0x000000ffff12b224 */ /* 0x004fe200078e0a12 */
[----:B-----5:R-:W-:Y:S02]  /*5a60*/  ISETP.GE.AND P3, PT, R26, RZ, PT ;  /* 0x000000ff1a00720c */ /* 0x020fe40003f66270 */
[----:B------:R-:W2:Y:S04]  /*5a70*/  LDL R26, [R1+0x22c0] ;  /* 0x0022c000011a7983 */ /* 0x000ea80000100800 */
[----:B------:R0:W-:Y:S04]  /*5a80*/  STL [R1+0x8c], R18 ;  /* 0x00008c1201007387 */ /* 0x0001e80000100800 */
[----:B0-----:R-:W5:Y:S01]  /*5a90*/  LDL.LU R18, [R1+0x84] ;  /* 0x0000840001127983 */ /* 0x001f620000300800 */
[----:B---3--:R-:W-:Y:S01]  /*5aa0*/  @!P2 IMAD.MOV R19, RZ, RZ, -R19 ;  /* 0x000000ffff13a224 */ /* 0x008fe200078e0a13 */
[----:B------:R-:W-:-:S02]  /*5ab0*/  ISETP.GE.AND P2, PT, R0, RZ, PT ;  /* 0x000000ff0000720c */ /* 0x000fc40003f46270 */
[----:B------:R-:W3:Y:S04]  /*5ac0*/  LDL R0, [R1+0x22bc] ;  /* 0x0022bc0001007983 */ /* 0x000ee80000100800 */
[----:B------:R0:W-:Y:S04]  /*5ad0*/  STL [R1+0x88], R19 ;  /* 0x0000881301007387 */ /* 0x0001e80000100800 */
[----:B0-----:R-:W2:Y:S01]  /*5ae0*/  LDL.LU R19, [R1+0x80] ;  /* 0x0000800001137983 */ /* 0x001ea20000300800 */
[----:B-----5:R-:W-:Y:S01]  /*5af0*/  @!P0 IMAD.MOV R18, RZ, RZ, -R18 ;  /* 0x000000ffff128224 */ /* 0x020fe200078e0a12 */
[----:B------:R-:W-:-:S02]  /*5b00*/  ISETP.GE.AND P0, PT, R21, RZ, PT ;  /* 0x000000ff1500720c */ /* 0x000fc40003f06270 */
[----:B------:R-:W5:Y:S04]  /*5b10*/  LDL R21, [R1+0x22b8] ;  /* 0x0022b80001157983 */ /* 0x000f680000100800 */
[----:B------:R0:W-:Y:S04]  /*5b20*/  STL [R1+0x84], R18 ;  /* 0x0000841201007387 */ /* 0x0001e80000100800 */
[----:B0-----:R-:W3:Y:S01]  /*5b30*/  LDL.LU R18, [R1+0x7c] ;  /* 0x00007c0001127983 */ /* 0x001ee20000300800 */
[----:B------:R-:W-:Y:S01]  /*5b40*/  ISETP.GE.AND P1, PT, R20, RZ, PT ;  /* 0x000000ff1400720c */ /* 0x000fe20003f26270 */
[----:B--2---:R-:W-:Y:S01]  /*5b50*/  @!P5 IMAD.MOV R19, RZ, RZ, -R19 ;  /* 0x000000ffff13d224 */ /* 0x004fe200078e0a13 */
[----:B------:R-:W-:-:S02]  /*5b60*/  ISETP.GE.AND P5, PT, R25, RZ, PT ;  /* 0x000000ff1900720c */ /* 0x000fc40003fa6270 */
[----:B------:R-:W2:Y:S04]  /*5b70*/  LDL R25, [R1+0x22b4] ;  /* 0x0022b40001197983 */ /* 0x000ea80000100800 */
[----:B------:R0:W-:Y:S04]  /*5b80*/  STL [R1+0x80], R19 ;  /* 0x0000801301007387 */ /* 0x0001e80000100800 */
[----:B0-----:R-:W2:Y:S01]  /*5b90*/  LDL.LU R19, [R1+0x78] ;  /* 0x0000780001137983 */ /* 0x001ea20000300800 */
[----:B---3--:R-:W-:Y:S01]  /*5ba0*/  @!P1 IMAD.MOV R18, RZ, RZ, -R18 ;  /* 0x000000ffff129224 */ /* 0x008fe200078e0a12 */
[----:B------:R-:W-:-:S02]  /*5bb0*/  ISETP.GE.AND P1, PT, R22, RZ, PT ;  /* 0x000000ff1600720c */ /* 0x000fc40003f26270 */
[----:B------:R-:W3:Y:S04]  /*5bc0*/  LDL R22, [R1+0x22b0] ;  /* 0x0022b00001167983 */ /* 0x000ee80000100800 */
[----:B------:R0:W-:Y:S04]  /*5bd0*/  STL [R1+0x7c], R18 ;  /* 0x00007c1201007387 */ /* 0x0001e80000100800 */
[----:B0-----:R-:W3:Y:S01]  /*5be0*/  LDL.LU R18, [R1+0x74] ;  /* 0x0000740001127983 */ /* 0x001ee20000300800 */
        /* <DEDUP_REMOVED lines=26> */
[----:B-----5:R-:W-:-:S02]  /*5d90*/  ISETP.GE.AND P1, PT, R21, RZ, PT ;  /* 0x000000ff1500720c */ /* 0x020fc40003f26270 */
[----:B------:R-:W3:Y:S04]  /*5da0*/  LDL R21, [R1+0x2298] ;  /* 0x0022980001157983 */ /* 0x000ee80000100800 */
[----:B------:R0:W-:Y:S04]  /*5db0*/  STL [R1+0x64], R18 ;  /* 0x0000641201007387 */ /* 0x0001e80000100800 */
[----:B0-----:R-:W5:Y:S01]  /*5dc0*/  LDL.LU R18, [R1+0x5c] ;  /* 0x00005c0001127983 */ /* 0x001f620000300800 */
[----:B--2---:R-:W-:Y:S01]  /*5dd0*/  @!P4 IMAD.MOV R19, RZ, RZ, -R19 ;  /* 0x000000ffff13c224 */ /* 0x004fe200078e0a13 */
[----:B------:R-:W-:-:S02]  /*5de0*/  ISETP.GE.AND P4, PT, R25, RZ, PT ;  /* 0x000000ff1900720c */ /* 0x000fc40003f86270 */
[----:B------:R-:W2:Y:S04]  /*5df0*/  LDL R25, [R1+0x2294] ;  /* 0x0022940001197983 */ /* 0x000ea80000100800 */
[----:B------:R0:W-:Y:S04]  /*5e00*/  STL [R1+0x60], R19 ;  /* 0x0000601301007387 */ /* 0x0001e80000100800 */
[----:B0-----:R-:W2:Y:S01]  /*5e10*/  LDL.LU R19, [R1+0x58] ;  /* 0x0000580001137983 */ /* 0x001ea20000300800 */
[----:B-----5:R-:W-:Y:S01]  /*5e20*/  @!P3 IMAD.MOV R18, RZ, RZ, -R18 ;  /* 0x000000ffff12b224 */ /* 0x020fe200078e0a12 */
[----:B------:R-:W-:-:S02]  /*5e30*/  ISETP.GE.AND P3, PT, R22, RZ, PT ;  /* 0x000000ff1600720c */ /* 0x000fc40003f66270 */
[----:B------:R-:W5:Y:S04]  /*5e40*/  LDL R22, [R1+0x2290] ;  /* 0x0022900001167983 */ /* 0x000f680000100800 */
        /* <DEDUP_REMOVED lines=13> */
[----:B------:R-:W-:-:S04]  /*5f20*/  ISETP.GE.AND P5, PT, R27, RZ, PT ;  /* 0x000000ff1b00720c */ /* 0x000fc80003fa6270 */
[----:B------:R0:W-:Y:S04]  /*5f30*/  STL [R1+0x50], R19 ;  /* 0x0000501301007387 */ /* 0x0001e80000100800 */
[----:B0-----:R-:W2:Y:S04]  /*5f40*/  LDL.LU R19, [R1+0x48] ;  /* 0x0000480001137983 */ /* 0x001ea80000300800 */
[----:B------:R-:W4:Y:S01]  /*5f50*/  LDL R27, [R1+0x2284] ;  /* 0x00228400011b7983 */ /* 0x000f220000100800 */
[----:B---3--:R-:W-:-:S05]  /*5f60*/  @!P1 IMAD.MOV R18, RZ, RZ, -R18 ;  /* 0x000000ffff129224 */ /* 0x008fca00078e0a12 */
[----:B------:R0:W-:Y:S04]  /*5f70*/  STL [R1+0x4c], R18 ;  /* 0x00004c1201007387 */ /* 0x0001e80000100800 */
[----:B0-----:R-:W3:Y:S01]  /*5f80*/  LDL.LU R18, [R1+0x44] ;  /* 0x0000440001127983 */ /* 0x001ee20000300800 */
[----:B--2---:R-:W-:Y:S01]  /*5f90*/  @!P4 IMAD.MOV R19, RZ, RZ, -R19 ;  /* 0x000000ffff13c224 */ /* 0x004fe200078e0a13 */
[----:B------:R-:W-:Y:S02]  /*5fa0*/  ISETP.GE.AND P1, PT, R26, RZ, PT ;  /* 0x000000ff1a00720c */ /* 0x000fe40003f26270 */
[----:B------:R-:W2:Y:S01]  /*5fb0*/  LDL R26, [R1+0x2280] ;  /* 0x00228000011a7983 */ /* 0x000ea20000100800 */
[----:B------:R-:W-:-:S03]  /*5fc0*/  ISETP.GE.AND P4, PT, R0, RZ, PT ;  /* 0x000000ff0000720c */ /* 0x000fc60003f86270 */
[----:B------:R-:W2:Y:S04]  /*5fd0*/  LDL.LU R0, [R1+0x40] ;  /* 0x0000400001007983 */ /* 0x000ea80000300800 */
[----:B------:R0:W-:Y:S04]  /*5fe0*/  STL [R1+0x48], R19 ;  /* 0x0000481301007387 */ /* 0x0001e80000100800 */
[----:B0-----:R-:W4:Y:S01]  /*5ff0*/  LDL R19, [R1+0x227c] ;  /* 0x00227c0001137983 */ /* 0x001f220000100800 */
[----:B---3--:R-:W-:-:S05]  /*6000*/  @!P3 IMAD.MOV R18, RZ, RZ, -R18 ;  /* 0x000000ffff12b224 */ /* 0x008fca00078e0a12 */
[----:B------:R0:W-:Y:S04]  /*6010*/  STL [R1+0x44], R18 ;  /* 0x0000441201007387 */ /* 0x0001e80000100800 */
[----:B0-----:R-:W3:Y:S01]  /*6020*/  LDL.LU R18, [R1+0x3c] ;  /* 0x00003c0001127983 */ /* 0x001ee20000300800 */
[----:B--2---:R-:W-:Y:S01]  /*6030*/  @!P2 IMAD.MOV R0, RZ, RZ, -R0 ;  /* 0x000000ffff00a224 */ /* 0x004fe200078e0a00 */
[----:B------:R-:W-:Y:S02]  /*6040*/  ISETP.GE.AND P3, PT, R21, RZ, PT ;  /* 0x000000ff1500720c */ /* 0x000fe40003f66270 */
[----:B------:R-:W-:Y:S02]  /*6050*/  ISETP.GE.AND P2, PT, R25, RZ, PT ;  /* 0x000000ff1900720c */ /* 0x000fe40003f46270 */
[----:B------:R0:W-:Y:S04]  /*6060*/  STL [R1+0x40], R0 ;  /* 0x0000400001007387 */ /* 0x0001e80000100800 */
[----:B0-----:R-:W2:Y:S04]  /*6070*/  LDL R0, [R1+0x2278] ;  /* 0x0022780001007983 */ /* 0x001ea80000100800 */
[----:B------:R-:W2:Y:S04]  /*6080*/  LDL.LU R21, [R1+0x38] ;  /* 0x0000380001157983 */ /* 0x000ea80000300800 */
[----:B------:R-:W4:Y:S01]  /*6090*/  LDL R25, [R1+0x2274] ;  /* 0x0022740001197983 */ /* 0x000f220000100800 */
[----:B---3--:R-:W-:-:S05]  /*60a0*/  @!P0 IMAD.MOV R18, RZ, RZ, -R18 ;  /* 0x000000ffff128224 */ /* 0x008fca00078e0a12 */
[----:B------:R0:W-:Y:S04]  /*60b0*/  STL [R1+0x3c], R18 ;  /* 0x00003c1201007387 */ /* 0x0001e80000100800 */
[----:B0-----:R-:W3:Y:S01]  /*60c0*/  LDL.LU R18, [R1+0x34] ;  /* 0x0000340001127983 */ /* 0x001ee20000300800 */
[----:B--2---:R-:W-:-:S03]  /*60d0*/  @!P5 IMAD.MOV R21, RZ, RZ, -R21 ;  /* 0x000000ffff15d224 */ /* 0x004fc600078e0a15 */
[----:B------:R-:W2:Y:S01]  /*60e0*/  LDL R20, [R1+0x2270] ;  /* 0x0022700001147983 */ /* 0x000ea20000100800 */
[----:B------:R-:W-:-:S03]  /*60f0*/  ISETP.GE.AND P5, PT, R23, RZ, PT ;  /* 0x000000ff1700720c */ /* 0x000fc60003fa6270 */
[----:B------:R-:W2:Y:S01]  /*6100*/  LDL.LU R23, [R1+0x30] ;  /* 0x0000300001177983 */ /* 0x000ea20000300800 */
[----:B-----5:R-:W-:-:S03]  /*6110*/  ISETP.GE.AND P0, PT, R22, RZ, PT ;  /* 0x000000ff1600720c */ /* 0x020fc60003f06270 */
[----:B------:R0:W-:Y:S04]  /*6120*/  STL [R1+0x38], R21 ;  /* 0x0000381501007387 */ /* 0x0001e80000100800 */
[----:B------:R-:W5:Y:S04]  /*6130*/  LDL R22, [R1+0x2268] ;  /* 0x0022680001167983 */ /* 0x000f680000100800 */
[----:B0-----:R-:W5:Y:S01]  /*6140*/  LDL R21, [R1+0x226c] ;  /* 0x00226c0001157983 */ /* 0x001f620000100800 */
[----:B---3--:R-:W-:-:S05]  /*6150*/  @!P1 IMAD.MOV R18, RZ, RZ, -R18 ;  /* 0x000000ffff129224 */ /* 0x008fca00078e0a12 */
[----:B------:R0:W-:Y:S04]  /*6160*/  STL [R1+0x34], R18 ;  /* 0x0000341201007387 */ /* 0x0001e80000100800 */
[----:B0-----:R-:W3:Y:S01]  /*6170*/  LDL.LU R18, [R1+0x2c] ;  /* 0x00002c0001127983 */ /* 0x001ee20000300800 */
[----:B--2---:R-:W-:Y:S01]  /*6180*/  @!P4 IMAD.MOV R23, RZ, RZ, -R23 ;  /* 0x000000ffff17c224 */ /* 0x004fe200078e0a17 */
[----:B----4-:R-:W-:-:S04]  /*6190*/  ISETP.GE.AND P4, PT, R27, RZ, PT ;  /* 0x000000ff1b00720c */ /* 0x010fc80003f86270 */
[----:B------:R0:W-:Y:S01]  /*61a0*/  STL [R1+0x30], R23 ;  /* 0x0000301701007387 */ /* 0x0001e20000100800 */
[----:B------:R-:W-:-:S03]  /*61b0*/  ISETP.GE.AND P1, PT, R24, RZ, PT ;  /* 0x000000ff1800720c */ /* 0x000fc60003f26270 */
[----:B0-----:R-:W2:Y:S04]  /*61c0*/  LDL R23, [R1+0x2264] ;  /* 0x0022640001177983 */ /* 0x001ea80000100800 */
[----:B------:R-:W4:Y:S04]  /*61d0*/  LDL.LU R27, [R1+0x28] ;  /* 0x00002800011b7983 */ /* 0x000f280000300800 */
[----:B------:R-:W2:Y:S01]  /*61e0*/  LDL R24, [R1+0x2260] ;  /* 0x0022600001187983 */ /* 0x000ea20000100800 */
[----:B---3--:R-:W-:Y:S01]  /*61f0*/  @!P3 IMAD.MOV R18, RZ, RZ, -R18 ;  /* 0x000000ffff12b224 */ /* 0x008fe200078e0a12 */
[----:B------:R-:W-:-:S02]  /*6200*/  ISETP.GE.AND P3, PT, R26, RZ, PT ;  /* 0x000000ff1a00720c */ /* 0x000fc40003f66270 */
[----:B------:R-:W3:Y:S04]  /*6210*/  LDL R26, [R1+0x225c] ;  /* 0x00225c00011a7983 */ /* 0x000ee80000100800 */
[----:B------:R0:W-:Y:S04]  /*6220*/  STL [R1+0x2c], R18 ;  /* 0x00002c1201007387 */ /* 0x0001e80000100800 */
[----:B0-----:R-:W2:Y:S01]  /*6230*/  LDL.LU R18, [R1+0x24] ;  /* 0x0000240001127983 */ /* 0x001ea20000300800 */
[----:B----4-:R-:W-:Y:S01]  /*6240*/  @!P2 IMAD.MOV R27, RZ, RZ, -R27 ;  /* 0x000000ffff1ba224 */ /* 0x010fe200078e0a1b */
[----:B------:R-:W-:-:S04]  /*6250*/  ISETP.GE.AND P2, PT, R19, RZ, PT ;  /* 0x000000ff1300720c */ /* 0x000fc80003f46270 */
[----:B------:R0:W-:Y:S04]  /*6260*/  STL [R1+0x28], R27 ;  /* 0x0000281b01007387 */ /* 0x0001e80000100800 */
[----:B0-----:R-:W4:Y:S04]  /*6270*/  LDL R27, [R1+0x2258] ;  /* 0x00225800011b7983 */ /* 0x001f280000100800 */
[----:B------:R-:W3:Y:S04]  /*6280*/  LDL.LU R19, [R1+0x20] ;  /* 0x0000200001137983 */ /* 0x000ee80000300800 */
[----:B------:R-:W4:Y:S01]  /*6290*/  LDL R29, [R1+0x2254] ;  /* 0x00225400011d7983 */ /* 0x000f220000100800 */
[----:B--2---:R-:W-:Y:S01]  /*62a0*/  @!P0 IMAD.MOV R18, RZ, RZ, -R18 ;  /* 0x000000ffff128224 */ /* 0x004fe200078e0a12 */
[----:B------:R-:W-:-:S04]  /*62b0*/  ISETP.GE.AND P0, PT, R0, RZ, PT ;  /* 0x000000ff0000720c */ /* 0x000fc80003f06270 */
[----:B------:R0:W-:Y:S04]  /*62c0*/  STL [R1+0x24], R18 ;  /* 0x0000241201007387 */ /* 0x0001e80000100800 */
[----:B0-----:R-:W2:Y:S04]  /*62d0*/  LDL.LU R18, [R1+0x2434] ;  /* 0x0024340001127983 */ /* 0x001ea80000300800 */
[----:B------:R-:W2:Y:S01]  /*62e0*/  LDL.LU R0, [R1+0x1c] ;  /* 0x00001c0001007983 */ /* 0x000ea20000300800 */
[----:B---3--:R-:W-:Y:S01]  /*62f0*/  @!P5 IMAD.MOV R19, RZ, RZ, -R19 ;  /* 0x000000ffff13d224 */ /* 0x008fe200078e0a13 */
[----:B------:R-:W-:-:S02]  /*6300*/  ISETP.GE.AND P5, PT, R25, RZ, PT ;  /* 0x000000ff1900720c */ /* 0x000fc40003fa6270 */
[----:B------:R-:W3:Y:S04]  /*6310*/  LDL R25, [R1+0x2250] ;  /* 0x0022500001197983 */ /* 0x000ee80000100800 */
[----:B------:R0:W-:Y:S04]  /*6320*/  STL [R1+0x20], R19 ;  /* 0x0000201301007387 */ /* 0x0001e80000100800 */
[----:B0-----:R-:W3:Y:S01]  /*6330*/  LDL.LU R19, [R1+0x18] ;  /* 0x0000180001137983 */ /* 0x001ee20000300800 */
[----:B--2---:R-:W-:-:S05]  /*6340*/  @!P1 IMAD.MOV R0, RZ, RZ, -R0 ;  /* 0x000000ffff009224 */ /* 0x004fca00078e0a00 */
[----:B------:R0:W-:Y:S04]  /*6350*/  STL [R1+0x1c], R0 ;  /* 0x00001c0001007387 */ /* 0x0001e80000100800 */
[----:B0-----:R-:W2:Y:S01]  /*6360*/  LDL.LU R0, [R1+0x2430] ;  /* 0x0024300001007983 */ /* 0x001ea20000300800 */
[----:B------:R-:W-:Y:S01]  /*6370*/  ISETP.GE.AND P1, PT, R20, RZ, PT ;  /* 0x000000ff1400720c */ /* 0x000fe20003f26270 */
[----:B---3--:R-:W-:Y:S01]  /*6380*/  @!P4 IMAD.MOV R19, RZ, RZ, -R19 ;  /* 0x000000ffff13c224 */ /* 0x008fe200078e0a13 */
[----:B-----5:R-:W-:Y:S01]  /*6390*/  ISETP.GE.AND P4, PT, R21, RZ, PT ;  /* 0x000000ff1500720c */ /* 0x020fe20003f86270 */
[----:B--2---:R-:W-:Y:S02]  /*63a0*/  IMAD.MOV.U32 R20, RZ, RZ, R0 ;  /* 0x000000ffff147224 */ /* 0x004fe400078e0000 */
[----:B------:R-:W2:Y:S02]  /*63b0*/  LDL R0, [R1+0x224c] ;  /* 0x00224c0001007983 */ /* 0x000ea40000100800 */
[----:B------:R-:W-:-:S02]  /*63c0*/  @!P3 IMAD.MOV R20, RZ, RZ, -R20 ;  /* 0x000000ffff14b224 */ /* 0x000fc400078e0a14 */
[----:B------:R0:W-:Y:S01]  /*63d0*/  STL [R1+0x18], R19 ;  /* 0x0000181301007387 */ /* 0x0001e20000100800 */
[----:B------:R-:W-:-:S03]  /*63e0*/  ISETP.GE.AND P3, PT, R22, RZ, PT ;  /* 0x000000ff1600720c */ /* 0x000fc60003f66270 */
[----:B0-----:R-:W3:Y:S04]  /*63f0*/  LDL.LU R19, [R1+0x242c] ;  /* 0x00242c0001137983 */ /* 0x001ee80000300800 */
[----:B------:R-:W5:Y:S04]  /*6400*/  LDL.LU R21, [R1+0x10] ;  /* 0x0000100001157983 */ /* 0x000f680000300800 */
[----:B------:R0:W-:Y:S04]  /*6410*/  STL [R1+0x14], R20 ;  /* 0x0000141401007387 */ /* 0x0001e80000100800 */
[----:B0-----:R-:W2:Y:S04]  /*6420*/  LDL.LU R20, [R1+0x2428] ;  /* 0x0024280001147983 */ /* 0x001ea80000300800 */
[----:B------:R-:W2:Y:S01]  /*6430*/  LDL.LU R22, [R1+0xc] ;  /* 0x00000c0001167983 */ /* 0x000ea20000300800 */
[----:B-----5:R-:W-:Y:S01]  /*6440*/  @!P2 IMAD.MOV R21, RZ, RZ, -R21 ;  /* 0x000000ffff15a224 */ /* 0x020fe200078e0a15 */
[----:B------:R-:W-:-:S04]  /*6450*/  ISETP.GE.AND P2, PT, R23, RZ, PT ;  /* 0x000000ff1700720c */ /* 0x000fc80003f46270 */
[----:B------:R0:W-:Y:S04]  /*6460*/  STL [R1+0x10], R21 ;  /* 0x0000101501007387 */ /* 0x0001e80000100800 */
[----:B0-----:R-:W5:Y:S01]  /*6470*/  LDL.LU R21, [R1+0x2424] ;  /* 0x0024240001157983 */ /* 0x001f620000300800 */
[----:B--2---:R-:W-:-:S03]  /*6480*/  @!P0 IMAD.MOV R22, RZ, RZ, -R22 ;  /* 0x000000ffff168224 */ /* 0x004fc600078e0a16 */
[----:B------:R-:W2:Y:S01]  /*6490*/  LDL.LU R23, [R1+0x8] ;  /* 0x0000080001177983 */ /* 0x000ea20000300800 */
[----:B------:R-:W-:-:S03]  /*64a0*/  ISETP.GE.AND P0, PT, R24, RZ, PT ;  /* 0x000000ff1800720c */ /* 0x000fc60003f06270 */
[----:B------:R0:W-:Y:S04]  /*64b0*/  STL [R1+0xc], R22 ;  /* 0x00000c1601007387 */ /* 0x0001e80000100800 */
[----:B0-----:R-:W3:Y:S04]  /*64c0*/  LDL.LU R22, [R1+0x2420] ;  /* 0x0024200001167983 */ /* 0x001ee80000300800 */
[----:B------:R-:W3:Y:S01]  /*64d0*/  LDL.LU R24, [R1+0x4] ;  /* 0x0000040001187983 */ /* 0x000ee20000300800 */
[----:B--2---:R-:W-:Y:S01]  /*64e0*/  @!P5 IMAD.MOV R23, RZ, RZ, -R23 ;  /* 0x000000ffff17d224 */ /* 0x004fe200078e0a17 */
[----:B------:R-:W-:-:S04]  /*64f0*/  ISETP.GE.AND P5, PT, R26, RZ, PT ;  /* 0x000000ff1a00720c */ /* 0x000fc80003fa6270 */
[----:B------:R0:W-:Y:S04]  /*6500*/  STL [R1+0x8], R23 ;  /* 0x0000081701007387 */ /* 0x0001e80000100800 */
[----:B0-----:R-:W2:Y:S01]  /*6510*/  LDL.LU R23, [R1+0x241c] ;  /* 0x00241c0001177983 */ /* 0x001ea20000300800 */
[----:B---3--:R-:W-:-:S03]  /*6520*/  @!P1 IMAD.MOV R24, RZ, RZ, -R24 ;  /* 0x000000ffff189224 */ /* 0x008fc600078e0a18 */
[----:B------:R-:W3:Y:S01]  /*6530*/  LDL.LU R26, [R1] ;  /* 0x00000000011a7983 */ /* 0x000ee20000300800 */
[----:B----4-:R-:W-:-:S03]  /*6540*/  ISETP.GE.AND P1, PT, R27, RZ, PT ;  /* 0x000000ff1b00720c */ /* 0x010fc60003f26270 */
[----:B------:R0:W-:Y:S04]  /*6550*/  STL [R1+0x4], R24 ;  /* 0x0000041801007387 */ /* 0x0001e80000100800 */
[----:B0-----:R-:W4:Y:S04]  /*6560*/  LDL.LU R24, [R1+0x2418] ;  /* 0x0024180001187983 */ /* 0x001f280000300800 */
[----:B------:R-:W2:Y:S01]  /*6570*/  LDL.LU R27, [R1+0x2414] ;  /* 0x00241400011b7983 */ /* 0x000ea20000300800 */
[----:B---3--:R-:W-:Y:S01]  /*6580*/  @!P4 IMAD.MOV R26, RZ, RZ, -R26 ;  /* 0x000000ffff1ac224 */ /* 0x008fe200078e0a1a */
[----:B------:R-:W-:-:S04]  /*6590*/  ISETP.GE.AND P4, PT, R29, RZ, PT ;  /* 0x000000ff1d00720c */ /* 0x000fc80003f86270 */
[----:B------:R0:W-:Y:S04]  /*65a0*/  STL [R1], R26 ;  /* 0x0000001a01007387 */ /* 0x0001e80000100800 */
[----:B0-----:R-:W3:Y:S01]  /*65b0*/  LDL.LU R26, [R1+0x2410] ;  /* 0x00241000011a7983 */ /* 0x001ee20000300800 */
[----:B--2---:R-:W-:-:S03]  /*65c0*/  @!P3 IMAD.MOV R27, RZ, RZ, -R27 ;  /* 0x000000ffff1bb224 */ /* 0x004fc600078e0a1b */
[----:B------:R-:W2:Y:S01]  /*65d0*/  LDL R29, [R1+0x2238] ;  /* 0x00223800011d7983 */ /* 0x000ea20000100800 */
[----:B------:R-:W-:-:S03]  /*65e0*/  ISETP.GE.AND P3, PT, R25, RZ, PT ;  /* 0x000000ff1900720c */ /* 0x000fc60003f66270 */
[----:B------:R0:W-:Y:S04]  /*65f0*/  STL [R1+0x238c], R27 ;  /* 0x00238c1b01007387 */ /* 0x0001e80000100800 */
[----:B0-----:R-:W2:Y:S04]  /*6600*/  LDL R27, [R1+0x2240] ;  /* 0x00224000011b7983 */ /* 0x001ea80000100800 */
[----:B------:R-:W2:Y:S01]  /*6610*/  LDL.LU R25, [R1+0x240c] ;  /* 0x00240c0001197983 */ /* 0x000ea20000300800 */
[----:B---3--:R-:W-:Y:S01]  /*6620*/  @!P2 IMAD.MOV R26, RZ, RZ, -R26 ;  /* 0x000000ffff1aa224 */ /* 0x008fe200078e0a1a */
[----:B------:R-:W-:-:S04]  /*6630*/  ISETP.GE.AND P2, PT, R0, RZ, PT ;  /* 0x000000ff0000720c */ /* 0x000fc80003f46270 */
[----:B------:R0:W-:Y:S04]  /*6640*/  STL [R1+0x2390], R26 ;  /* 0x0023901a01007387 */ /* 0x0001e80000100800 */
[----:B0-----:R-:W3:Y:S04]  /*6650*/  LDL R26, [R1+0x2244] ;  /* 0x00224400011a7983 */ /* 0x001ee80000100800 */
[----:B------:R-:W5:Y:S01]  /*6660*/  LDL.LU R0, [R1+0x2408] ;  /* 0x0024080001007983 */ /* 0x000f620000300800 */
[----:B--2---:R-:W-:-:S05]  /*6670*/  @!P0 IMAD.MOV R25, RZ, RZ, -R25 ;  /* 0x000000ffff198224 */ /* 0x004fca00078e0a19 */
[----:B------:R0:W-:Y:S04]  /*6680*/  STL [R1+0x2394], R25 ;  /* 0x0023941901007387 */ /* 0x0001e80000100800 */
[----:B0-----:R-:W2:Y:S01]  /*6690*/  LDL R25, [R1+0x2248] ;  /* 0x0022480001197983 */ /* 0x001ea20000100800 */
[----:B----4-:R-:W-:Y:S02]  /*66a0*/  @!P5 IMAD.MOV R24, RZ, RZ, -R24 ;  /* 0x000000ffff18d224 */ /* 0x010fe400078e0a18 */
[----:B------:R-:W-:Y:S02]  /*66b0*/  @!P1 IMAD.MOV R23, RZ, RZ, -R23 ;  /* 0x000000ffff179224 */ /* 0x000fe400078e0a17 */
[----:B------:R-:W-:Y:S01]  /*66c0*/  @!P4 IMAD.MOV R22, RZ, RZ, -R22 ;  /* 0x000000ffff16c224 */ /* 0x000fe200078e0a16 */
[----:B------:R-:W-:-:S02]  /*66d0*/  ISETP.GE.AND P1, PT, R27, RZ, PT ;  /* 0x000000ff1b00720c */ /* 0x000fc40003f26270 */
[----:B---3--:R-:W-:Y:S02]  /*66e0*/  ISETP.GE.AND P5, PT, R26, RZ, PT ;  /* 0x000000ff1a00720c */ /* 0x008fe40003fa6270 */
[----:B--2---:R-:W-:Y:S02]  /*66f0*/  ISETP.GE.AND P0, PT, R25, RZ, PT ;  /* 0x000000ff1900720c */ /* 0x004fe40003f06270 */
[----:B------:R-:W2:Y:S04]  /*6700*/  LDL R25, [R1+0x222c] ;  /* 0x00222c0001197983 */ /* 0x000ea80000100800 */
[----:B------:R0:W-:Y:S04]  /*6710*/  STL [R1+0x2398], R24 ;  /* 0x0023981801007387 */ /* 0x0001e80000100800 */
[----:B------:R-:W3:Y:S04]  /*6720*/  LDL R26, [R1+0x2228] ;  /* 0x00222800011a7983 */ /* 0x000ee80000100800 */
[----:B0-----:R-:W4:Y:S04]  /*6730*/  LDL R24, [R1+0x2230] ;  /* 0x0022300001187983 */ /* 0x001f280000100800 */
[----:B------:R0:W-:Y:S04]  /*6740*/  STL [R1+0x239c], R23 ;  /* 0x00239c1701007387 */ /* 0x0001e80000100800 */
[----:B------:R-:W3:Y:S04]  /*6750*/  LDL R27, [R1+0x2224] ;  /* 0x00222400011b7983 */ /* 0x000ee80000100800 */
[----:B0-----:R-:W3:Y:S04]  /*6760*/  LDL R23, [R1+0x2234] ;  /* 0x0022340001177983 */ /* 0x001ee80000100800 */
[----:B------:R0:W-:Y:S04]  /*6770*/  STL [R1+0x23a0], R22 ;  /* 0x0023a01601007387 */ /* 0x0001e80000100800 */
[----:B0-----:R-:W3:Y:S01]  /*6780*/  LDL R22, [R1+0x223c] ;  /* 0x00223c0001167983 */ /* 0x001ee20000100800 */
[----:B-----5:R-:W-:-:S02]  /*6790*/  @!P3 IMAD.MOV R21, RZ, RZ, -R21 ;  /* 0x000000ffff15b224 */ /* 0x020fc400078e0a15 */
[----:B------:R-:W-:Y:S01]  /*67a0*/  @!P2 IMAD.MOV R20, RZ, RZ, -R20 ;  /* 0x000000ffff14a224 */ /* 0x000fe200078e0a14 */
[----:B------:R-:W-:Y:S02]  /*67b0*/  ISETP.GE.AND P3, PT, R29, RZ, PT ;  /* 0x000000ff1d00720c */ /* 0x000fe40003f66270 */
[----:B------:R0:W-:Y:S04]  /*67c0*/  STL [R1+0x23a4], R21 ;  /* 0x0023a41501007387 */ /* 0x0001e80000100800 */
[----:B------:R-:W5:Y:S04]  /*67d0*/  LDL R29, [R1+0x2220] ;  /* 0x00222000011d7983 */ /* 0x000f680000100800 */
[----:B------:R-:W-:Y:S04]  /*67e0*/  STL [R1+0x23a8], R20 ;  /* 0x0023a81401007387 */ /* 0x000fe80000100800 */
[----:B0-----:R-:W5:Y:S01]  /*67f0*/  LDL R21, [R1+0x221c] ;  /* 0x00221c0001157983 */ /* 0x001f620000100800 */
[----:B------:R-:W-:-:S02]  /*6800*/  @!P0 IMAD.MOV R19, RZ, RZ, -R19 ;  /* 0x000000ffff138224 */ /* 0x000fc400078e0a13 */
[----:B------:R-:W-:Y:S02]  /*6810*/  @!P5 IMAD.MOV R18, RZ, RZ, -R18 ;  /* 0x000000ffff12d224 */ /* 0x000fe400078e0a12 */
[----:B------:R-:W-:Y:S01]  /*6820*/  @!P1 IMAD.MOV R17, RZ, RZ, -R17 ;  /* 0x000000ffff119224 */ /* 0x000fe200078e0a11 */
[----:B--2---:R-:W-:Y:S02]  /*6830*/  ISETP.GE.AND P5, PT, R25, RZ, PT ;  /* 0x000000ff1900720c */ /* 0x004fe40003fa6270 */
[----:B----4-:R-:W-:Y:S02]  /*6840*/  ISETP.GE.AND P0, PT, R24, RZ, PT ;  /* 0x000000ff1800720c */ /* 0x010fe40003f06270 */
[----:B---3--:R-:W-:Y:S02]  /*6850*/  ISETP.GE.AND P4, PT, R22, RZ, PT ;  /* 0x000000ff1600720c */ /* 0x008fe40003f86270 */
[----:B------:R-:W2:Y:S01]  /*6860*/  LDL R22, [R1+0x2218] ;  /* 0x0022180001167983 */ /* 0x000ea20000100800 */
[----:B------:R-:W-:-:S03]  /*6870*/  ISETP.GE.AND P2, PT, R23, RZ, PT ;  /* 0x000000ff1700720c */ /* 0x000fc60003f46270 */
[----:B------:R-:W-:Y:S04]  /*6880*/  STL [R1+0x23ac], R19 ;  /* 0x0023ac1301007387 */ /* 0x000fe80000100800 */
[----:B------:R-:W3:Y:S04]  /*6890*/  LDL R23, [R1+0x2214] ;  /* 0x0022140001177983 */ /* 0x000ee80000100800 */
[----:B------:R-:W-:Y:S04]  /*68a0*/  STL [R1+0x23b0], R18 ;  /* 0x0023b01201007387 */ /* 0x000fe80000100800 */
[----:B------:R-:W4:Y:S04]  /*68b0*/  LDL R24, [R1+0x2210] ;  /* 0x0022100001187983 */ /* 0x000f280000100800 */
[----:B------:R-:W-:Y:S04]  /*68c0*/  STL [R1+0x23b4], R17 ;  /* 0x0023b41101007387 */ /* 0x000fe80000100800 */
[----:B------:R-:W4:Y:S01]  /*68d0*/  LDL R25, [R1+0x220c] ;  /* 0x00220c0001197983 */ /* 0x000f220000100800 */
[----:B------:R-:W-:-:S02]  /*68e0*/  @!P4 IMAD.MOV R16, RZ, RZ, -R16 ;  /* 0x000000ffff10c224 */ /* 0x000fc400078e0a10 */
[----:B------:R-:W-:Y:S01]  /*68f0*/  @!P3 IMAD.MOV R15, RZ, RZ, -R15 ;  /* 0x000000ffff0fb224 */ /* 0x000fe200078e0a0f */
[----:B------:R-:W-:Y:S01]  /*6900*/  ISETP.GE.AND P1, PT, R26, RZ, PT ;  /* 0x000000ff1a00720c */ /* 0x000fe20003f26270 */
[----:B------:R-:W-:Y:S01]  /*6910*/  @!P2 IMAD.MOV R14, RZ, RZ, -R14 ;  /* 0x000000ffff0ea224 */ /* 0x000fe200078e0a0e */
[----:B------:R-:W-:Y:S01]  /*6920*/  STL [R1+0x23b8], R16 ;  /* 0x0023b81001007387 */ /* 0x000fe20000100800 */
[----:B------:R-:W-:Y:S01]  /*6930*/  ISETP.GE.AND P4, PT, R27, RZ, PT ;  /* 0x000000ff1b00720c */ /* 0x000fe20003f86270 */
[----:B------:R-:W-:Y:S01]  /*6940*/  @!P0 IMAD.MOV R13, RZ, RZ, -R13 ;  /* 0x000000ffff0d8224 */ /* 0x000fe200078e0a0d */
[----:B-----5:R-:W-:Y:S01]  /*6950*/  ISETP.GE.AND P3, PT, R29, RZ, PT ;  /* 0x000000ff1d00720c */ /* 0x020fe20003f66270 */
[----:B------:R-:W5:Y:S01]  /*6960*/  LDL R26, [R1+0x2200] ;  /* 0x00220000011a7983 */ /* 0x000f620000100800 */
[----:B------:R-:W-:-:S03]  /*6970*/  ISETP.GE.AND P2, PT, R21, RZ, PT ;  /* 0x000000ff1500720c */ /* 0x000fc60003f46270 */
[----:B------:R-:W5:Y:S04]  /*6980*/  LDL R27, [R1+0x2204] ;  /* 0x00220400011b7983 */ /* 0x000f680000100800 */
[----:B------:R-:W-:Y:S04]  /*6990*/  STL [R1+0x23bc], R15 ;  /* 0x0023bc0f01007387 */ /* 0x000fe80000100800 */
[----:B------:R-:W5:Y:S04]  /*69a0*/  LDL R29, [R1+0x2208] ;  /* 0x00220800011d7983 */ /* 0x000f680000100800 */
[----:B------:R-:W-:Y:S04]  /*69b0*/  STL [R1+0x23c0], R14 ;  /* 0x0023c00e01007387 */ /* 0x000fe80000100800 */
[----:B------:R-:W-:Y:S04]  /*69c0*/  STL [R1+0x23c4], R13 ;  /* 0x0023c40d01007387 */ /* 0x000fe80000100800 */
[----:B------:R-:W5:Y:S01]  /*69d0*/  LDL R21, [R1+0xff4] ;  /* 0x000ff40001157983 */ /* 0x000f620000100800 */
[----:B------:R-:W-:-:S02]  /*69e0*/  @!P5 IMAD.MOV R12, RZ, RZ, -R12 ;  /* 0x000000ffff0cd224 */ /* 0x000fc400078e0a0c */
[----:B------:R-:W-:Y:S02]  /*69f0*/  @!P1 IMAD.MOV R11, RZ, RZ, -R11 ;  /* 0x000000ffff0b9224 */ /* 0x000fe400078e0a0b */
[----:B------:R-:W-:Y:S02]  /*6a00*/  @!P4 IMAD.MOV R10, RZ, RZ, -R10 ;  /* 0x000000ffff0ac224 */ /* 0x000fe400078e0a0a */
[----:B------:R-:W-:Y:S01]  /*6a10*/  @!P3 IMAD.MOV R9, RZ, RZ, -R9 ;  /* 0x000000ffff09b224 */ /* 0x000fe200078e0a09 */
[----:B------:R-:W-:Y:S01]  /*6a20*/  STL [R1+0x23c8], R12 ;  /* 0x0023c80c01007387 */ /* 0x000fe20000100800 */
[----:B------:R-:W-:-:S03]  /*6a30*/  @!P2 IMAD.MOV R8, RZ, RZ, -R8 ;  /* 0x000000ffff08a224 */ /* 0x000fc600078e0a08 */
[----:B------:R-:W-:Y:S04]  /*6a40*/  STL [R1+0x23cc], R11 ;  /* 0x0023cc0b01007387 */ /* 0x000fe80000100800 */
[----:B------:R-:W-:Y:S04]  /*6a50*/  STL [R1+0x23d0], R10 ;  /* 0x0023d00a01007387 */ /* 0x000fe80000100800 */
[----:B------:R-:W-:Y:S04]  /*6a60*/  STL [R1+0x23d4], R9 ;  /* 0x0023d40901007387 */ /* 0x000fe80000100800 */
[----:B------:R-:W-:Y:S01]  /*6a70*/  STL [R1+0x23d8], R8 ;  /* 0x0023d80801007387 */ /* 0x000fe20000100800 */
[----:B--2---:R-:W-:-:S02]  /*6a80*/  ISETP.GE.AND P0, PT, R22, RZ, PT ;  /* 0x000000ff1600720c */ /* 0x004fc40003f06270 */
[----:B---3--:R-:W-:-:S11]  /*6a90*/  ISETP.GE.AND P5, PT, R23, RZ, PT ;  /* 0x000000ff1700720c */ /* 0x008fd60003fa6270 */
[----:B------:R-:W-:Y:S01]  /*6aa0*/  @!P0 IMAD.MOV R7, RZ, RZ, -R7 ;  /* 0x000000ffff078224 */ /* 0x000fe200078e0a07 */
[----:B----4-:R-:W-:-:S04]  /*6ab0*/  ISETP.GE.AND P1, PT, R24, RZ, PT ;  /* 0x000000ff1800720c */ /* 0x010fc80003f26270 */
[----:B------:R-:W-:Y:S04]  /*6ac0*/  STL [R1+0x23dc], R7 ;  /* 0x0023dc0701007387 */ /* 0x000fe80000100800 */
[----:B------:R-:W2:Y:S01]  /*6ad0*/  LDL.LU R23, [R1+0x8c] ;  /* 0x00008c0001177983 */ /* 0x000ea20000300800 */
[----:B------:R-:W-:-:S03]  /*6ae0*/  ISETP.GE.AND P4, PT, R25, RZ, PT ;  /* 0x000000ff1900720c */ /* 0x000fc60003f86270 */
[----:B------:R-:W3:Y:S04]  /*6af0*/  LDL.LU R24, [R1+0x88] ;  /* 0x0000880001187983 */ /* 0x000ee80000300800 */
[----:B------:R-:W4:Y:S04]  /*6b00*/  LDL.LU R25, [R1+0x84] ;  /* 0x0000840001197983 */ /* 0x000f280000300800 */
[----:B------:R-:W0:Y:S01]  /*6b10*/  S2R R22, SR_TID.X ;  /* 0x0000000000167919 */ /* 0x000e220000002100 */
[----:B-----5:R-:W-:Y:S01]  /*6b20*/  ISETP.GE.AND P3, PT, R26, RZ, PT ;  /* 0x000000ff1a00720c */ /* 0x020fe20003f66270 */
[----:B------:R-:W-:Y:S01]  /*6b30*/  @!P5 IMAD.MOV R6, RZ, RZ, -R6 ;  /* 0x000000ffff06d224 */ /* 0x000fe200078e0a06 */
[----:B------:R-:W-:Y:S01]  /*6b40*/  ISETP.GE.AND P2, PT, R27, RZ, PT ;  /* 0x000000ff1b00720c */ /* 0x000fe20003f46270 */
[----:B------:R-:W5:Y:S01]  /*6b50*/  LDL.LU R26, [R1+0x80] ;  /* 0x00008000011a7983 */ /* 0x000f620000300800 */
[----:B------:R-:W-:Y:S01]  /*6b60*/  ISETP.GE.AND P0, PT, R29, RZ, PT ;  /* 0x000000ff1d00720c */ /* 0x000fe20003f06270 */
[----:B------:R-:W-:-:S02]  /*6b70*/  IMAD.MOV.U32 R29, RZ, RZ, R5 ;  /* 0x000000ffff1d7224 */ /* 0x000fc400078e0005 */
[----:B------:R-:W5:Y:S01]  /*6b80*/  LDL.LU R27, [R1+0x7c] ;  /* 0x00007c00011b7983 */ /* 0x000f620000300800 */
[----:B0-----:R-:W-:Y:S02]  /*6b90*/  LOP3.LUT R22, R22, 0x3f, RZ, 0xc0, !PT ;  /* 0x0000003f16167812 */ /* 0x001fe400078ec0ff */
[----:B------:R-:W-:-:S03]  /*6ba0*/  ISETP.GE.AND P5, PT, R21, RZ, PT ;  /* 0x000000ff1500720c */ /* 0x000fc60003fa6270 */
[----:B------:R-:W-:Y:S02]  /*6bb0*/  IMAD R5, R22, c[0x0][0x18c], RZ ;  /* 0x0000630016057a24 */ /* 0x000fe400078e02ff */
[----:B------:R-:W-:-:S03]  /*6bc0*/  @!P1 IMAD.MOV R29, RZ, RZ, -R29 ;  /* 0x000000ffff1d9224 */ /* 0x000fc600078e0a1d */
[----:B------:R-:W-:Y:S01]  /*6bd0*/  LEA R5, P6, R5, c[0x0][0x168], 0x1 ;  /* 0x00005a0005057a11 */ /* 0x000fe200078c08ff */
[----:B------:R-:W-:Y:S01]  /*6be0*/  @!P4 IMAD.MOV R4, RZ, RZ, -R4 ;  /* 0x000000ffff04c224 */ /* 0x000fe200078e0a04 */
[----:B------:R-:W-:Y:S01]  /*6bf0*/  STL [R1+0x23e0], R6 ;  /* 0x0023e00601007387 */ /* 0x000fe20000100800 */
[----:B------:R-:W-:Y:S02]  /*6c00*/  @!P3 IMAD.MOV R3, RZ, RZ, -R3 ;  /* 0x000000ffff03b224 */ /* 0x000fe400078e0a03 */
[----:B------:R-:W-:Y:S01]  /*6c10*/  @!P2 IMAD.MOV R2, RZ, RZ, -R2 ;  /* 0x000000ffff02a224 */ /* 0x000fe200078e0a02 */
[----:B------:R-:W-:Y:S01]  /*6c20*/  STL [R1+0x23e4], R29 ;  /* 0x0023e41d01007387 */ /* 0x000fe20000100800 */
[----:B------:R-:W-:Y:S01]  /*6c30*/  @!P0 IMAD.MOV R28, RZ, RZ, -R28 ;  /* 0x000000ffff1c8224 */ /* 0x000fe200078e0a1c */
[----:B------:R-:W-:Y:S01]  /*6c40*/  ISETP.NE.AND P1, PT, RZ, c[0x0][0x17c], PT ;  /* 0x00005f00ff007a0c */ /* 0x000fe20003f25270 */
[----:B------:R-:W-:Y:S01]  /*6c50*/  @!P5 IMAD.MOV R0, RZ, RZ, -R0 ;  /* 0x000000ffff00d224 */ /* 0x000fe200078e0a00 */
[----:B------:R0:W-:Y:S04]  /*6c60*/  STL [R1+0x2358], R5 ;  /* 0x0023580501007387 */ /* 0x0001e80000100800 */
[----:B------:R-:W-:Y:S04]  /*6c70*/  STL [R1+0x23e8], R4 ;  /* 0x0023e80401007387 */ /* 0x000fe80000100800 */
[----:B------:R2:W-:Y:S01]  /*6c80*/  STL [R1+0x23ec], R3 ;  /* 0x0023ec0301007387 */ /* 0x0005e20000100800 */
[----:B0-----:R-:W-:-:S03]  /*6c90*/  LOP3.LUT R5, RZ, c[0x0][0x17c], RZ, 0x33, !PT ;  /* 0x00005f00ff057a12 */ /* 0x001fc600078e33ff */
[----:B------:R3:W-:Y:S04]  /*6ca0*/  STL [R1+0x23f0], R2 ;  /* 0x0023f00201007387 */ /* 0x0007e80000100800 */
[----:B------:R-:W-:Y:S04]  /*6cb0*/  STL [R1+0x23f4], R28 ;  /* 0x0023f41c01007387 */ /* 0x000fe80000100800 */
[----:B------:R4:W-:Y:S01]  /*6cc0*/  STL [R1+0x23f8], R0 ;  /* 0x0023f80001007387 */ /* 0x0009e20000100800 */
[C---:B--2---:R-:W-:Y:S02]  /*6cd0*/  SEL R3, R5.reuse, R23, !P1 ;  /* 0x0000001705037207 */ /* 0x044fe40004800000 */
[----:B---3--:R-:W-:-:S03]  /*6ce0*/  SEL R2, R5, R24, !P1 ;  /* 0x0000001805027207 */ /* 0x008fc60004800000 */
[----:B------:R-:W-:Y:S01]  /*6cf0*/  STL [R1+0xbc], R3 ;  /* 0x0000bc0301007387 */ /* 0x000fe20000100800 */
[----:B----4-:R-:W-:-:S03]  /*6d00*/  SEL R0, R5, R25, !P1 ;  /* 0x0000001905007207 */ /* 0x010fc60004800000 */
[----:B------:R-:W-:Y:S04]  /*6d10*/  STL [R1+0xb8], R2 ;  /* 0x0000b80201007387 */ /* 0x000fe80000100800 */
[----:B------:R0:W-:Y:S04]  /*6d20*/  STL [R1+0xb4], R0 ;  /* 0x0000b40001007387 */ /* 0x0001e80000100800 */
[----:B0-----:R-:W2:Y:S01]  /*6d30*/  LDL.LU R0, [R1+0x6c] ;  /* 0x00006c0001007983 */ /* 0x001ea20000300800 */
[C---:B-----5:R-:W-:Y:S02]  /*6d40*/  SEL R3, R5.reuse, R26, !P1 ;  /* 0x0000001a05037207 */ /* 0x060fe40004800000 */
[----:B------:R-:W-:-:S03]  /*6d50*/  SEL R2, R5, R27, !P1 ;  /* 0x0000001b05027207 */ /* 0x000fc60004800000 */
[----:B------:R-:W-:Y:S04]  /*6d60*/  STL [R1+0xb0], R3 ;  /* 0x0000b00301007387 */ /* 0x000fe80000100800 */
[----:B--2---:R0:W-:Y:S04]  /*6d70*/  STL [R1+0x23fc], R0 ;  /* 0x0023fc0001007387 */ /* 0x0041e80000100800 */
[----:B------:R-:W-:Y:S04]  /*6d80*/  STL [R1+0xac], R2 ;  /* 0x0000ac0201007387 */ /* 0x000fe80000100800 */
[----:B0-----:R-:W2:Y:S04]  /*6d90*/  LDL.LU R0, [R1+0x70] ;  /* 0x0000700001007983 */ /* 0x001ea80000300800 */
[----:B--2---:R0:W-:Y:S04]  /*6da0*/  STL [R1+0x2400], R0 ;  /* 0x0024000001007387 */ /* 0x0041e80000100800 */
[----:B0-----:R-:W2:Y:S04]  /*6db0*/  LDL.LU R0, [R1+0x74] ;  /* 0x0000740001007983 */ /* 0x001ea80000300800 */
[----:B--2---:R0:W-:Y:S04]  /*6dc0*/  STL [R1+0x2404], R0 ;  /* 0x0024040001007387 */ /* 0x0041e80000100800 */
[----:B0-----:R-:W2:Y:S04]  /*6dd0*/  LDL.LU R0, [R1+0x78] ;  /* 0x0000780001007983 */ /* 0x001ea80000300800 */
[----:B------:R-:W3:Y:S04]  /*6de0*/  LDL.LU R28, [R1+0x68] ;  /* 0x00006800011c7983 */ /* 0x000ee80000300800 */
[----:B------:R-:W4:Y:S04]  /*6df0*/  LDL.LU R2, [R1+0x64] ;  /* 0x0000640001027983 */ /* 0x000f280000300800 */
[----:B------:R-:W5:Y:S04]  /*6e00*/  LDL.LU R3, [R1+0x60] ;  /* 0x0000600001037983 */ /* 0x000f680000300800 */
[----:B------:R-:W3:Y:S04]  /*6e10*/  LDL.LU R4, [R1+0x5c] ;  /* 0x00005c0001047983 */ /* 0x000ee80000300800 */
        /* <DEDUP_REMOVED lines=22> */
[----:B------:R-:W3:Y:S01]  /*6f80*/  LDL.LU R27, [R1] ;  /* 0x00000000011b7983 */ /* 0x000ee20000300800 */
[----:B--2---:R-:W-:-:S05]  /*6f90*/  SEL R0, R5, R0, !P1 ;  /* 0x0000000005007207 */ /* 0x004fca0004800000 */
[----:B------:R0:W-:Y:S04]  /*6fa0*/  STL [R1+0xa4], R0 ;  /* 0x0000a40001007387 */ /* 0x0001e80000100800 */
[----:B0-----:R-:W2:Y:S02]  /*6fb0*/  LDL.LU R0, [R1+0x2404] ;  /* 0x0024040001007983 */ /* 0x001ea40000300800 */
[----:B--2---:R-:W-:-:S05]  /*6fc0*/  SEL R0, R5, R0, !P1 ;  /* 0x0000000005007207 */ /* 0x004fca0004800000 */
[----:B------:R0:W-:Y:S04]  /*6fd0*/  STL [R1+0xa0], R0 ;  /* 0x0000a00001007387 */ /* 0x0001e80000100800 */
[----:B0-----:R-:W2:Y:S02]  /*6fe0*/  LDL.LU R0, [R1+0x2400] ;  /* 0x0024000001007983 */ /* 0x001ea40000300800 */
[----:B--2---:R-:W-:-:S05]  /*6ff0*/  SEL R0, R5, R0, !P1 ;  /* 0x0000000005007207 */ /* 0x004fca0004800000 */
[----:B------:R0:W-:Y:S04]  /*7000*/  STL [R1+0x9c], R0 ;  /* 0x00009c0001007387 */ /* 0x0001e80000100800 */
[----:B0-----:R-:W2:Y:S01]  /*7010*/  LDL.LU R0, [R1+0x23fc] ;  /* 0x0023fc0001007983 */ /* 0x001ea20000300800 */
[C---:B---3--:R-:W-:Y:S02]  /*7020*/  SEL R28, R5.reuse, R28, !P1 ;  /* 0x0000001c051c7207 */ /* 0x048fe40004800000 */
[C---:B----4-:R-:W-:Y:S02]  /*7030*/  SEL R2, R5.reuse, R2, !P1 ;  /* 0x0000000205027207 */ /* 0x050fe40004800000 */
[C---:B-----5:R-:W-:Y:S02]  /*7040*/  SEL R3, R5.reuse, R3, !P1 ;  /* 0x0000000305037207 */ /* 0x060fe40004800000 */
[----:B------:R-:W-:-:S02]  /*7050*/  SEL R4, R5, R4, !P1 ;  /* 0x0000000405047207 */ /* 0x000fc40004800000 */
[C---:B------:R-:W-:Y:S02]  /*7060*/  SEL R29, R5.reuse, R29, !P1 ;  /* 0x0000001d051d7207 */ /* 0x040fe40004800000 */
[C---:B------:R-:W-:Y:S02]  /*7070*/  SEL R6, R5.reuse, R6, !P1 ;  /* 0x0000000605067207 */ /* 0x040fe40004800000 */
[C---:B------:R-:W-:Y:S02]  /*7080*/  SEL R7, R5.reuse, R7, !P1 ;  /* 0x0000000705077207 */ /* 0x040fe40004800000 */
[C---:B------:R-:W-:Y:S02]  /*7090*/  SEL R8, R5.reuse, R8, !P1 ;  /* 0x0000000805087207 */ /* 0x040fe40004800000 */
[C---:B------:R-:W-:Y:S02]  /*70a0*/  SEL R9, R5.reuse, R9, !P1 ;  /* 0x0000000905097207 */ /* 0x040fe40004800000 */
        /* <DEDUP_REMOVED lines=18> */
[----:B--2---:R-:W-:-:S05]  /*71d0*/  SEL R0, R5, R0, !P1 ;  /* 0x0000000005007207 */ /* 0x004fca0004800000 */
[----:B------:R0:W-:Y:S04]  /*71e0*/  STL [R1+0x98], R0 ;  /* 0x0000980001007387 */ /* 0x0001e80000100800 */
[----:B0-----:R-:W2:Y:S04]  /*71f0*/  LDL.LU R0, [R1+0x23f8] ;  /* 0x0023f80001007983 */ /* 0x001ea80000300800 */
[----:B------:R0:W-:Y:S04]  /*7200*/  STL [R1+0x94], R28 ;  /* 0x0000941c01007387 */ /* 0x0001e80000100800 */
[----:B0-----:R-:W3:Y:S04]  /*7210*/  LDL.LU R28, [R1+0x23f4] ;  /* 0x0023f400011c7983 */ /* 0x001ee80000300800 */
[----:B------:R0:W-:Y:S04]  /*7220*/  STL [R1+0x90], R2 ;  /* 0x0000900201007387 */ /* 0x0001e80000100800 */
[----:B0-----:R-:W4:Y:S04]  /*7230*/  LDL.LU R2, [R1+0x23f0] ;  /* 0x0023f00001027983 */ /* 0x001f280000300800 */
[----:B------:R0:W-:Y:S04]  /*7240*/  STL [R1+0x8c], R3 ;  /* 0x00008c0301007387 */ /* 0x0001e80000100800 */
[----:B0-----:R-:W5:Y:S04]  /*7250*/  LDL.LU R3, [R1+0x23ec] ;  /* 0x0023ec0001037983 */ /* 0x001f680000300800 */
[----:B------:R0:W-:Y:S04]  /*7260*/  STL [R1+0x88], R4 ;  /* 0x0000880401007387 */ /* 0x0001e80000100800 */
[----:B0-----:R-:W2:Y:S04]  /*7270*/  LDL.LU R4, [R1+0x23e8] ;  /* 0x0023e80001047983 */ /* 0x001ea80000300800 */
        /* <DEDUP_REMOVED lines=43> */
[----:B0-----:R-:W5:Y:S04]  /*7530*/  LDL.LU R26, [R1+0x2390] ;  /* 0x00239000011a7983 */ /* 0x001f680000300800 */
[----:B------:R0:W-:Y:S04]  /*7540*/  STL [R1+0x2c], R27 ;  /* 0x00002c1b01007387 */ /* 0x0001e80000100800 */
[----:B0-----:R-:W5:Y:S01]  /*7550*/  LDL.LU R27, [R1+0x238c] ;  /* 0x00238c00011b7983 */ /* 0x001f620000300800 */
[----:B--2---:R-:W-:-:S02]  /*7560*/  SEL R22, R5, R22, !P1 ;  /* 0x0000001605167207 */ /* 0x004fc40004800000 */
[C---:B---3--:R-:W-:Y:S02]  /*7570*/  SEL R23, R5.reuse, R23, !P1 ;  /* 0x0000001705177207 */ /* 0x048fe40004800000 */
[C---:B----4-:R-:W-:Y:S02]  /*7580*/  SEL R24, R5.reuse, R24, !P1 ;  /* 0x0000001805187207 */ /* 0x050fe40004800000 */
[C---:B-----5:R-:W-:Y:S02]  /*7590*/  SEL R25, R5.reuse, R25, !P1 ;  /* 0x0000001905197207 */ /* 0x060fe40004800000 */
[C---:B------:R-:W-:Y:S02]  /*75a0*/  SEL R26, R5.reuse, R26, !P1 ;  /* 0x0000001a051a7207 */ /* 0x040fe40004800000 */
[----:B------:R-:W-:-:S05]  /*75b0*/  SEL R27, R5, R27, !P1 ;  /* 0x0000001b051b7207 */ /* 0x000fca0004800000 */
[----:B------:R0:W-:Y:S04]  /*75c0*/  STL [R1+0x28], R27 ;  /* 0x0000281b01007387 */ /* 0x0001e80000100800 */
[----:B------:R-:W-:Y:S04]  /*75d0*/  STL [R1+0x24], R26 ;  /* 0x0000241a01007387 */ /* 0x000fe80000100800 */
[----:B------:R1:W-:Y:S04]  /*75e0*/  STL [R1+0x20], R25 ;  /* 0x0000201901007387 */ /* 0x0003e80000100800 */
[----:B------:R2:W-:Y:S04]  /*75f0*/  STL [R1+0x1c], R24 ;  /* 0x00001c1801007387 */ /* 0x0005e80000100800 */
[----:B------:R-:W-:Y:S01]  /*7600*/  STL [R1+0x235c], R22 ;  /* 0x00235c1601007387 */ /* 0x000fe20000100800 */
[----:B0-----:R-:W-:-:S03]  /*7610*/  SEL R27, R5, R17, !P1 ;  /* 0x00000011051b7207 */ /* 0x001fc60004800000 */
[----:B------:R0:W-:Y:S01]  /*7620*/  STL [R1+0x18], R23 ;  /* 0x0000181701007387 */ /* 0x0001e20000100800 */
[C---:B-1----:R-:W-:Y:S02]  /*7630*/  SEL R25, R5.reuse, R19, !P1 ;  /* 0x0000001305197207 */ /* 0x042fe40004800000 */
[C---:B--2---:R-:W-:Y:S02]  /*7640*/  SEL R24, R5.reuse, R20, !P1 ;  /* 0x0000001405187207 */ /* 0x044fe40004800000 */
[C---:B------:R-:W-:Y:S02]  /*7650*/  SEL R26, R5.reuse, R18, !P1 ;  /* 0x00000012051a7207 */ /* 0x040fe40004800000 */
[C---:B------:R-:W-:Y:S02]  /*7660*/  SEL R17, R5.reuse, R16, !P1 ;  /* 0x0000001005117207 */ /* 0x040fe40004800000 */
[C---:B0-----:R-:W-:Y:S02]  /*7670*/  SEL R23, R5.reuse, R21, !P1 ;  /* 0x0000001505177207 */ /* 0x041fe40004800000 */
[----:B------:R-:W-:-:S02]  /*7680*/  SEL R16, R5, R15, !P1 ;  /* 0x0000000f05107207 */ /* 0x000fc40004800000 */
[C---:B------:R-:W-:Y:S01]  /*7690*/  SEL R15, R5.reuse, R14, !P1 ;  /* 0x0000000e050f7207 */ /* 0x040fe20004800000 */
[----:B------:R-:W-:Y:S01]  /*76a0*/  STL [R1+0x2360], R23 ;  /* 0x0023601701007387 */ /* 0x000fe20000100800 */
[----:B------:R-:W-:Y:S02]  /*76b0*/  SEL R14, R5, R13, !P1 ;  /* 0x0000000d050e7207 */ /* 0x000fe40004800000 */
[----:B------:R-:W-:Y:S01]  /*76c0*/  LOP3.LUT R13, RZ, c[0x0][0x17c], RZ, 0x33, !PT ;  /* 0x00005f00ff0d7a12 */ /* 0x000fe200078e33ff */
[----:B------:R-:W-:Y:S04]  /*76d0*/  STL [R1+0x2364], R24 ;  /* 0x0023641801007387 */ /* 0x000fe80000100800 */
[----:B------:R-:W-:Y:S01]  /*76e0*/  STL [R1+0x2368], R25 ;  /* 0x0023681901007387 */ /* 0x000fe20000100800 */
[----:B------:R-:W-:-:S03]  /*76f0*/  SEL R5, R13, R12, !P1 ;  /* 0x0000000c0d057207 */ /* 0x000fc60004800000 */
[----:B------:R-:W-:Y:S04]  /*7700*/  STL [R1+0x236c], R26 ;  /* 0x00236c1a01007387 */ /* 0x000fe80000100800 */
[----:B------:R-:W-:Y:S04]  /*7710*/  STL [R1+0x2370], R27 ;  /* 0x0023701b01007387 */ /* 0x000fe80000100800 */
[----:B------:R-:W-:Y:S04]  /*7720*/  STL [R1+0x14], R17 ;  /* 0x0000141101007387 */ /* 0x000fe80000100800 */
[----:B------:R-:W-:Y:S04]  /*7730*/  STL [R1+0x10], R16 ;  /* 0x0000101001007387 */ /* 0x000fe80000100800 */
[----:B------:R0:W-:Y:S04]  /*7740*/  STL [R1+0xc], R15 ;  /* 0x00000c0f01007387 */ /* 0x0001e80000100800 */
[----:B------:R1:W-:Y:S04]  /*7750*/  STL [R1+0x8], R14 ;  /* 0x0000080e01007387 */ /* 0x0003e80000100800 */
[----:B0-----:R-:W2:Y:S04]  /*7760*/  LDL.LU R15, [R1+0xc8] ;  /* 0x0000c800010f7983 */ /* 0x001ea80000300800 */
[----:B------:R-:W3:Y:S04]  /*7770*/  LDL.LU R16, [R1+0xc4] ;  /* 0x0000c40001107983 */ /* 0x000ee80000300800 */
[----:B------:R0:W-:Y:S04]  /*7780*/  STL [R1+0x4], R5 ;  /* 0x0000040501007387 */ /* 0x0001e80000100800 */
[----:B------:R-:W4:Y:S04]  /*7790*/  LDL.LU R27, [R1+0xc0] ;  /* 0x0000c000011b7983 */ /* 0x000f280000300800 */
[----:B------:R-:W5:Y:S04]  /*77a0*/  LDL.LU R17, [R1+0xbc] ;  /* 0x0000bc0001117983 */ /* 0x000f680000300800 */
[----:B------:R-:W5:Y:S04]  /*77b0*/  LDL.LU R26, [R1+0xb8] ;  /* 0x0000b800011a7983 */ /* 0x000f680000300800 */
[----:B------:R-:W5:Y:S04]  /*77c0*/  LDL.LU R18, [R1+0xb4] ;  /* 0x0000b40001127983 */ /* 0x000f680000300800 */
[----:B-1----:R-:W1:Y:S04]  /*77d0*/  S2R R14, SR_TID.X ;  /* 0x00000000000e7919 */ /* 0x002e680000002100 */
[----:B------:R-:W5:Y:S01]  /*77e0*/  LDL.LU R25, [R1+0xb0] ;  /* 0x0000b00001197983 */ /* 0x000f620000300800 */
[----:B0-----:R-:W-:-:S03]  /*77f0*/  SEL R5, R13, R11, !P1 ;  /* 0x0000000b0d057207 */ /* 0x001fc60004800000 */
[----:B------:R-:W5:Y:S01]  /*7800*/  LDL.LU R19, [R1+0xac] ;  /* 0x0000ac0001137983 */ /* 0x000f620000300800 */
[----:B------:R-:W-:-:S03]  /*7810*/  SEL R10, R13, R10, !P1 ;  /* 0x0000000a0d0a7207 */ /* 0x000fc60004800000 */
        /* <DEDUP_REMOVED lines=8> */
[----:B------:R-:W5:Y:S04]  /*78a0*/  LDL.LU R22, [R1+0x94] ;  /* 0x0000940001167983 */ /* 0x000f680000300800 */
[----:B------:R2:W-:Y:S04]  /*78b0*/  STL [R1+0x2374], R5 ;  /* 0x0023740501007387 */ /* 0x0005e80000100800 */
[----:B------:R-:W-:Y:S04]  /*78c0*/  STL [R1+0x2378], R10 ;  /* 0x0023780a01007387 */ /* 0x000fe80000100800 */
[----:B------:R-:W-:Y:S01]  /*78d0*/  STL [R1+0x237c], R9 ;  /* 0x00237c0901007387 */ /* 0x000fe20000100800 */
[----:B-1----:R-:W-:-:S03]  /*78e0*/  LOP3.LUT R14, R14, 0x3f, RZ, 0xc0, !PT ;  /* 0x0000003f0e0e7812 */ /* 0x002fc600078ec0ff */
[----:B------:R-:W-:Y:S04]  /*78f0*/  STL [R1+0x2380], R8 ;  /* 0x0023800801007387 */ /* 0x000fe80000100800 */
[----:B------:R3:W-:Y:S04]  /*7900*/  STL [R1+0x2384], R7 ;  /* 0x0023840701007387 */ /* 0x0007e80000100800 */
[----:B------:R4:W-:Y:S01]  /*7910*/  STL [R1+0x2388], R6 ;  /* 0x0023880601007387 */ /* 0x0009e20000100800 */
[C---:B------:R-:W-:Y:S01]  /*7920*/  SEL R29, R13.reuse, R29, !P1 ;  /* 0x0000001d0d1d7207 */ /* 0x040fe20004800000 */
[----:B------:R-:W-:Y:S01]  /*7930*/  IMAD R14, R14, c[0x0][0x18c], RZ ;  /* 0x000063000e0e7a24 */ /* 0x000fe200078e02ff */
[----:B------:R-:W-:-:S02]  /*7940*/  SEL R4, R13, R4, !P1 ;  /* 0x000000040d047207 */ /* 0x000fc40004800000 */
[C---:B------:R-:W-:Y:S02]  /*7950*/  SEL R3, R13.reuse, R3, !P1 ;  /* 0x000000030d037207 */ /* 0x040fe40004800000 */
[C---:B------:R-:W-:Y:S02]  /*7960*/  SEL R2, R13.reuse, R2, !P1 ;  /* 0x000000020d027207 */ /* 0x040fe40004800000 */
[C---:B------:R-:W-:Y:S02]  /*7970*/  SEL R28, R13.reuse, R28, !P1 ;  /* 0x0000001c0d1c7207 */ /* 0x040fe40004800000 */
[----:B------:R-:W-:Y:S02]  /*7980*/  SEL R11, R13, R0, !P1 ;  /* 0x000000000d0b7207 */ /* 0x000fe40004800000 */
[----:B------:R-:W-:Y:S01]  /*7990*/  LEA.HI.X.SX32 R0, R14, c[0x0][0x16c], 0x1, P6 ;  /* 0x00005b000e007a11 */ /* 0x000fe200030f0eff */
[----:B--2---:R-:W-:Y:S02]  /*79a0*/  IMAD R5, R15, c[0x0][0x184], RZ ;  /* 0x000061000f057a24 */ /* 0x004fe400078e02ff */
[----:B---3--:R-:W-:-:S03]  /*79b0*/  IMAD R7, R16, c[0x0][0x184], RZ ;  /* 0x0000610010077a24 */ /* 0x008fc600078e02ff */
[----:B------:R5:W-:Y:S04]  /*79c0*/  STL [R1+0xc8], R5 ;  /* 0x0000c80501007387 */ /* 0x000be80000100800 */
[----:B------:R-:W-:Y:S01]  /*79d0*/  STL [R1+0xc4], R7 ;  /* 0x0000c40701007387 */ /* 0x000fe20000100800 */
[----:B----4-:R-:W-:-:S03]  /*79e0*/  IMAD R6, R27, c[0x0][0x184], RZ ;  /* 0x000061001b067a24 */ /* 0x010fc600078e02ff */
[----:B------:R-:W2:Y:S01]  /*79f0*/  LDL.LU R13, [R1+0x90] ;  /* 0x00009000010d7983 */ /* 0x000ea20000300800 */
[----:B-----5:R-:W-:-:S03]  /*7a00*/  IMAD R5, R17, c[0x0][0x190], RZ ;  /* 0x0000640011057a24 */ /* 0x020fc600078e02ff */
[----:B------:R0:W-:Y:S04]  /*7a10*/  STL [R1+0xc0], R6 ;  /* 0x0000c00601007387 */ /* 0x0001e80000100800 */
[----:B------:R1:W-:Y:S04]  /*7a20*/  STL [R1+0xbc], R5 ;  /* 0x0000bc0501007387 */ /* 0x0003e80000100800 */
[----:B------:R-:W3:Y:S01]  /*7a30*/  LDL.LU R14, [R1+0x8c] ;  /* 0x00008c00010e7983 */ /* 0x000ee20000300800 */
[----:B0-----:R-:W-:Y:S02]  /*7a40*/  IMAD R6, R26, c[0x0][0x190], RZ ;  /* 0x000064001a067a24 */ /* 0x001fe400078e02ff */
[----:B-1----:R-:W-:-:S03]  /*7a50*/  IMAD R5, R18, c[0x0][0x190], RZ ;  /* 0x0000640012057a24 */ /* 0x002fc600078e02ff */
[----:B------:R0:W-:Y:S04]  /*7a60*/  STL [R1+0xb8], R6 ;  /* 0x0000b80601007387 */ /* 0x0001e80000100800 */
[----:B0-----:R-:W4:Y:S04]  /*7a70*/  LDL.LU R6, [R1+0x88] ;  /* 0x0000880001067983 */ /* 0x001f280000300800 */
[----:B------:R-:W5:Y:S04]  /*7a80*/  LDL.LU R7, [R1+0x84] ;  /* 0x0000840001077983 */ /* 0x000f680000300800 */
[----:B------:R0:W-:Y:S04]  /*7a90*/  STL [R1+0xb4], R5 ;  /* 0x0000b40501007387 */ /* 0x0001e80000100800 */
[----:B------:R-:W5:Y:S04]  /*7aa0*/  LDL.LU R8, [R1+0x80] ;  /* 0x0000800001087983 */ /* 0x000f680000300800 */
[----:B------:R-:W5:Y:S04]  /*7ab0*/  LDL.LU R15, [R1+0x7c] ;  /* 0x00007c00010f7983 */ /* 0x000f680000300800 */
[----:B------:R-:W5:Y:S04]  /*7ac0*/  LDL.LU R9, [R1+0x78] ;  /* 0x0000780001097983 */ /* 0x000f680000300800 */
[----:B------:R-:W5:Y:S01]  /*7ad0*/  LDL.LU R16, [R1+0x74] ;  /* 0x0000740001107983 */ /* 0x000f620000300800 */
[----:B0-----:R-:W-:-:S05]  /*7ae0*/  IMAD R5, R25, c[0x0][0x190], RZ ;  /* 0x0000640019057a24 */ /* 0x001fca00078e02ff */
[----:B------:R0:W-:Y:S01]  /*7af0*/  STL [R1+0xb0], R5 ;  /* 0x0000b00501007387 */ /* 0x0001e20000100800 */
[----:B------:R-:W-:-:S03]  /*7b00*/  IMAD R12, R24, c[0x0][0x190], RZ ;  /* 0x00006400180c7a24 */ /* 0x000fc600078e02ff */
[----:B------:R-:W5:Y:S04]  /*7b10*/  LDL.LU R10, [R1+0x70] ;  /* 0x00007000010a7983 */ /* 0x000f680000300800 */
[----:B------:R-:W5:Y:S01]  /*7b20*/  LDL.LU R17, [R1+0x6c] ;  /* 0x00006c0001117983 */ /* 0x000f620000300800 */
[----:B0-----:R-:W-:-:S05]  /*7b30*/  IMAD R5, R19, c[0x0][0x190], RZ ;  /* 0x0000640013057a24 */ /* 0x001fca00078e02ff */
[----:B------:R0:W-:Y:S04]  /*7b40*/  STL [R1+0xa8], R5 ;  /* 0x0000a80501007387 */ /* 0x0001e80000100800 */
[----:B------:R-:W5:Y:S04]  /*7b50*/  LDL.LU R18, [R1+0x68] ;  /* 0x0000680001127983 */ /* 0x000f680000300800 */
[----:B------:R1:W-:Y:S01]  /*7b60*/  STL [R1+0xa4], R12 ;  /* 0x0000a40c01007387 */ /* 0x0003e20000100800 */
[----:B0-----:R-:W-:-:S03]  /*7b70*/  IMAD R5, R20, c[0x0][0x190], RZ ;  /* 0x0000640014057a24 */ /* 0x001fc600078e02ff */
[----:B------:R-:W5:Y:S04]  /*7b80*/  LDL.LU R19, [R1+0x64] ;  /* 0x0000640001137983 */ /* 0x000f680000300800 */
[----:B------:R0:W-:Y:S01]  /*7b90*/  STL [R1+0xa0], R5 ;  /* 0x0000a00501007387 */ /* 0x0001e20000100800 */
[----:B-1----:R-:W-:-:S03]  /*7ba0*/  IMAD R12, R23, c[0x0][0x190], RZ ;  /* 0x00006400170c7a24 */ /* 0x002fc600078e02ff */
[----:B------:R-:W5:Y:S04]  /*7bb0*/  LDL.LU R20, [R1+0x60] ;  /* 0x0000600001147983 */ /* 0x000f680000300800 */
[----:B------:R1:W-:Y:S01]  /*7bc0*/  STL [R1+0x9c], R12 ;  /* 0x00009c0c01007387 */ /* 0x0003e20000100800 */
[----:B0-----:R-:W-:-:S03]  /*7bd0*/  IMAD R5, R21, c[0x0][0x190], RZ ;  /* 0x0000640015057a24 */ /* 0x001fc600078e02ff */
[----:B------:R-:W5:Y:S04]  /*7be0*/  LDL.LU R21, [R1+0x5c] ;  /* 0x00005c0001157983 */ /* 0x000f680000300800 */
[----:B------:R0:W-:Y:S01]  /*7bf0*/  STL [R1+0x98], R5 ;  /* 0x0000980501007387 */ /* 0x0001e20000100800 */
[----:B-1----:R-:W-:-:S03]  /*7c00*/  IMAD R12, R22, c[0x0][0x190], RZ ;  /* 0x00006400160c7a24 */ /* 0x002fc600078e02ff */
[----:B0-----:R-:W5:Y:S04]  /*7c10*/  LDL.LU R5, [R1+0x58] ;  /* 0x0000580001057983 */ /* 0x001f680000300800 */
[----:B------:R-:W5:Y:S04]  /*7c20*/  LDL.LU R27, [R1+0x54] ;  /* 0x00005400011b7983 */ /* 0x000f680000300800 */
[----:B------:R0:W-:Y:S04]  /*7c30*/  STL [R1+0x94], R12 ;  /* 0x0000940c01007387 */ /* 0x0001e80000100800 */
[----:B------:R-:W5:Y:S04]  /*7c40*/  LDL.LU R26, [R1+0x50] ;  /* 0x00005000011a7983 */ /* 0x000f680000300800 */
[----:B------:R-:W5:Y:S04]  /*7c50*/  LDL.LU R25, [R1+0x4c] ;  /* 0x00004c0001197983 */ /* 0x000f680000300800 */
[----:B------:R-:W5:Y:S04]  /*7c60*/  LDL.LU R24, [R1+0x48] ;  /* 0x0000480001187983 */ /* 0x000f680000300800 */
[----:B------:R-:W5:Y:S04]  /*7c70*/  LDL.LU R23, [R1+0x44] ;  /* 0x0000440001177983 */ /* 0x000f680000300800 */
[----:B------:R-:W5:Y:S04]  /*7c80*/  LDL.LU R22, [R1+0x40] ;  /* 0x0000400001167983 */ /* 0x000f680000300800 */
[----:B0-----:R-:W5:Y:S01]  /*7c90*/  LDL.LU R12, [R1+0x3c] ;  /* 0x00003c00010c7983 */ /* 0x001f620000300800 */
[----:B--2---:R-:W-:-:S05]  /*7ca0*/  IMAD R13, R13, c[0x0][0x190], RZ ;  /* 0x000064000d0d7a24 */ /* 0x004fca00078e02ff */
[----:B------:R0:W-:Y:S01]  /*7cb0*/  STL [R1+0x90], R13 ;  /* 0x0000900d01007387 */ /* 0x0001e20000100800 */
[----:B---3--:R-:W-:-:S03]  /*7cc0*/  IMAD R14, R14, c[0x0][0x190], RZ ;  /* 0x000064000e0e7a24 */ /* 0x008fc600078e02ff */
[----:B0-----:R-:W2:Y:S04]  /*7cd0*/  LDL.LU R13, [R1+0x38] ;  /* 0x00003800010d7983 */ /* 0x001ea80000300800 */
[----:B------:R0:W-:Y:S01]  /*7ce0*/  STL [R1+0x8c], R14 ;  /* 0x00008c0e01007387 */ /* 0x0001e20000100800 */
[----:B----4-:R-:W-:-:S03]  /*7cf0*/  IMAD R6, R6, c[0x0][0x190], RZ ;  /* 0x0000640006067a24 */ /* 0x010fc600078e02ff */
[----:B0-----:R-:W3:Y:S01]  /*7d00*/  LDL.LU R14, [R1+0x34] ;  /* 0x00003400010e7983 */ /* 0x001ee20000300800 */
[----:B-----5:R-:W-:-:S03]  /*7d10*/  IMAD R7, R7, c[0x0][0x190], RZ ;  /* 0x0000640007077a24 */ /* 0x020fc600078e02ff */
[----:B------:R0:W-:Y:S01]  /*7d20*/  STL [R1+0x88], R6 ;  /* 0x0000880601007387 */ /* 0x0001e20000100800 */
[----:B------:R-:W-:-:S03]  /*7d30*/  IMAD R8, R8, c[0x0][0x190], RZ ;  /* 0x0000640008087a24 */ /* 0x000fc600078e02ff */
[----:B0-----:R-:W4:Y:S01]  /*7d40*/  LDL.LU R6, [R1+0x2388] ;  /* 0x0023880001067983 */ /* 0x001f220000300800 */
[----:B------:R-:W-:-:S03]  /*7d50*/  IMAD R15, R15, c[0x0][0x190], RZ ;  /* 0x000064000f0f7a24 */ /* 0x000fc600078e02ff */
[----:B------:R0:W-:Y:S01]  /*7d60*/  STL [R1+0x84], R7 ;  /* 0x0000840701007387 */ /* 0x0001e20000100800 */
[----:B------:R-:W-:Y:S02]  /*7d70*/  IMAD R9, R9, c[0x0][0x190], RZ ;  /* 0x0000640009097a24 */ /* 0x000fe400078e02ff */
[----:B------:R-:W-:Y:S01]  /*7d80*/  IMAD R16, R16, c[0x0][0x190], RZ ;  /* 0x0000640010107a24 */ /* 0x000fe200078e02ff */
[----:B0-----:R-:W5:Y:S04]  /*7d90*/  LDL.LU R7, [R1+0x2384] ;  /* 0x0023840001077983 */ /* 0x001f680000300800 */
[----:B------:R0:W-:Y:S04]  /*7da0*/  STL [R1+0x80], R8 ;  /* 0x0000800801007387 */ /* 0x0001e80000100800 */
[----:B0-----:R-:W4:Y:S04]  /*7db0*/  LDL.LU R8, [R1+0x2380] ;  /* 0x0023800001087983 */ /* 0x001f280000300800 */
[----:B------:R0:W-:Y:S04]  /*7dc0*/  STL [R1+0x7c], R15 ;  /* 0x00007c0f01007387 */ /* 0x0001e80000100800 */
[----:B0-----:R-:W4:Y:S04]  /*7dd0*/  LDL.LU R15, [R1+0x30] ;  /* 0x00003000010f7983 */ /* 0x001f280000300800 */
[----:B------:R0:W-:Y:S04]  /*7de0*/  STL [R1+0x78], R9 ;  /* 0x0000780901007387 */ /* 0x0001e80000100800 */
[----:B0-----:R-:W5:Y:S04]  /*7df0*/  LDL.LU R9, [R1+0x237c] ;  /* 0x00237c0001097983 */ /* 0x001f680000300800 */
[----:B------:R0:W-:Y:S04]  /*7e00*/  STL [R1+0x74], R16 ;  /* 0x0000741001007387 */ /* 0x0001e80000100800 */
[----:B0-----:R-:W5:Y:S01]  /*7e10*/  LDL.LU R16, [R1+0x2c] ;  /* 0x00002c0001107983 */ /* 0x001f620000300800 */
[----:B------:R-:W-:-:S02]  /*7e20*/  IMAD R10, R10, c[0x0][0x190], RZ ;  /* 0x000064000a0a7a24 */ /* 0x000fc400078e02ff */
[----:B------:R-:W-:Y:S02]  /*7e30*/  IMAD R17, R17, c[0x0][0x190], RZ ;  /* 0x0000640011117a24 */ /* 0x000fe400078e02ff */
[----:B------:R-:W-:Y:S01]  /*7e40*/  IMAD R18, R18, c[0x0][0x190], RZ ;  /* 0x0000640012127a24 */ /* 0x000fe200078e02ff */
[----:B------:R0:W-:Y:S01]  /*7e50*/  STL [R1+0x70], R10 ;  /* 0x0000700a01007387 */ /* 0x0001e20000100800 */
[----:B------:R-:W-:Y:S02]  /*7e60*/  IMAD R19, R19, c[0x0][0x190], RZ ;  /* 0x0000640013137a24 */ /* 0x000fe400078e02ff */
[----:B------:R-:W-:Y:S02]  /*7e70*/  IMAD R20, R20, c[0x0][0x190], RZ ;  /* 0x0000640014147a24 */ /* 0x000fe400078e02ff */
[----:B------:R-:W-:Y:S01]  /*7e80*/  IMAD R21, R21, c[0x0][0x190], RZ ;  /* 0x0000640015157a24 */ /* 0x000fe200078e02ff */
[----:B0-----:R-:W5:Y:S04]  /*7e90*/  LDL.LU R10, [R1+0x2378] ;  /* 0x00237800010a7983 */ /* 0x001f680000300800 */
[----:B------:R0:W-:Y:S01]  /*7ea0*/  STL [R1+0x6c], R17 ;  /* 0x00006c1101007387 */ /* 0x0001e20000100800 */
[----:B------:R-:W-:-:S02]  /*7eb0*/  IMAD R5, R5, c[0x0][0x190], RZ ;  /* 0x0000640005057a24 */ /* 0x000fc400078e02ff */
[----:B------:R-:W-:Y:S01]  /*7ec0*/  IMAD R27, R27, c[0x0][0x190], RZ ;  /* 0x000064001b1b7a24 */ /* 0x000fe200078e02ff */
[----:B0-----:R-:W5:Y:S04]  /*7ed0*/  LDL.LU R17, [R1+0x28] ;  /* 0x0000280001117983 */ /* 0x001f680000300800 */
[----:B------:R0:W-:Y:S01]  /*7ee0*/  STL [R1+0x68], R18 ;  /* 0x0000681201007387 */ /* 0x0001e20000100800 */
[----:B------:R-:W-:-:S03]  /*7ef0*/  IMAD R26, R26, c[0x0][0x190], RZ ;  /* 0x000064001a1a7a24 */ /* 0x000fc600078e02ff */
        /* <DEDUP_REMOVED lines=26> */
[----:B------:R-:W-:Y:S01]  /*80a0*/  STL [R1+0x2318], R12 ;  /* 0x0023180c01007387 */ /* 0x000fe20000100800 */
[----:B--2---:R-:W-:-:S05]  /*80b0*/  IMAD R13, R13, c[0x0][0x190], RZ ;  /* 0x000064000d0d7a24 */ /* 0x004fca00078e02ff */
[----:B------:R0:W-:Y:S01]  /*80c0*/  STL [R1+0x2314], R13 ;  /* 0x0023140d01007387 */ /* 0x0001e20000100800 */
[----:B---3--:R-:W-:-:S03]  /*80d0*/  IMAD R14, R14, c[0x0][0x190], RZ ;  /* 0x000064000e0e7a24 */ /* 0x008fc600078e02ff */
[----:B0-----:R-:W2:Y:S04]  /*80e0*/  LDL.LU R13, [R1+0x8] ;  /* 0x00000800010d7983 */ /* 0x001ea80000300800 */
[----:B------:R-:W3:Y:S04]  /*80f0*/  LDL.LU R12, [R1+0x4] ;  /* 0x00000400010c7983 */ /* 0x000ee80000300800 */
[----:B------:R0:W-:Y:S04]  /*8100*/  STL [R1+0x2310], R14 ;  /* 0x0023100e01007387 */ /* 0x0001e80000100800 */
[----:B0-----:R-:W2:Y:S01]  /*8110*/  LDL.LU R14, [R1+0xc] ;  /* 0x00000c00010e7983 */ /* 0x001ea20000300800 */
[----:B----4-:R-:W-:-:S05]  /*8120*/  IMAD R15, R15, c[0x0][0x190], RZ ;  /* 0x000064000f0f7a24 */ /* 0x010fca00078e02ff */
[----:B------:R0:W-:Y:S04]  /*8130*/  STL [R1+0x230c], R15 ;  /* 0x00230c0f01007387 */ /* 0x0001e80000100800 */
[----:B0-----:R-:W4:Y:S01]  /*8140*/  LDL.LU R15, [R1+0x10] ;  /* 0x00001000010f7983 */ /* 0x001f220000300800 */
[----:B-----5:R-:W-:-:S05]  /*8150*/  IMAD R16, R16, c[0x0][0x190], RZ ;  /* 0x0000640010107a24 */ /* 0x020fca00078e02ff */
[----:B------:R0:W-:Y:S04]  /*8160*/  STL [R1+0x2308], R16 ;  /* 0x0023081001007387 */ /* 0x0001e80000100800 */
[----:B0-----:R-:W5:Y:S01]  /*8170*/  LDL.LU R16, [R1+0x14] ;  /* 0x0000140001107983 */ /* 0x001f620000300800 */
[----:B------:R-:W-:-:S05]  /*8180*/  IMAD R17, R17, c[0x0][0x190], RZ ;  /* 0x0000640011117a24 */ /* 0x000fca00078e02ff */
[----:B------:R5:W-:Y:S01]  /*8190*/  STL [R1+0x2304], R17 ;  /* 0x0023041101007387 */ /* 0x000be20000100800 */
[----:B------:R-:W-:-:S05]  /*81a0*/  IMAD R18, R18, c[0x0][0x190], RZ ;  /* 0x0000640012127a24 */ /* 0x000fca00078e02ff */
[----:B------:R-:W-:Y:S01]  /*81b0*/  STL [R1+0x2300], R18 ;  /* 0x0023001201007387 */ /* 0x000fe20000100800 */
[----:B------:R-:W-:-:S05]  /*81c0*/  IMAD R19, R19, c[0x0][0x190], RZ ;  /* 0x0000640013137a24 */ /* 0x000fca00078e02ff */
[----:B------:R0:W-:Y:S01]  /*81d0*/  STL [R1+0x231c], R19 ;  /* 0x00231c1301007387 */ /* 0x0001e20000100800 */
[----:B------:R-:W-:-:S05]  /*81e0*/  IMAD R20, R20, c[0x0][0x190], RZ ;  /* 0x0000640014147a24 */ /* 0x000fca00078e02ff */
[----:B------:R-:W-:Y:S01]  /*81f0*/  STL [R1+0x22fc], R20 ;  /* 0x0022fc1401007387 */ /* 0x000fe20000100800 */
[----:B------:R-:W-:-:S05]  /*8200*/  IMAD R21, R21, c[0x0][0x190], RZ ;  /* 0x0000640015157a24 */ /* 0x000fca00078e02ff */
[----:B------:R-:W-:Y:S01]  /*8210*/  STL [R1+0x2320], R21 ;  /* 0x0023201501007387 */ /* 0x000fe20000100800 */
[----:B------:R-:W-:Y:S02]  /*8220*/  IMAD R27, R27, c[0x0][0x190], RZ ;  /* 0x000064001b1b7a24 */ /* 0x000fe400078e02ff */
[----:B------:R-:W-:Y:S02]  /*8230*/  IMAD R26, R26, c[0x0][0x190], RZ ;  /* 0x000064001a1a7a24 */ /* 0x000fe400078e02ff */
[----:B------:R-:W-:Y:S02]  /*8240*/  IMAD R25, R25, c[0x0][0x190], RZ ;  /* 0x0000640019197a24 */ /* 0x000fe400078e02ff */
[----:B------:R-:W-:Y:S02]  /*8250*/  IMAD R24, R24, c[0x0][0x190], RZ ;  /* 0x0000640018187a24 */ /* 0x000fe400078e02ff */
[----:B------:R-:W-:Y:S02]  /*8260*/  IMAD R23, R23, c[0x0][0x190], RZ ;  /* 0x0000640017177a24 */ /* 0x000fe400078e02ff */
[----:B------:R-:W-:-:S05]  /*8270*/  IMAD R22, R22, c[0x0][0x190], RZ ;  /* 0x0000640016167a24 */ /* 0x000fca00078e02ff */
[----:B------:R-:W-:Y:S04]  /*8280*/  STL [R1+0x2324], R22 ;  /* 0x0023241601007387 */ /* 0x000fe80000100800 */
[----:B------:R-:W-:Y:S04]  /*8290*/  STL [R1+0x2328], R23 ;  /* 0x0023281701007387 */ /* 0x000fe80000100800 */
[----:B------:R-:W-:Y:S04]  /*82a0*/  STL [R1+0x232c], R24 ;  /* 0x00232c1801007387 */ /* 0x000fe80000100800 */
[----:B------:R-:W-:Y:S04]  /*82b0*/  STL [R1+0x2330], R25 ;  /* 0x0023301901007387 */ /* 0x000fe80000100800 */
[----:B------:R-:W-:Y:S04]  /*82c0*/  STL [R1+0x2334], R26 ;  /* 0x0023341a01007387 */ /* 0x000fe80000100800 */
[----:B------:R-:W-:Y:S01]  /*82d0*/  STL [R1+0x2338], R27 ;  /* 0x0023381b01007387 */ /* 0x000fe20000100800 */
[----:B-----5:R-:W-:-:S02]  /*82e0*/  IMAD R17, R16, c[0x0][0x190], RZ ;  /* 0x0000640010117a24 */ /* 0x020fc400078e02ff */
[----:B----4-:R-:W-:Y:S02]  /*82f0*/  IMAD R16, R15, c[0x0][0x190], RZ ;  /* 0x000064000f107a24 */ /* 0x010fe400078e02ff */
[----:B--2---:R-:W-:Y:S02]  /*8300*/  IMAD R15, R14, c[0x0][0x190], RZ ;  /* 0x000064000e0f7a24 */ /* 0x004fe400078e02ff */
[----:B------:R-:W-:Y:S01]  /*8310*/  IMAD R14, R13, c[0x0][0x190], RZ ;  /* 0x000064000d0e7a24 */ /* 0x000fe200078e02ff */
[----:B------:R-:W-:Y:S01]  /*8320*/  STL [R1+0x14], R17 ;  /* 0x0000141101007387 */ /* 0x000fe20000100800 */
[----:B---3--:R-:W-:-:S03]  /*8330*/  IMAD R13, R12, c[0x0][0x190], RZ ;  /* 0x000064000c0d7a24 */ /* 0x008fc600078e02ff */
[----:B------:R1:W-:Y:S01]  /*8340*/  STL [R1+0x10], R16 ;  /* 0x0000101001007387 */ /* 0x0003e20000100800 */
[----:B------:R-:W-:-:S03]  /*8350*/  IMAD R12, R5, c[0x0][0x190], RZ ;  /* 0x00006400050c7a24 */ /* 0x000fc600078e02ff */
[----:B------:R-:W-:Y:S04]  /*8360*/  STL [R1+0xc], R15 ;  /* 0x00000c0f01007387 */ /* 0x000fe80000100800 */
[----:B------:R2:W-:Y:S04]  /*8370*/  STL [R1+0x8], R14 ;  /* 0x0000080e01007387 */ /* 0x0005e80000100800 */
[----:B------:R-:W3:Y:S04]  /*8380*/  LDL.LU R5, [R1+0x2358] ;  /* 0x0023580001057983 */ /* 0x000ee80000300800 */
[----:B------:R-:W-:Y:S04]  /*8390*/  STL [R1+0x4], R13 ;  /* 0x0000040d01007387 */ /* 0x000fe80000100800 */
[----:B0-----:R-:W3:Y:S04]  /*83a0*/  LDL.LU R19, [R1+0xbc] ;  /* 0x0000bc0001137983 */ /* 0x001ee80000300800 */
[----:B------:R-:W4:Y:S04]  /*83b0*/  LDL.LU R18, [R1+0xb8] ;  /* 0x0000b80001127983 */ /* 0x000f280000300800 */
[----:B------:R0:W-:Y:S04]  /*83c0*/  STL [R1], R12 ;  /* 0x0000000c01007387 */ /* 0x0001e80000100800 */
[----:B-1----:R-:W5:Y:S04]  /*83d0*/  LDL.LU R16, [R1+0xb4] ;  /* 0x0000b40001107983 */ /* 0x002f680000300800 */
[----:B--2---:R-:W2:Y:S04]  /*83e0*/  LDL.LU R14, [R1+0xb0] ;  /* 0x0000b000010e7983 */ /* 0x004ea80000300800 */
[----:B0-----:R-:W2:Y:S04]  /*83f0*/  LDL.LU R12, [R1+0xa8] ;  /* 0x0000a800010c7983 */ /* 0x001ea80000300800 */
[----:B------:R-:W2:Y:S04]  /*8400*/  LDL.LU R13, [R1+0xa4] ;  /* 0x0000a400010d7983 */ /* 0x000ea80000300800 */
[----:B------:R-:W2:Y:S04]  /*8410*/  LDL.LU R15, [R1+0xa0] ;  /* 0x0000a000010f7983 */ /* 0x000ea80000300800 */
[----:B------:R-:W2:Y:S01]  /*8420*/  LDL.LU R17, [R1+0x9c] ;  /* 0x00009c0001117983 */ /* 0x000ea20000300800 */
[----:B------:R-:W-:-:S03]  /*8430*/  IMAD R10, R10, c[0x0][0x190], RZ ;  /* 0x000064000a0a7a24 */ /* 0x000fc600078e02ff */
[----:B------:R-:W2:Y:S01]  /*8440*/  LDL.LU R20, [R1+0x98] ;  /* 0x0000980001147983 */ /* 0x000ea20000300800 */
[----:B------:R-:W-:Y:S02]  /*8450*/  IMAD R9, R9, c[0x0][0x190], RZ ;  /* 0x0000640009097a24 */ /* 0x000fe400078e02ff */
[----:B------:R-:W-:Y:S01]  /*8460*/  IMAD R8, R8, c[0x0][0x190], RZ ;  /* 0x0000640008087a24 */ /* 0x000fe200078e02ff */
[----:B------:R-:W-:Y:S01]  /*8470*/  STL [R1+0x233c], R10 ;  /* 0x00233c0a01007387 */ /* 0x000fe20000100800 */
[----:B------:R-:W-:Y:S02]  /*8480*/  IMAD R7, R7, c[0x0][0x190], RZ ;  /* 0x0000640007077a24 */ /* 0x000fe400078e02ff */
[----:B------:R-:W-:Y:S01]  /*8490*/  IMAD R6, R6, c[0x0][0x190], RZ ;  /* 0x0000640006067a24 */ /* 0x000fe200078e02ff */
[----:B------:R-:W-:Y:S01]  /*84a0*/  STL [R1+0x2340], R9 ;  /* 0x0023400901007387 */ /* 0x000fe20000100800 */
[----:B------:R-:W-:-:S03]  /*84b0*/  IMAD R29, R29, c[0x0][0x190], RZ ;  /* 0x000064001d1d7a24 */ /* 0x000fc600078e02ff */
[----:B------:R0:W-:Y:S04]  /*84c0*/  STL [R1+0x2344], R8 ;  /* 0x0023440801007387 */ /* 0x0001e80000100800 */
[----:B0-----:R-:W2:Y:S04]  /*84d0*/  LDL.LU R8, [R1+0x88] ;  /* 0x0000880001087983 */ /* 0x001ea80000300800 */
[----:B------:R0:W-:Y:S04]  /*84e0*/  STL [R1+0x2348], R7 ;  /* 0x0023480701007387 */ /* 0x0001e80000100800 */
[----:B0-----:R-:W2:Y:S04]  /*84f0*/  LDL.LU R7, [R1+0x8c] ;  /* 0x00008c0001077983 */ /* 0x001ea80000300800 */
[----:B------:R0:W-:Y:S04]  /*8500*/  STL [R1+0x234c], R6 ;  /* 0x00234c0601007387 */ /* 0x0001e80000100800 */
[----:B0-----:R-:W2:Y:S04]  /*8510*/  LDL.LU R6, [R1+0x90] ;  /* 0x0000900001067983 */ /* 0x001ea80000300800 */
[----:B------:R0:W-:Y:S04]  /*8520*/  STL [R1+0x2350], R29 ;  /* 0x0023501d01007387 */ /* 0x0001e80000100800 */
[----:B0-----:R-:W2:Y:S01]  /*8530*/  LDL.LU R29, [R1+0x94] ;  /* 0x00009400011d7983 */ /* 0x001ea20000300800 */
[----:B------:R-:W-:-:S05]  /*8540*/  IMAD R4, R4, c[0x0][0x190], RZ ;  /* 0x0000640004047a24 */ /* 0x000fca00078e02ff */
[----:B------:R-:W-:Y:S01]  /*8550*/  STL [R1+0x2354], R4 ;  /* 0x0023540401007387 */ /* 0x000fe20000100800 */
[----:B---3--:R-:W-:-:S05]  /*8560*/  LEA R9, P5, R19, R5, 0x1 ;  /* 0x0000000513097211 */ /* 0x008fca00078a08ff */
[----:B------:R0:W-:Y:S01]  /*8570*/  STL [R1+0x21b4], R9 ;  /* 0x0021b40901007387 */ /* 0x0001e20000100800 */
[----:B----4-:R-:W-:-:S03]  /*8580*/  LEA R10, P6, R18, R5, 0x1 ;  /* 0x00000005120a7211 */ /* 0x010fc600078c08ff */
[----:B0-----:R-:W3:Y:S01]  /*8590*/  LDL.LU R9, [R1+0x84] ;  /* 0x0000840001097983 */ /* 0x001ee20000300800 */
[----:B-----5:R-:W-:-:S03]  /*85a0*/  LEA R4, P0, R16, R5, 0x1 ;  /* 0x0000000510047211 */ /* 0x020fc600078008ff */
[----:B------:R2:W-:Y:S04]  /*85b0*/  STL [R1+0x21b8], R10 ;  /* 0x0021b80a01007387 */ /* 0x0005e80000100800 */
[----:B------:R-:W-:Y:S01]  /*85c0*/  STL [R1+0x21bc], R4 ;  /* 0x0021bc0401007387 */ /* 0x000fe20000100800 */
[----:B--2---:R-:W-:-:S05]  /*85d0*/  LEA R10, P1, R14, R5, 0x1 ;  /* 0x000000050e0a7211 */ /* 0x004fca00078208ff */
[----:B------:R0:W-:Y:S04]  /*85e0*/  STL [R1+0x21c0], R10 ;  /* 0x0021c00a01007387 */ /* 0x0001e80000100800 */
[----:B0-----:R-:W2:Y:S01]  /*85f0*/  LDL.LU R10, [R1+0x80] ;  /* 0x00008000010a7983 */ /* 0x001ea20000300800 */
[-C--:B------:R-:W-:Y:S02]  /*8600*/  LEA R21, P2, R12, R5.reuse, 0x1 ;  /* 0x000000050c157211 */ /* 0x080fe400078408ff */
[----:B------:R-:W-:-:S03]  /*8610*/  LEA R4, P3, R13, R5, 0x1 ;  /* 0x000000050d047211 */ /* 0x000fc600078608ff */
[----:B------:R0:W-:Y:S01]  /*8620*/  STL [R1+0x21c4], R21 ;  /* 0x0021c41501007387 */ /* 0x0001e20000100800 */
[----:B------:R-:W-:-:S03]  /*8630*/  LEA.HI.X.SX32 R19, R19, R0, 0x1, P5 ;  /* 0x0000000013137211 */ /* 0x000fc600028f0eff */
[----:B------:R1:W-:Y:S01]  /*8640*/  STL [R1+0x21c8], R4 ;  /* 0x0021c80401007387 */ /* 0x0003e20000100800 */
[----:B0-----:R-:W-:-:S05]  /*8650*/  LEA R21, P4, R15, R5, 0x1 ;  /* 0x000000050f157211 */ /* 0x001fca00078808ff */
[----:B------:R-:W-:Y:S01]  /*8660*/  STL [R1+0x21cc], R21 ;  /* 0x0021cc1501007387 */ /* 0x000fe20000100800 */
[----:B-1----:R-:W-:-:S03]  /*8670*/  LEA R4, P5, R17, R5, 0x1 ;  /* 0x0000000511047211 */ /* 0x002fc600078a08ff */
[----:B------:R-:W4:Y:S04]  /*8680*/  LDL.LU R27, [R1+0x7c] ;  /* 0x00007c00011b7983 */ /* 0x000f280000300800 */
[----:B------:R-:W-:Y:S01]  /*8690*/  STL [R1+0x21ac], R19 ;  /* 0x0021ac1301007387 */ /* 0x000fe20000100800 */
[----:B------:R-:W-:-:S03]  /*86a0*/  LEA.HI.X.SX32 R18, R18, R0, 0x1, P6 ;  /* 0x0000000012127211 */ /* 0x000fc600030f0eff */
[----:B------:R0:W-:Y:S04]  /*86b0*/  STL [R1+0x21b0], R4 ;  /* 0x0021b00401007387 */ /* 0x0001e80000100800 */
[----:B------:R-:W5:Y:S04]  /*86c0*/  LDL.LU R26, [R1+0x78] ;  /* 0x00007800011a7983 */ /* 0x000f680000300800 */
[----:B------:R-:W-:Y:S01]  /*86d0*/  STL [R1+0x21a4], R18 ;  /* 0x0021a41201007387 */ /* 0x000fe20000100800 */
[----:B0-----:R-:W-:-:S03]  /*86e0*/  LEA R4, P6, R20, R5, 0x1 ;  /* 0x0000000514047211 */ /* 0x001fc600078c08ff */
[----:B------:R-:W5:Y:S01]  /*86f0*/  LDL.LU R25, [R1+0x74] ;  /* 0x0000740001197983 */ /* 0x000f620000300800 */
        /* <DEDUP_REMOVED lines=15> */
[----:B------:R1:W-:Y:S01]  /*87f0*/  STL [R1+0x2188], R12 ;  /* 0x0021880c01007387 */ /* 0x0003e20000100800 */
[----:B0-----:R-:W-:-:S03]  /*8800*/  LEA R4, P2, R7, R5, 0x1 ;  /* 0x0000000507047211 */ /* 0x001fc600078408ff */
[----:B-1----:R-:W5:Y:S01]  /*8810*/  LDL.LU R12, [R1+0x5c] ;  /* 0x00005c00010c7983 */ /* 0x002f620000300800 */
[----:B------:R-:W-:-:S03]  /*8820*/  LEA.HI.X.SX32 R14, R13, R0, 0x1, P3 ;  /* 0x000000000d0e7211 */ /* 0x000fc600018f0eff */
[----:B------:R0:W-:Y:S04]  /*8830*/  STL [R1+0x218c], R4 ;  /* 0x00218c0401007387 */ /* 0x0001e80000100800 */
[----:B------:R-:W5:Y:S04]  /*8840*/  LDL.LU R13, [R1+0x58] ;  /* 0x00005800010d7983 */ /* 0x000f680000300800 */
[----:B------:R1:W-:Y:S01]  /*8850*/  STL [R1+0x2180], R14 ;  /* 0x0021800e01007387 */ /* 0x0003e20000100800 */
[----:B0-----:R-:W-:-:S03]  /*8860*/  LEA R4, P3, R8, R5, 0x1 ;  /* 0x0000000508047211 */ /* 0x001fc600078608ff */
[----:B-1----:R-:W5:Y:S01]  /*8870*/  LDL.LU R14, [R1+0x54] ;  /* 0x00005400010e7983 */ /* 0x002f620000300800 */
[----:B------:R-:W-:-:S03]  /*8880*/  LEA.HI.X.SX32 R16, R15, R0, 0x1, P4 ;  /* 0x000000000f107211 */ /* 0x000fc600020f0eff */
[----:B------:R-:W-:Y:S04]  /*8890*/  STL [R1+0x2184], R4 ;  /* 0x0021840401007387 */ /* 0x000fe80000100800 */
[----:B------:R-:W5:Y:S04]  /*88a0*/  LDL.LU R15, [R1+0x50] ;  /* 0x00005000010f7983 */ /* 0x000f680000300800 */
[----:B------:R0:W-:Y:S01]  /*88b0*/  STL [R1+0x2178], R16 ;  /* 0x0021781001007387 */ /* 0x0001e20000100800 */
[----:B------:R-:W-:-:S03]  /*88c0*/  LEA.HI.X.SX32 R18, R17, R0, 0x1, P5 ;  /* 0x0000000011127211 */ /* 0x000fc600028f0eff */
[----:B0-----:R-:W5:Y:S01]  /*88d0*/  LDL.LU R16, [R1+0x4c] ;  /* 0x00004c0001107983 */ /* 0x001f620000300800 */
[----:B---3--:R-:W-:-:S05]  /*88e0*/  LEA R4, P4, R9, R5, 0x1 ;  /* 0x0000000509047211 */ /* 0x008fca00078808ff */
[----:B------:R-:W-:Y:S04]  /*88f0*/  STL [R1+0x217c], R4 ;  /* 0x00217c0401007387 */ /* 0x000fe80000100800 */
[----:B------:R-:W3:Y:S04]  /*8900*/  LDL.LU R17, [R1+0x48] ;  /* 0x0000480001117983 */ /* 0x000ee80000300800 */
[----:B------:R0:W-:Y:S04]  /*8910*/  STL [R1+0x2170], R18 ;  /* 0x0021701201007387 */ /* 0x0001e80000100800 */
[----:B0-----:R-:W3:Y:S01]  /*8920*/  LDL.LU R18, [R1+0x44] ;  /* 0x0000440001127983 */ /* 0x001ee20000300800 */
[----:B--2---:R-:W-:-:S05]  /*8930*/  LEA R4, P5, R10, R5, 0x1 ;  /* 0x000000050a047211 */ /* 0x004fca00078a08ff */
[----:B------:R0:W-:Y:S02]  /*8940*/  STL [R1+0x2174], R4 ;  /* 0x0021740401007387 */ /* 0x0001e40000100800 */
[-C--:B0-----:R-:W-:Y:S02]  /*8950*/  LEA.HI.X.SX32 R4, R20, R0.reuse, 0x1, P6 ;  /* 0x0000000014047211 */ /* 0x081fe400030f0eff */
[----:B------:R-:W2:Y:S01]  /*8960*/  LDL.LU R20, [R1+0x40] ;  /* 0x0000400001147983 */ /* 0x000ea20000300800 */
[----:B------:R-:W-:-:S03]  /*8970*/  LEA.HI.X.SX32 R29, R29, R0, 0x1, P0 ;  /* 0x000000001d1d7211 */ /* 0x000fc600000f0eff */
[----:B------:R4:W-:Y:S02]  /*8980*/  STL [R1+0x2168], R4 ;  /* 0x0021680401007387 */ /* 0x0009e40000100800 */
[----:B----4-:R-:W-:-:S05]  /*8990*/  LEA R4, P6, R27, R5, 0x1 ;  /* 0x000000051b047211 */ /* 0x010fca00078c08ff */
[----:B------:R0:W-:Y:S01]  /*89a0*/  STL [R1+0x216c], R4 ;  /* 0x00216c0401007387 */ /* 0x0001e20000100800 */
[----:B------:R-:W-:-:S03]  /*89b0*/  LEA.HI.X.SX32 R6, R6, R0, 0x1, P1 ;  /* 0x0000000006067211 */ /* 0x000fc600008f0eff */
[----:B0-----:R-:W4:Y:S04]  /*89c0*/  LDL.LU R4, [R1+0x2354] ;  /* 0x0023540001047983 */ /* 0x001f280000300800 */
[----:B------:R5:W-:Y:S02]  /*89d0*/  STL [R1+0x2160], R29 ;  /* 0x0021601d01007387 */ /* 0x000be40000100800 */
[----:B-----5:R-:W-:-:S05]  /*89e0*/  LEA R29, P0, R26, R5, 0x1 ;  /* 0x000000051a1d7211 */ /* 0x020fca00078008ff */
[----:B------:R0:W-:Y:S01]  /*89f0*/  STL [R1+0x2164], R29 ;  /* 0x0021641d01007387 */ /* 0x0001e20000100800 */
[----:B------:R-:W-:-:S03]  /*8a00*/  LEA.HI.X.SX32 R7, R7, R0, 0x1, P2 ;  /* 0x0000000007077211 */ /* 0x000fc600010f0eff */
[----:B0-----:R-:W5:Y:S04]  /*8a10*/  LDL.LU R29, [R1+0x2350] ;  /* 0x00235000011d7983 */ /* 0x001f680000300800 */
[----:B------:R0:W-:Y:S02]  /*8a20*/  STL [R1+0x2158], R6 ;  /* 0x0021580601007387 */ /* 0x0001e40000100800 */
[----:B0-----:R-:W-:-:S05]  /*8a30*/  LEA R6, P1, R25, R5, 0x1 ;  /* 0x0000000519067211 */ /* 0x001fca00078208ff */
[----:B------:R0:W-:Y:S01]  /*8a40*/  STL [R1+0x215c], R6 ;  /* 0x00215c0601007387 */ /* 0x0001e20000100800 */
[----:B------:R-:W-:-:S03]  /*8a50*/  LEA.HI.X.SX32 R8, R8, R0, 0x1, P3 ;  /* 0x0000000008087211 */ /* 0x000fc600018f0eff */
[----:B0-----:R-:W2:Y:S04]  /*8a60*/  LDL.LU R6, [R1+0x234c] ;  /* 0x00234c0001067983 */ /* 0x001ea80000300800 */
        /* <DEDUP_REMOVED lines=14> */
[----:B0-----:R-:W4:Y:S04]  /*8b50*/  LDL.LU R9, [R1+0x2340] ;  /* 0x0023400001097983 */ /* 0x001f280000300800 */
        /* <DEDUP_REMOVED lines=36> */
[----:B---3--:R-:W-:-:S05]  /*8da0*/  LEA R21, P5, R17, R5, 0x1 ;  /* 0x0000000511157211 */ /* 0x008fca00078a08ff */
[----:B------:R0:W-:Y:S01]  /*8db0*/  STL [R1+0x2104], R21 ;  /* 0x0021041501007387 */ /* 0x0001e20000100800 */
[----:B------:R-:W-:-:S03]  /*8dc0*/  LEA.HI.X.SX32 R12, R12, R0, 0x1, P0 ;  /* 0x000000000c0c7211 */ /* 0x000fc600000f0eff */
[----:B0-----:R-:W3:Y:S04]  /*8dd0*/  LDL.LU R21, [R1+0x2320] ;  /* 0x0023200001157983 */ /* 0x001ee80000300800 */
[----:B------:R0:W-:Y:S02]  /*8de0*/  STL [R1+0x20f8], R19 ;  /* 0x0020f81301007387 */ /* 0x0001e40000100800 */
[----:B0-----:R-:W-:-:S05]  /*8df0*/  LEA R19, P6, R18, R5, 0x1 ;  /* 0x0000000512137211 */ /* 0x001fca00078c08ff */
[----:B------:R0:W-:Y:S04]  /*8e00*/  STL [R1+0x20fc], R19 ;  /* 0x0020fc1301007387 */ /* 0x0001e80000100800 */
[----:B0-----:R-:W3:Y:S04]  /*8e10*/  LDL.LU R19, [R1+0x231c] ;  /* 0x00231c0001137983 */ /* 0x001ee80000300800 */
[----:B------:R2:W-:Y:S02]  /*8e20*/  STL [R1+0x20f0], R12 ;  /* 0x0020f00c01007387 */ /* 0x0005e40000100800 */
[----:B--2---:R-:W-:-:S05]  /*8e30*/  LEA R12, P0, R20, R5, 0x1 ;  /* 0x00000005140c7211 */ /* 0x004fca00078008ff */
[----:B------:R0:W-:Y:S04]  /*8e40*/  STL [R1+0x20f4], R12 ;  /* 0x0020f40c01007387 */ /* 0x0001e80000100800 */
[----:B0-----:R-:W2:Y:S01]  /*8e50*/  LDL.LU R12, [R1+0x2318] ;  /* 0x00231800010c7983 */ /* 0x001ea20000300800 */
[----:B------:R-:W-:-:S05]  /*8e60*/  LEA.HI.X.SX32 R13, R13, R0, 0x1, P1 ;  /* 0x000000000d0d7211 */ /* 0x000fca00008f0eff */
        /* <DEDUP_REMOVED lines=32> */
[----:B------:R0:W-:Y:S02]  /*9070*/  STL [R1+0x20bc], R20 ;  /* 0x0020bc1401007387 */ /* 0x0001e40000100800 */
[----:B0-----:R-:W-:Y:S02]  /*9080*/  LEA.HI.X.SX32 R20, R12, R0, 0x1, P1 ;  /* 0x000000000c147211 */ /* 0x001fe400008f0eff */
[----:B------:R-:W2:Y:S04]  /*9090*/  LDL.LU R12, [R1] ;  /* 0x00000000010c7983 */ /* 0x000ea80000300800 */
[----:B------:R3:W-:Y:S02]  /*90a0*/  STL [R1+0x20b0], R20 ;  /* 0x0020b01401007387 */ /* 0x0007e40000100800 */
[----:B---3--:R-:W-:-:S05]  /*90b0*/  LEA R20, P1, R19, R5, 0x1 ;  /* 0x0000000513147211 */ /* 0x008fca00078208ff */
[----:B------:R0:W-:Y:S04]  /*90c0*/  STL [R1+0x20b4], R20 ;  /* 0x0020b41401007387 */ /* 0x0001e80000100800 */
[----:B0-----:R-:W3:Y:S01]  /*90d0*/  LDL.LU R20, [R1+0x22fc] ;  /* 0x0022fc0001147983 */ /* 0x001ee20000300800 */
[----:B------:R-:W-:-:S05]  /*90e0*/  LEA.HI.X.SX32 R13, R13, R0, 0x1, P2 ;  /* 0x000000000d0d7211 */ /* 0x000fca00010f0eff */
[----:B------:R3:W-:Y:S02]  /*90f0*/  STL [R1+0x20a8], R13 ;  /* 0x0020a80d01007387 */ /* 0x0007e40000100800 */
[----:B---3--:R-:W-:-:S05]  /*9100*/  LEA R13, P2, R20, R5, 0x1 ;  /* 0x00000005140d7211 */ /* 0x008fca00078408ff */
[----:B------:R0:W-:Y:S02]  /*9110*/  STL [R1+0x20ac], R13 ;  /* 0x0020ac0d01007387 */ /* 0x0001e40000100800 */
[----:B0-----:R-:W-:Y:S02]  /*9120*/  LEA.HI.X.SX32 R13, R14, R0, 0x1, P3 ;  /* 0x000000000e0d7211 */ /* 0x001fe400018f0eff */
[----:B------:R-:W3:Y:S04]  /*9130*/  LDL.LU R14, [R1+0x4] ;  /* 0x00000400010e7983 */ /* 0x000ee80000300800 */
[----:B------:R0:W-:Y:S02]  /*9140*/  STL [R1+0x20a0], R13 ;  /* 0x0020a00d01007387 */ /* 0x0001e40000100800 */
[----:B0-----:R-:W-:-:S05]  /*9150*/  LEA R13, P3, R21, R5, 0x1 ;  /* 0x00000005150d7211 */ /* 0x001fca00078608ff */
[----:B------:R0:W-:Y:S02]  /*9160*/  STL [R1+0x20a4], R13 ;  /* 0x0020a40d01007387 */ /* 0x0001e40000100800 */
[----:B0-----:R-:W-:Y:S02]  /*9170*/  LEA.HI.X.SX32 R13, R15, R0, 0x1, P4 ;  /* 0x000000000f0d7211 */ /* 0x001fe400020f0eff */
[----:B------:R-:W2:Y:S04]  /*9180*/  LDL.LU R15, [R1+0x8] ;  /* 0x00000800010f7983 */ /* 0x000ea80000300800 */
[----:B------:R4:W-:Y:S02]  /*9190*/  STL [R1+0x2098], R13 ;  /* 0x0020980d01007387 */ /* 0x0009e40000100800 */
[----:B----4-:R-:W-:-:S05]  /*91a0*/  LEA R13, P4, R22, R5, 0x1 ;  /* 0x00000005160d7211 */ /* 0x010fca00078808ff */
[----:B------:R0:W-:Y:S02]  /*91b0*/  STL [R1+0x209c], R13 ;  /* 0x00209c0d01007387 */ /* 0x0001e40000100800 */
[----:B0-----:R-:W-:Y:S02]  /*91c0*/  LEA.HI.X.SX32 R13, R16, R0, 0x1, P5 ;  /* 0x00000000100d7211 */ /* 0x001fe400028f0eff */
[----:B------:R-:W4:Y:S04]  /*91d0*/  LDL.LU R16, [R1+0xc] ;  /* 0x00000c0001107983 */ /* 0x000f280000300800 */
[----:B------:R0:W-:Y:S02]  /*91e0*/  STL [R1+0x2090], R13 ;  /* 0x0020900d01007387 */ /* 0x0001e40000100800 */
[----:B0-----:R-:W-:-:S05]  /*91f0*/  LEA R13, P5, R23, R5, 0x1 ;  /* 0x00000005170d7211 */ /* 0x001fca00078a08ff */
[----:B------:R0:W-:Y:S02]  /*9200*/  STL [R1+0x2094], R13 ;  /* 0x0020940d01007387 */ /* 0x0001e40000100800 */
[----:B0-----:R-:W-:Y:S02]  /*9210*/  LEA.HI.X.SX32 R13, R17, R0, 0x1, P6 ;  /* 0x00000000110d7211 */ /* 0x001fe400030f0eff */
[----:B------:R-:W2:Y:S04]  /*9220*/  LDL.LU R17, [R1+0x10] ;  /* 0x0000100001117983 */ /* 0x000ea80000300800 */
[----:B------:R0:W-:Y:S02]  /*9230*/  STL [R1+0x2088], R13 ;  /* 0x0020880d01007387 */ /* 0x0001e40000100800 */
[----:B0-----:R-:W-:-:S05]  /*9240*/  LEA R13, P6, R24, R5, 0x1 ;  /* 0x00000005180d7211 */ /* 0x001fca00078c08ff */
[----:B------:R0:W-:Y:S02]  /*9250*/  STL [R1+0x208c], R13 ;  /* 0x00208c0d01007387 */ /* 0x0001e40000100800 */
[----:B0-----:R-:W-:Y:S02]  /*9260*/  LEA.HI.X.SX32 R13, R18, R0, 0x1, P0 ;  /* 0x00000000120d7211 */ /* 0x001fe400000f0eff */
[----:B------:R-:W3:Y:S04]  /*9270*/  LDL.LU R18, [R1+0x14] ;  /* 0x0000140001127983 */ /* 0x000ee80000300800 */
[----:B------:R0:W-:Y:S02]  /*9280*/  STL [R1+0x2080], R13 ;  /* 0x0020800d01007387 */ /* 0x0001e40000100800 */
[----:B0-----:R-:W-:-:S05]  /*9290*/  LEA R13, P0, R25, R5, 0x1 ;  /* 0x00000005190d7211 */ /* 0x001fca00078008ff */
[----:B------:R0:W-:Y:S02]  /*92a0*/  STL [R1+0x2084], R13 ;  /* 0x0020840d01007387 */ /* 0x0001e40000100800 */
[----:B0-----:R-:W-:Y:S02]  /*92b0*/  LEA.HI.X.SX32 R13, R19, R0, 0x1, P1 ;  /* 0x00000000130d7211 */ /* 0x001fe400008f0eff */
[----:B------:R-:W-:-:S03]  /*92c0*/  LEA R19, P1, R26, R5, 0x1 ;  /* 0x000000051a137211 */ /* 0x000fc600078208ff */
[----:B------:R0:W-:Y:S04]  /*92d0*/  STL [R1+0x2078], R13 ;  /* 0x0020780d01007387 */ /* 0x0001e80000100800 */
[----:B------:R1:W-:Y:S01]  /*92e0*/  STL [R1+0x207c], R19 ;  /* 0x00207c1301007387 */ /* 0x0003e20000100800 */
[-C--:B0-----:R-:W-:Y:S02]  /*92f0*/  LEA.HI.X.SX32 R13, R20, R0.reuse, 0x1, P2 ;  /* 0x00000000140d7211 */ /* 0x081fe400010f0eff */
[-C--:B------:R-:W-:Y:S02]  /*9300*/  LEA.HI.X.SX32 R20, R21, R0.reuse, 0x1, P3 ;  /* 0x0000000015147211 */ /* 0x080fe400018f0eff */
[----:B-1----:R-:W-:Y:S01]  /*9310*/  LEA R19, P2, R27, R5, 0x1 ;  /* 0x000000051b137211 */ /* 0x002fe200078408ff */
[----:B------:R-:W-:Y:S04]  /*9320*/  STL [R1+0x2070], R13 ;  /* 0x0020700d01007387 */ /* 0x000fe80000100800 */
[----:B------:R0:W-:Y:S04]  /*9330*/  STL [R1+0x2074], R19 ;  /* 0x0020741301007387 */ /* 0x0001e80000100800 */
[----:B------:R2:W-:Y:S01]  /*9340*/  STL [R1+0x2068], R20 ;  /* 0x0020681401007387 */ /* 0x0005e20000100800 */
[----:B0-----:R-:W-:-:S02]  /*9350*/  LEA.HI.X.SX32 R19, R22, R0, 0x1, P4 ;  /* 0x0000000016137211 */ /* 0x001fc400020f0eff */
[-C--:B--2---:R-:W-:Y:S02]  /*9360*/  LEA R20, P4, R17, R5.reuse, 0x1 ;  /* 0x0000000511147211 */ /* 0x084fe400078808ff */
[----:B---3--:R-:W-:-:S05]  /*9370*/  LEA R13, P3, R18, R5, 0x1 ;  /* 0x00000005120d7211 */ /* 0x008fca00078608ff */
[----:B------:R0:W-:Y:S04]  /*9380*/  STL [R1+0x206c], R13 ;  /* 0x00206c0d01007387 */ /* 0x0001e80000100800 */
[----:B------:R4:W-:Y:S01]  /*9390*/  STL [R1+0x2060], R19 ;  /* 0x0020601301007387 */ /* 0x0009e20000100800 */
[----:B0-----:R-:W-:-:S03]  /*93a0*/  LEA.HI.X.SX32 R13, R23, R0, 0x1, P5 ;  /* 0x00000000170d7211 */ /* 0x001fc600028f0eff */
[----:B------:R0:W-:Y:S01]  /*93b0*/  STL [R1+0x2064], R20 ;  /* 0x0020641401007387 */ /* 0x0001e20000100800 */
[----:B----4-:R-:W-:-:S03]  /*93c0*/  LEA R19, P5, R16, R5, 0x1 ;  /* 0x0000000510137211 */ /* 0x010fc600078a08ff */
[----:B------:R1:W-:Y:S01]  /*93d0*/  STL [R1+0x2058], R13 ;  /* 0x0020580d01007387 */ /* 0x0003e20000100800 */
[----:B0-----:R-:W-:-:S03]  /*93e0*/  LEA.HI.X.SX32 R20, R24, R0, 0x1, P6 ;  /* 0x0000000018147211 */ /* 0x001fc600030f0eff */
[----:B-1----:R-:W2:Y:S04]  /*93f0*/  LDL.LU R13, [R1+0xc0] ;  /* 0x0000c000010d7983 */ /* 0x002ea80000300800 */
[----:B------:R0:W-:Y:S04]  /*9400*/  STL [R1+0x205c], R19 ;  /* 0x00205c1301007387 */ /* 0x0001e80000100800 */
[----:B------:R1:W-:Y:S01]  /*9410*/  STL [R1+0x2050], R20 ;  /* 0x0020501401007387 */ /* 0x0003e20000100800 */
[----:B0-----:R-:W-:Y:S02]  /*9420*/  LEA R19, P6, R15, R5, 0x1 ;  /* 0x000000050f137211 */ /* 0x001fe400078c08ff */
[----:B-1----:R-:W-:-:S03]  /*9430*/  LEA.HI.X.SX32 R20, R25, R0, 0x1, P0 ;  /* 0x0000000019147211 */ /* 0x002fc600000f0eff */
[----:B------:R0:W-:Y:S01]  /*9440*/  STL [R1+0x2054], R19 ;  /* 0x0020541301007387 */ /* 0x0001e20000100800 */
[----:B------:R-:W-:-:S03]  /*9450*/  LEA R21, P0, R14, R5, 0x1 ;  /* 0x000000050e157211 */ /* 0x000fc600078008ff */
[----:B------:R1:W-:Y:S01]  /*9460*/  STL [R1+0x2048], R20 ;  /* 0x0020481401007387 */ /* 0x0003e20000100800 */
[----:B0-----:R-:W-:-:S03]  /*9470*/  LEA.HI.X.SX32 R19, R26, R0, 0x1, P1 ;  /* 0x000000001a137211 */ /* 0x001fc600008f0eff */
[----:B------:R0:W-:Y:S01]  /*9480*/  STL [R1+0x204c], R21 ;  /* 0x00204c1501007387 */ /* 0x0001e20000100800 */
[----:B-1----:R-:W-:-:S03]  /*9490*/  LEA R20, P1, R12, R5, 0x1 ;  /* 0x000000050c147211 */ /* 0x002fc600078208ff */
[----:B------:R1:W-:Y:S01]  /*94a0*/  STL [R1+0x2040], R19 ;  /* 0x0020401301007387 */ /* 0x0003e20000100800 */
[----:B0-----:R-:W-:-:S03]  /*94b0*/  LEA.HI.X.SX32 R21, R27, R0, 0x1, P2 ;  /* 0x000000001b157211 */ /* 0x001fc600010f0eff */
[----:B-1----:R-:W3:Y:S04]  /*94c0*/  LDL.LU R19, [R1+0xc4] ;  /* 0x0000c40001137983 */ /* 0x002ee80000300800 */
[----:B------:R0:W-:Y:S04]  /*94d0*/  STL [R1+0x2044], R20 ;  /* 0x0020441401007387 */ /* 0x0001e80000100800 */
[----:B------:R1:W-:Y:S01]  /*94e0*/  STL [R1+0x1fe8], R21 ;  /* 0x001fe81501007387 */ /* 0x0003e20000100800 */
[----:B0-----:R-:W-:Y:S02]  /*94f0*/  LEA R20, P2, R10, R5, 0x1 ;  /* 0x000000050a147211 */ /* 0x001fe400078408ff */
[----:B-1----:R-:W-:-:S03]  /*9500*/  LEA.HI.X.SX32 R21, R18, R0, 0x1, P3 ;  /* 0x0000000012157211 */ /* 0x002fc600018f0eff */
[----:B------:R0:W-:Y:S01]  /*9510*/  STL [R1+0x2008], R20 ;  /* 0x0020081401007387 */ /* 0x0001e20000100800 */
[----:B------:R-:W-:-:S03]  /*9520*/  LEA R18, P3, R9, R5, 0x1 ;  /* 0x0000000509127211 */ /* 0x000fc600078608ff */
[----:B------:R-:W-:Y:S01]  /*9530*/  STL [R1+0x1fec], R21 ;  /* 0x001fec1501007387 */ /* 0x000fe20000100800 */
[-C--:B0-----:R-:W-:Y:S02]  /*9540*/  LEA.HI.X.SX32 R20, R17, R0.reuse, 0x1, P4 ;  /* 0x0000000011147211 */ /* 0x081fe400020f0eff */
[----:B------:R-:W-:Y:S01]  /*9550*/  LEA R17, P4, R8, R5, 0x1 ;  /* 0x0000000508117211 */ /* 0x000fe200078808ff */
[----:B------:R-:W-:Y:S04]  /*9560*/  STL [R1+0x2010], R18 ;  /* 0x0020101201007387 */ /* 0x000fe80000100800 */
[----:B------:R-:W-:Y:S04]  /*9570*/  STL [R1+0x1ff0], R20 ;  /* 0x001ff01401007387 */ /* 0x000fe80000100800 */
[----:B------:R0:W-:Y:S04]  /*9580*/  STL [R1+0x2018], R17 ;  /* 0x0020181101007387 */ /* 0x0001e80000100800 */
[----:B0-----:R-:W4:Y:S01]  /*9590*/  LDL.LU R17, [R1+0xc8] ;  /* 0x0000c80001117983 */ /* 0x001f220000300800 */
[----:B------:R-:W-:-:S02]  /*95a0*/  LEA.HI.X.SX32 R18, R16, R0, 0x1, P5 ;  /* 0x0000000010127211 */ /* 0x000fc400028f0eff */
[----:B------:R-:W-:Y:S02]  /*95b0*/  LEA R16, P5, R7, R5, 0x1 ;  /* 0x0000000507107211 */ /* 0x000fe400078a08ff */
[-C--:B------:R-:W-:Y:S01]  /*95c0*/  LEA.HI.X.SX32 R15, R15, R0.reuse, 0x1, P6 ;  /* 0x000000000f0f7211 */ /* 0x080fe200030f0eff */
[----:B------:R-:W-:Y:S01]  /*95d0*/  STL [R1+0x1ff4], R18 ;  /* 0x001ff41201007387 */ /* 0x000fe20000100800 */
[----:B------:R-:W-:-:S03]  /*95e0*/  LEA.HI.X.SX32 R14, R14, R0, 0x1, P0 ;  /* 0x000000000e0e7211 */ /* 0x000fc600000f0eff */
[----:B------:R0:W-:Y:S04]  /*95f0*/  STL [R1+0x2020], R16 ;  /* 0x0020201001007387 */ /* 0x0001e80000100800 */
[----:B------:R5:W-:Y:S01]  /*9600*/  STL [R1+0x1ff8], R15 ;  /* 0x001ff80f01007387 */ /* 0x000be20000100800 */
[----:B0-----:R-:W-:-:S05]  /*9610*/  LEA R16, P6, R6, R5, 0x1 ;  /* 0x0000000506107211 */ /* 0x001fca00078c08ff */
[----:B------:R-:W-:Y:S01]  /*9620*/  STL [R1+0x2028], R16 ;  /* 0x0020281001007387 */ /* 0x000fe20000100800 */
[----:B-----5:R-:W-:-:S03]  /*9630*/  LEA R15, P0, R29, R5, 0x1 ;  /* 0x000000051d0f7211 */ /* 0x020fc600078008ff */
[----:B------:R-:W5:Y:S04]  /*9640*/  LDL.LU R18, [R1+0xcc] ;  /* 0x0000cc0001127983 */ /* 0x000f680000300800 */
[----:B------:R0:W-:Y:S01]  /*9650*/  STL [R1+0x1ffc], R14 ;  /* 0x001ffc0e01007387 */ /* 0x0001e20000100800 */
[----:B------:R-:W-:Y:S01]  /*9660*/  IMAD R3, R3, c[0x0][0x190], RZ ;  /* 0x0000640003037a24 */ /* 0x000fe200078e02ff */
[-C--:B------:R-:W-:Y:S02]  /*9670*/  LEA.HI.X.SX32 R10, R10, R0.reuse, 0x1, P2 ;  /* 0x000000000a0a7211 */ /* 0x080fe400010f0eff */
[----:B------:R-:W-:Y:S01]  /*9680*/  STL [R1+0x202c], R15 ;  /* 0x00202c0f01007387 */ /* 0x000fe20000100800 */
[----:B0-----:R-:W-:Y:S02]  /*9690*/  LEA.HI.X.SX32 R14, R12, R0, 0x1, P1 ;  /* 0x000000000c0e7211 */ /* 0x001fe400008f0eff */
[----:B------:R-:W-:Y:S01]  /*96a0*/  LEA R12, P1, R4, R5, 0x1 ;  /* 0x00000005040c7211 */ /* 0x000fe200078208ff */
[----:B------:R-:W-:-:S02]  /*96b0*/  IMAD R2, R2, c[0x0][0x190], RZ ;  /* 0x0000640002027a24 */ /* 0x000fc400078e02ff */
[----:B------:R-:W-:Y:S01]  /*96c0*/  STL [R1+0x2000], R14 ;  /* 0x0020000e01007387 */ /* 0x000fe20000100800 */
[----:B------:R-:W-:-:S03]  /*96d0*/  IMAD R28, R28, c[0x0][0x190], RZ ;  /* 0x000064001c1c7a24 */ /* 0x000fc600078e02ff */
[----:B------:R-:W5:Y:S04]  /*96e0*/  LDL.LU R16, [R1+0xd0] ;  /* 0x0000d00001107983 */ /* 0x000f680000300800 */
[----:B------:R0:W-:Y:S04]  /*96f0*/  STL [R1+0x2030], R12 ;  /* 0x0020300c01007387 */ /* 0x0001e80000100800 */
[----:B------:R1:W-:Y:S01]  /*9700*/  STL [R1+0x2004], R10 ;  /* 0x0020040a01007387 */ /* 0x0003e20000100800 */
[----:B------:R-:W-:Y:S02]  /*9710*/  LEA.HI.X.SX32 R8, R8, R0, 0x1, P4 ;  /* 0x0000000008087211 */ /* 0x000fe400020f0eff */
[----:B0-----:R-:W-:-:S02]  /*9720*/  LEA R12, P2, R3, R5, 0x1 ;  /* 0x00000005030c7211 */ /* 0x001fc400078408ff */
[----:B-1----:R-:W-:Y:S02]  /*9730*/  LEA.HI.X.SX32 R10, R9, R0, 0x1, P3 ;  /* 0x00000000090a7211 */ /* 0x002fe400018f0eff */
[-C--:B------:R-:W-:Y:S01]  /*9740*/  LEA R9, P3, R2, R5.reuse, 0x1 ;  /* 0x0000000502097211 */ /* 0x080fe200078608ff */
[----:B------:R-:W-:Y:S01]  /*9750*/  IMAD R11, R11, c[0x0][0x190], RZ ;  /* 0x000064000b0b7a24 */ /* 0x000fe200078e02ff */
[----:B------:R0:W-:Y:S04]  /*9760*/  STL [R1+0x2034], R12 ;  /* 0x0020340c01007387 */ /* 0x0001e80000100800 */
[----:B------:R1:W-:Y:S04]  /*9770*/  STL [R1+0x200c], R10 ;  /* 0x00200c0a01007387 */ /* 0x0003e80000100800 */
[----:B------:R-:W-:Y:S01]  /*9780*/  STL [R1+0x2038], R9 ;  /* 0x0020380901007387 */ /* 0x000fe20000100800 */
[----:B0-----:R-:W-:-:S03]  /*9790*/  LEA R12, P4, R28, R5, 0x1 ;  /* 0x000000051c0c7211 */ /* 0x001fc600078808ff */
[----:B------:R-:W-:Y:S01]  /*97a0*/  STL [R1+0x2014], R8 ;  /* 0x0020140801007387 */ /* 0x000fe20000100800 */
[-C--:B-1----:R-:W-:Y:S02]  /*97b0*/  LEA.HI.X.SX32 R10, R7, R0.reuse, 0x1, P5 ;  /* 0x00000000070a7211 */ /* 0x082fe400028f0eff */
[-C--:B------:R-:W-:Y:S01]  /*97c0*/  LEA.HI.X.SX32 R7, R6, R0.reuse, 0x1, P6 ;  /* 0x0000000006077211 */ /* 0x080fe200030f0eff */
[----:B------:R0:W-:Y:S01]  /*97d0*/  STL [R1+0x203c], R12 ;  /* 0x00203c0c01007387 */ /* 0x0001e20000100800 */
[----:B------:R-:W-:Y:S02]  /*97e0*/  LEA R6, P6, R11, R5, 0x1 ;  /* 0x000000050b067211 */ /* 0x000fe400078c08ff */
[----:B------:R-:W-:Y:S01]  /*97f0*/  LEA.HI.X.SX32 R5, R29, R0, 0x1, P0 ;  /* 0x000000001d057211 */ /* 0x000fe200000f0eff */
[----:B------:R-:W-:Y:S04]  /*9800*/  STL [R1+0x201c], R10 ;  /* 0x00201c0a01007387 */ /* 0x000fe80000100800 */
[----:B------:R-:W-:Y:S01]  /*9810*/  STL [R1+0x2024], R7 ;  /* 0x0020240701007387 */ /* 0x000fe20000100800 */
[----:B0-----:R-:W-:-:S03]  /*9820*/  IMAD.MOV.U32 R12, RZ, RZ, c[0x0][0x188] ;  /* 0x00006200ff0c7624 */ /* 0x001fc600078e00ff */
[----:B------:R-:W5:Y:S04]  /*9830*/  LDL.LU R15, [R1+0xd8] ;  /* 0x0000d800010f7983 */ /* 0x000f680000300800 */
[----:B------:R0:W-:Y:S04]  /*9840*/  STL [R1+0x1fe4], R6 ;  /* 0x001fe40601007387 */ /* 0x0001e80000100800 */
[----:B------:R1:W-:Y:S04]  /*9850*/  STL [R1+0x1fd0], R5 ;  /* 0x001fd00501007387 */ /* 0x0003e80000100800 */
[----:B------:R-:W5:Y:S01]  /*9860*/  LDL.LU R14, [R1+0xd4] ;  /* 0x0000d400010e7983 */ /* 0x000f620000300800 */
[----:B0-----:R-:W-:-:S02]  /*9870*/  LEA.HI.X.SX32 R6, R4, R0, 0x1, P1 ;  /* 0x0000000004067211 */ /* 0x001fc400008f0eff */
[-C--:B------:R-:W-:Y:S02]  /*9880*/  LEA.HI.X.SX32 R4, R3, R0.reuse, 0x1, P2 ;  /* 0x0000000003047211 */ /* 0x080fe400010f0eff */
[----:B-1----:R-:W-:Y:S02]  /*9890*/  LEA.HI.X.SX32 R5, R2, R0, 0x1, P3 ;  /* 0x0000000002057211 */ /* 0x002fe400018f0eff */
[----:B--2---:R-:W-:-:S04]  /*98a0*/  LEA R8, P5, R13, c[0x0][0x160], 0x1 ;  /* 0x000058000d087a11 */ /* 0x004fc800078a08ff */
[----:B------:R-:W-:Y:S01]  /*98b0*/  LEA.HI.X.SX32 R9, R13, c[0x0][0x164], 0x1, P5 ;  /* 0x000059000d097a11 */ /* 0x000fe200028f0eff */
[----:B------:R-:W-:-:S04]  /*98c0*/  IMAD R13, R12, 0x3f, RZ ;  /* 0x0000003f0c0d7824 */ /* 0x000fc800078e02ff */
[----:B------:R-:W-:Y:S04]  /*98d0*/  STL.64 [R1+0x928], R8 ;  /* 0x0009280801007387 */ /* 0x000fe80000100a00 */
[----:B------:R-:W2:Y:S04]  /*98e0*/  LDL.LU R12, [R1+0xdc] ;  /* 0x0000dc00010c7983 */ /* 0x000ea80000300800 */
[----:B------:R-:W-:Y:S01]  /*98f0*/  STL [R1+0x1fd4], R6 ;  /* 0x001fd40601007387 */ /* 0x000fe20000100800 */
[----:B------:R-:W-:-:S03]  /*9900*/  IMAD.WIDE R2, R13, 0x2, R8 ;  /* 0x000000020d027825 */ /* 0x000fc600078e0208 */
[----:B------:R0:W-:Y:S04]  /*9910*/  STL [R1+0x1fd8], R4 ;  /* 0x001fd80401007387 */ /* 0x0001e80000100800 */
[----:B------:R-:W-:Y:S01]  /*9920*/  STL [R1+0x1fdc], R5 ;  /* 0x001fdc0501007387 */ /* 0x000fe20000100800 */
[-C--:B0-----:R-:W-:Y:S02]  /*9930*/  LEA.HI.X.SX32 R4, R28, R0.reuse, 0x1, P4 ;  /* 0x000000001c047211 */ /* 0x081fe400020f0eff */
[----:B------:R-:W-:-:S03]  /*9940*/  LEA.HI.X.SX32 R0, R11, R0, 0x1, P6 ;  /* 0x000000000b007211 */ /* 0x000fc600030f0eff */
[----:B------:R0:W-:Y:S01]  /*9950*/  STL [R1+0x1fe0], R4 ;  /* 0x001fe00401007387 */ /* 0x0001e20000100800 */
[----:B---3--:R-:W-:-:S04]  /*9960*/  LEA R26, P5, R19, c[0x0][0x160], 0x1 ;  /* 0x00005800131a7a11 */ /* 0x008fc800078a08ff */
[----:B------:R-:W-:Y:S01]  /*9970*/  LEA.HI.X.SX32 R27, R19, c[0x0][0x164], 0x1, P5 ;  /* 0x00005900131b7a11 */ /* 0x000fe200028f0eff */
[----:B------:R5:W-:Y:S04]  /*9980*/  STL [R1+0x1fb0], R0 ;  /* 0x001fb00001007387 */ /* 0x000be80000100800 */
[----:B0-----:R-:W-:Y:S01]  /*9990*/  IMAD.WIDE R4, R13, 0x2, R26 ;  /* 0x000000020d047825 */ /* 0x001fe200078e021a */
[----:B------:R-:W-:Y:S04]  /*99a0*/  STL [R1+0x1fc8], R2 ;  /* 0x001fc80201007387 */ /* 0x000fe80000100800 */
[----:B------:R0:W-:Y:S04]  /*99b0*/  STL [R1+0x1fc4], R3 ;  /* 0x001fc40301007387 */ /* 0x0001e80000100800 */
[----:B------:R-:W-:Y:S01]  /*99c0*/  STL.64 [R1+0xba0], R26 ;  /* 0x000ba01a01007387 */ /* 0x000fe20000100a00 */
[----:B----4-:R-:W-:-:S04]  /*99d0*/  LEA R24, P0, R17, c[0x0][0x160], 0x1 ;  /* 0x0000580011187a11 */ /* 0x010fc800078008ff */
[----:B------:R-:W-:-:S05]  /*99e0*/  LEA.HI.X.SX32 R25, R17, c[0x0][0x164], 0x1, P0 ;  /* 0x0000590011197a11 */ /* 0x000fca00000f0eff */
[----:B------:R-:W-:Y:S04]  /*99f0*/  STL.64 [R1+0xba8], R24 ;  /* 0x000ba81801007387 */ /* 0x000fe80000100a00 */
[----:B------:R-:W-:Y:S04]  /*9a00*/  STL [R1+0x1fcc], R4 ;  /* 0x001fcc0401007387 */ /* 0x000fe80000100800 */
[----:B------:R1:W-:Y:S04]  /*9a10*/  STL [R1+0x1fbc], R5 ;  /* 0x001fbc0501007387 */ /* 0x0003e80000100800 */
[----:B------:R-:W3:Y:S01]  /*9a20*/  LDL.64 R28, [R1+0x928] ;  /* 0x00092800011c7983 */ /* 0x000ee20000100a00 */
[----:B-----5:R-:W-:-:S05]  /*9a30*/  IMAD R0, R18, c[0x0][0x184], RZ ;  /* 0x0000610012007a24 */ /* 0x020fca00078e02ff */
[----:B------:R-:W-:Y:S01]  /*9a40*/  LEA R22, P1, R0, c[0x0][0x160], 0x1 ;  /* 0x0000580000167a11 */ /* 0x000fe200078208ff */
[----:B0-----:R-:W-:-:S03]  /*9a50*/  IMAD.WIDE R2, R13, 0x2, R24 ;  /* 0x000000020d027825 */ /* 0x001fc600078e0218 */
[----:B------:R-:W-:Y:S01]  /*9a60*/  LEA.HI.X.SX32 R23, R0, c[0x0][0x164], 0x1, P1 ;  /* 0x0000590000177a11 */ /* 0x000fe200008f0eff */
[----:B------:R-:W-:-:S05]  /*9a70*/  IMAD R7, R16, c[0x0][0x184], RZ ;  /* 0x0000610010077a24 */ /* 0x000fca00078e02ff */
[----:B------:R-:W-:-:S04]  /*9a80*/  LEA R20, P0, R7, c[0x0][0x160], 0x1 ;  /* 0x0000580007147a11 */ /* 0x000fc800078008ff */
[----:B------:R-:W-:Y:S01]  /*9a90*/  LEA.HI.X.SX32 R21, R7, c[0x0][0x164], 0x1, P0 ;  /* 0x0000590007157a11 */ /* 0x000fe200000f0eff */
[----:B------:R-:W-:Y:S01]  /*9aa0*/  STL [R1+0x1fc0], R2 ;  /* 0x001fc00201007387 */ /* 0x000fe20000100800 */
[----:B-1----:R-:W-:-:S03]  /*9ab0*/  IMAD.WIDE R4, R13, 0x2, R22 ;  /* 0x000000020d047825 */ /* 0x002fc600078e0216 */
[----:B------:R0:W-:Y:S04]  /*9ac0*/  STL [R1+0x1fb4], R3 ;  /* 0x001fb40301007387 */ /* 0x0001e80000100800 */
[----:B------:R-:W-:Y:S04]  /*9ad0*/  STL.64 [R1+0xbb0], R22 ;  /* 0x000bb01601007387 */ /* 0x000fe80000100a00 */
[----:B------:R-:W-:Y:S01]  /*9ae0*/  STL.64 [R1+0xbb8], R20 ;  /* 0x000bb81401007387 */ /* 0x000fe20000100a00 */
[----:B0-----:R-:W-:-:S03]  /*9af0*/  IMAD.WIDE R2, R13, 0x2, R20 ;  /* 0x000000020d027825 */ /* 0x001fc600078e0214 */
[----:B------:R-:W-:Y:S04]  /*9b00*/  STL [R1+0x1fb8], R4 ;  /* 0x001fb80401007387 */ /* 0x000fe80000100800 */
[----:B------:R0:W-:Y:S04]  /*9b10*/  STL [R1+0x1fac], R5 ;  /* 0x001fac0501007387 */ /* 0x0001e80000100800 */
[----:B------:R-:W-:Y:S04]  /*9b20*/  STL [R1+0x1fa8], R2 ;  /* 0x001fa80201007387 */ /* 0x000fe80000100800 */
[----:B------:R1:W-:Y:S01]  /*9b30*/  STL [R1+0x1fa4], R3 ;  /* 0x001fa40301007387 */ /* 0x0003e20000100800 */
[----:B------:R-:W-:-:S02]  /*9b40*/  IMAD R0, R15, c[0x0][0x184], RZ ;  /* 0x000061000f007a24 */ /* 0x000fc400078e02ff */
[----:B------:R-:W-:-:S03]  /*9b50*/  IMAD R6, R14, c[0x0][0x184], RZ ;  /* 0x000061000e067a24 */ /* 0x000fc600078e02ff */
[----:B------:R-:W-:Y:S02]  /*9b60*/  LEA R14, P0, R0, c[0x0][0x160], 0x1 ;  /* 0x00005800000e7a11 */ /* 0x000fe400078008ff */
[----:B------:R-:W-:-:S04]  /*9b70*/  LEA R18, P2, R6, c[0x0][0x160], 0x1 ;  /* 0x0000580006127a11 */ /* 0x000fc800078408ff */
[----:B------:R-:W-:Y:S02]  /*9b80*/  LEA.HI.X.SX32 R19, R6, c[0x0][0x164], 0x1, P2 ;  /* 0x0000590006137a11 */ /* 0x000fe400010f0eff */
[----:B------:R-:W-:-:S03]  /*9b90*/  LEA.HI.X.SX32 R15, R0, c[0x0][0x164], 0x1, P0 ;  /* 0x00005900000f7a11 */ /* 0x000fc600000f0eff */
[----:B0-----:R-:W-:Y:S01]  /*9ba0*/  IMAD.WIDE R4, R13, 0x2, R18 ;  /* 0x000000020d047825 */ /* 0x001fe200078e0212 */
[----:B------:R-:W-:Y:S04]  /*9bb0*/  STL.64 [R1+0xbc0], R18 ;  /* 0x000bc01201007387 */ /* 0x000fe80000100a00 */
[----:B------:R-:W-:Y:S01]  /*9bc0*/  STL.64 [R1+0xbd0], R14 ;  /* 0x000bd00e01007387 */ /* 0x000fe20000100a00 */
[----:B--2---:R-:W-:-:S05]  /*9bd0*/  IMAD R7, R12, c[0x0][0x184], RZ ;  /* 0x000061000c077a24 */ /* 0x004fca00078e02ff */
[----:B------:R-:W-:Y:S01]  /*9be0*/  LEA R16, P1, R7, c[0x0][0x160], 0x1 ;  /* 0x0000580007107a11 */ /* 0x000fe200078208ff */
[----:B------:R-:W-:-:S03]  /*9bf0*/  IMAD.MOV.U32 R12, RZ, RZ, c[0x0][0x188] ;  /* 0x00006200ff0c7624 */ /* 0x000fc600078e00ff */
[----:B------:R-:W-:Y:S01]  /*9c00*/  LEA.HI.X.SX32 R17, R7, c[0x0][0x164], 0x1, P1 ;  /* 0x0000590007117a11 */ /* 0x000fe200008f0eff */
[----:B------:R-:W-:Y:S02]  /*9c10*/  IMAD R0, R12, 0x3e, RZ ;  /* 0x0000003e0c007824 */ /* 0x000fe400078e02ff */
[C---:B------:R-:W-:Y:S02]  /*9c20*/  IMAD.WIDE R6, R13.reuse, 0x2, R14 ;  /* 0x000000020d067825 */ /* 0x040fe400078e020e */
[----:B------:R-:W-:Y:S02]  /*9c30*/  STL.64 [R1+0xbc8], R16 ;  /* 0x000bc81001007387 */ /* 0x000fe40000100a00 */
[----:B-1----:R-:W-:Y:S02]  /*9c40*/  IMAD.WIDE R2, R13, 0x2, R16 ;  /* 0x000000020d027825 */ /* 0x002fe400078e0210 */
[----:B------:R-:W-:Y:S04]  /*9c50*/  STL [R1+0x1fa0], R4 ;  /* 0x001fa00401007387 */ /* 0x000fe80000100800 */
[----:B------:R-:W-:Y:S04]  /*9c60*/  STL [R1+0x1f94], R5 ;  /* 0x001f940501007387 */ /* 0x000fe80000100800 */
[----:B------:R-:W-:Y:S04]  /*9c70*/  STL [R1+0x1f98], R2 ;  /* 0x001f980201007387 */ /* 0x000fe80000100800 */
[----:B------:R0:W-:Y:S04]  /*9c80*/  STL [R1+0x1f8c], R3 ;  /* 0x001f8c0301007387 */ /* 0x0001e80000100800 */
[----:B------:R-:W-:Y:S04]  /*9c90*/  STL [R1+0x1f90], R6 ;  /* 0x001f900601007387 */ /* 0x000fe80000100800 */
[----:B------:R1:W-:Y:S01]  /*9ca0*/  STL [R1+0x1f84], R7 ;  /* 0x001f840701007387 */ /* 0x0003e20000100800 */
[----:B0-----:R-:W-:-:S04]  /*9cb0*/  IMAD.WIDE R2, R0, 0x2, R26 ;  /* 0x0000000200027825 */ /* 0x001fc800078e021a */
[----:B-1----:R-:W-:-:S04]  /*9cc0*/  IMAD.WIDE R6, R0, 0x2, R22 ;  /* 0x0000000200067825 */ /* 0x002fc800078e0216 */
[----:B------:R-:W-:Y:S02]  /*9cd0*/  IMAD R8, R12, 0x3d, RZ ;  /* 0x0000003d0c087824 */ /* 0x000fe400078e02ff */
[----:B---3--:R-:W-:-:S05]  /*9ce0*/  IMAD.WIDE R4, R0, 0x2, R28 ;  /* 0x0000000200047825 */ /* 0x008fca00078e021c */
[----:B------:R-:W-:Y:S04]  /*9cf0*/  STL [R1+0x1f88], R4 ;  /* 0x001f880401007387 */ /* 0x000fe80000100800 */
[----:B------:R0:W-:Y:S04]  /*9d00*/  STL [R1+0x1f7c], R5 ;  /* 0x001f7c0501007387 */ /* 0x0001e80000100800 */
[----:B------:R-:W-:Y:S01]  /*9d10*/  STL [R1+0x1f80], R2 ;  /* 0x001f800201007387 */ /* 0x000fe20000100800 */
[----:B0-----:R-:W-:-:S03]  /*9d20*/  IMAD.WIDE R4, R0, 0x2, R24 ;  /* 0x0000000200047825 */ /* 0x001fc600078e0218 */
[----:B------:R0:W-:Y:S04]  /*9d30*/  STL [R1+0x1f74], R3 ;  /* 0x001f740301007387 */ /* 0x0001e80000100800 */
[----:B------:R-:W-:Y:S04]  /*9d40*/  STL [R1+0x1f78], R4 ;  /* 0x001f780401007387 */ /* 0x000fe80000100800 */
[----:B------:R1:W-:Y:S01]  /*9d50*/  STL [R1+0x1f6c], R5 ;  /* 0x001f6c0501007387 */ /* 0x0003e20000100800 */
[----:B0-----:R-:W-:-:S03]  /*9d60*/  IMAD.WIDE R2, R0, 0x2, R20 ;  /* 0x0000000200027825 */ /* 0x001fc600078e0214 */
[----:B------:R-:W-:Y:S04]  /*9d70*/  STL [R1+0x1f70], R6 ;  /* 0x001f700601007387 */ /* 0x000fe80000100800 */
[----:B------:R0:W-:Y:S01]  /*9d80*/  STL [R1+0x1f64], R7 ;  /* 0x001f640701007387 */ /* 0x0001e20000100800 */
[----:B-1----:R-:W-:-:S03]  /*9d90*/  IMAD.WIDE R4, R0, 0x2, R18 ;  /* 0x0000000200047825 */ /* 0x002fc600078e0212 */
[----:B------:R-:W-:Y:S04]  /*9da0*/  STL [R1+0x1f68], R2 ;  /* 0x001f680201007387 */ /* 0x000fe80000100800 */
[----:B------:R1:W-:Y:S01]  /*9db0*/  STL [R1+0x1f5c], R3 ;  /* 0x001f5c0301007387 */ /* 0x0003e20000100800 */
[----:B0-----:R-:W-:-:S03]  /*9dc0*/  IMAD.WIDE R6, R0, 0x2, R14 ;  /* 0x0000000200067825 */ /* 0x001fc600078e020e */
[----:B------:R-:W-:Y:S01]  /*9dd0*/  STL [R1+0x1f60], R4 ;  /* 0x001f600401007387 */ /* 0x000fe20000100800 */
[----:B-1----:R-:W-:-:S03]  /*9de0*/  IMAD.WIDE R2, R0, 0x2, R16 ;  /* 0x0000000200027825 */ /* 0x002fc600078e0210 */
        /* <DEDUP_REMOVED lines=19> */
[----:B------:R-:W-:Y:S01]  /*9f20*/  STL [R1+0x1f28], R2 ;  /* 0x001f280201007387 */ /* 0x000fe20000100800 */
[----:B------:R-:W-:-:S03]  /*9f30*/  IMAD R0, R12, 0x3c, RZ ;  /* 0x0000003c0c007824 */ /* 0x000fc600078e02ff */
        /* <DEDUP_REMOVED lines=173> */
[----:B------:R-:W-:Y:S01]  /*aa10*/  STL [R1+0x1d60], R2 ;  /* 0x001d600201007387 */ /* 0x000fe20000100800 */
[----:B------:R-:W-:Y:S02]  /*aa20*/  IMAD R8, R12, 0x35, RZ ;  /* 0x000000350c087824 */ /* 0x000fe400078e02ff */
[C---:B0-----:R-:W-:Y:S01]  /*aa30*/  IMAD.WIDE R4, R0.reuse, 0x2, R18 ;  /* 0x0000000200047825 */ /* 0x041fe200078e0212 */
        /* <DEDUP_REMOVED lines=24> */
[----:B------:R0:W-:Y:S01]  /*abc0*/  STL [R1+0x1d14], R3 ;  /* 0x001d140301007387 */ /* 0x0001e20000100800 */
[----:B------:R-:W-:-:S03]  /*abd0*/  IMAD R0, R12, 0x34, RZ ;  /* 0x000000340c007824 */ /* 0x000fc600078e02ff */
        /* <DEDUP_REMOVED lines=22> */
[----:B------:R-:W-:-:S03]  /*ad40*/  IMAD R10, R12, 0x33, RZ ;  /* 0x000000330c0a7824 */ /* 0x000fc600078e02ff */
        /* <DEDUP_REMOVED lines=14> */
[----:B------:R-:W-:-:S03]  /*ae30*/  IMAD.WIDE R8, R10, 0x2, R20 ;  /* 0x000000020a087825 */ /* 0x000fc600078e0214 */
        /* <DEDUP_REMOVED lines=454> */
[----:B------:R-:W-:-:S03]  /*caa0*/  IMAD.SHL.U32 R0, R12, 0x20, RZ ;  /* 0x000000200c007824 */ /* 0x000fc600078e00ff */
        /* <DEDUP_REMOVED lines=752> */
[----:B------:R-:W-:-:S03]  /*f9b0*/  IMAD.SHL.U32 R0, R12, 0x2, RZ ;  /* 0x000000020c007824 */ /* 0x000fc600078e00ff */
[----:B------:R1:W-:Y:S01]  /*f9c0*/  STL [R1+0x1c20], R7 ;  /* 0x001c200701007387 */ /* 0x0003e20000100800 */
[----:B0-----:R-:W-:-:S03]  /*f9d0*/  IMAD.WIDE R4, R10, 0x2, R16 ;  /* 0x000000020a047825 */ /* 0x001fc600078e0210 */
[----:B------:R-:W-:Y:S04]  /*f9e0*/  STL [R1+0x1c2c], R8 ;  /* 0x001c2c0801007387 */ /* 0x000fe80000100800 */
[----:B------:R-:W-:Y:S01]  /*f9f0*/  STL [R1+0x1c28], R9 ;  /* 0x001c280901007387 */ /* 0x000fe20000100800 */
[----:B-1----:R-:W-:-:S03]  /*fa00*/  IMAD.WIDE R6, R10, 0x2, R14 ;  /* 0x000000020a067825 */ /* 0x002fc600078e020e */
[----:B------:R-:W-:Y:S04]  /*fa10*/  STL [R1+0x1c34], R2 ;  /* 0x001c340201007387 */ /* 0x000fe80000100800 */
        /* <DEDUP_REMOVED lines=8> */
[----:B------:R-:W-:-:S03]  /*faa0*/  IMAD.WIDE R8, R0, 0x2, R22 ;  /* 0x0000000200087825 */ /* 0x000fc600078e0216 */
        /* <DEDUP_REMOVED lines=9> */
[----:B------:R-:W0:Y:S01]  /*fb40*/  S2R R13, SR_TID.X ;  /* 0x00000000000d7919 */ /* 0x000e220000002100 */
[----:B-1----:R-:W-:-:S03]  /*fb50*/  IMAD.WIDE R6, R0, 0x2, R16 ;  /* 0x0000000200067825 */ /* 0x002fc600078e0210 */
[----:B------:R1:W-:Y:S04]  /*fb60*/  STL [R1+0x1c60], R9 ;  /* 0x001c600901007387 */ /* 0x0003e80000100800 */
[----:B------:R-:W-:Y:S04]  /*fb70*/  STL [R1+0x1c6c], R2 ;  /* 0x001c6c0201007387 */ /* 0x000fe80000100800 */
[----:B------:R2:W-:Y:S01]  /*fb80*/  STL [R1+0x1c68], R3 ;  /* 0x001c680301007387 */ /* 0x0005e20000100800 */
[----:B-1----:R-:W-:-:S03]  /*fb90*/  IMAD.WIDE R8, R0, 0x2, R14 ;  /* 0x0000000200087825 */ /* 0x002fc600078e020e */
[----:B------:R-:W-:Y:S04]  /*fba0*/  STL [R1+0x1c74], R4 ;  /* 0x001c740401007387 */ /* 0x000fe80000100800 */
[----:B------:R1:W-:Y:S01]  /*fbb0*/  STL [R1+0x1c70], R5 ;  /* 0x001c700501007387 */ /* 0x0003e20000100800 */
[----:B--2---:R-:W-:-:S03]  /*fbc0*/  IMAD.WIDE R2, R12, 0x2, R28 ;  /* 0x000000020c027825 */ /* 0x004fc600078e021c */
        /* <DEDUP_REMOVED lines=16> */
[----:B------:R-:W-:Y:S01]  /*fcd0*/  STL [R1+0x1ca0], R9 ;  /* 0x001ca00901007387 */ /* 0x000fe20000100800 */
[----:B--2---:R-:W-:-:S03]  /*fce0*/  IMAD.WIDE R6, R12, 0x2, R16 ;  /* 0x000000020c067825 */ /* 0x004fc600078e0210 */
[----:B------:R-:W-:Y:S04]  /*fcf0*/  STL [R1+0x1cac], R2 ;  /* 0x001cac0201007387 */ /* 0x000fe80000100800 */
[----:B------:R1:W-:Y:S04]  /*fd00*/  STL [R1+0x1ca8], R3 ;  /* 0x001ca80301007387 */ /* 0x0003e80000100800 */
[----:B------:R0:W-:Y:S04]  /*fd10*/  STL [R1+0x1cb4], R4 ;  /* 0x001cb40401007387 */ /* 0x0001e80000100800 */
[----:B------:R-:W-:Y:S01]  /*fd20*/  STL [R1+0x1cb0], R5 ;  /* 0x001cb00501007387 */ /* 0x000fe20000100800 */
[----:B-1----:R-:W-:-:S03]  /*fd30*/  IMAD.WIDE R2, R12, 0x2, R14 ;  /* 0x000000020c027825 */ /* 0x002fc600078e020e */
[----:B------:R-:W-:Y:S04]  /*fd40*/  STL [R1+0x1cbc], R6 ;  /* 0x001cbc0601007387 */ /* 0x000fe80000100800 */
[----:B------:R-:W-:Y:S01]  /*fd50*/  STL [R1+0x1cb8], R7 ;  /* 0x001cb80701007387 */ /* 0x000fe20000100800 */
[----:B0-----:R-:W-:-:S03]  /*fd60*/  IMAD.SHL.U32 R4, R13, 0x200, RZ ;  /* 0x000002000d047824 */ /* 0x001fc600078e00ff */
[----:B------:R0:W-:Y:S04]  /*fd70*/  STL [R1+0x1cc4], R2 ;  /* 0x001cc40201007387 */ /* 0x0001e80000100800 */
[----:B------:R1:W-:Y:S04]  /*fd80*/  STL [R1+0x1cc0], R3 ;  /* 0x001cc00301007387 */ /* 0x0003e80000100800 */
[----:B------:R-:W-:Y:S04]  /*fd90*/  STL [R1+0xff0], RZ ;  /* 0x000ff0ff01007387 */ /* 0x000fe80000100800 */
[----:B------:R-:W-:Y:S04]  /*fda0*/  STL [R1+0xd90], RZ ;  /* 0x000d90ff01007387 */ /* 0x000fe80000100800 */
[----:B------:R2:W-:Y:S04]  /*fdb0*/  STL [R1+0x21fc], R4 ;  /* 0x0021fc0401007387 */ /* 0x0005e80000100800 */
[----:B------:R-:W-:Y:S04]  /*fdc0*/  STL [R1+0xd94], RZ ;  /* 0x000d94ff01007387 */ /* 0x000fe80000100800 */
        /* <DEDUP_REMOVED lines=342> */
[----:B------:R-:W3:Y:S04]  /*11330*/  S2R R14, SR_TID.X ;  /* 0x00000000000e7919 */ /* 0x000ee80000002100 */
        /* <DEDUP_REMOVED lines=20> */
[----:B------:R-:W-:Y:S01]  /*11480*/  STL [R1+0x7c0], RZ ;  /* 0x0007c0ff01007387 */ /* 0x000fe20000100800 */
[----:B---3--:R-:W-:-:S03]  /*11490*/  LOP3.LUT R14, R14, 0x3f, RZ, 0xc0, !PT ;  /* 0x0000003f0e0e7812 */ /* 0x008fc600078ec0ff */
[----:B------:R-:W-:Y:S01]  /*114a0*/  STL [R1+0x7c4], RZ ;  /* 0x0007c4ff01007387 */ /* 0x000fe20000100800 */
[----:B------:R-:W-:-:S03]  /*114b0*/  IMAD.MOV.U32 R16, RZ, RZ, 0x3f ;  /* 0x0000003fff107424 */ /* 0x000fc600078e00ff */
[----:B------:R-:W-:Y:S04]  /*114c0*/  STL [R1+0x7c8], RZ ;  /* 0x0007c8ff01007387 */ /* 0x000fe80000100800 */
[----:B------:R-:W-:Y:S04]  /*114d0*/  STL [R1+0x7cc], RZ ;  /* 0x0007ccff01007387 */ /* 0x000fe80000100800 */
[----:B------:R-:W-:Y:S04]  /*114e0*/  STL [R1+0x700], RZ ;  /* 0x000700ff01007387 */ /* 0x000fe80000100800 */
[----:B------:R-:W-:Y:S01]  /*114f0*/  STL [R1+0x704], RZ ;  /* 0x000704ff01007387 */ /* 0x000fe20000100800 */
[----:B0-----:R-:W-:-:S03]  /*11500*/  IMAD.SHL.U32 R2, R14, 0x2, RZ ;  /* 0x000000020e027824 */ /* 0x001fc600078e00ff */
[----:B------:R-:W-:Y:S01]  /*11510*/  STL [R1+0x708], RZ ;  /* 0x000708ff01007387 */ /* 0x000fe20000100800 */
[----:B------:R-:W-:-:S03]  /*11520*/  IADD3 R16, R16, c[0x0][0x180], RZ ;  /* 0x0000600010107a10 */ /* 0x000fc60007ffe0ff */
[----:B------:R-:W-:Y:S04]  /*11530*/  STL [R1+0x70c], RZ ;  /* 0x00070cff01007387 */ /* 0x000fe80000100800 */
[----:B------:R-:W-:Y:S04]  /*11540*/  STL [R1+0x750], RZ ;  /* 0x000750ff01007387 */ /* 0x000fe80000100800 */
[----:B------:R-:W-:Y:S01]  /*11550*/  STL [R1+0x754], RZ ;  /* 0x000754ff01007387 */ /* 0x000fe20000100800 */
[----:B------:R-:W-:-:S03]  /*11560*/  SHF.R.S32.HI R15, RZ, 0x1f, R16 ;  /* 0x0000001fff0f7819 */ /* 0x000fc60000011410 */
[----:B------:R-:W-:Y:S04]  /*11570*/  STL [R1+0x758], RZ ;  /* 0x000758ff01007387 */ /* 0x000fe80000100800 */
[----:B------:R-:W0:Y:S04]  /*11580*/  S2R R14, SR_TID.X ;  /* 0x00000000000e7919 */ /* 0x000e280000002100 */
[----:B------:R-:W-:Y:S04]  /*11590*/  STL [R1+0x75c], RZ ;  /* 0x00075cff01007387 */ /* 0x000fe80000100800 */
[----:B------:R-:W-:Y:S04]  /*115a0*/  STL [R1+0x7a0], RZ ;  /* 0x0007a0ff01007387 */ /* 0x000fe80000100800 */
[----:B------:R-:W-:Y:S04]  /*115b0*/  STL [R1+0x7a4], RZ ;  /* 0x0007a4ff01007387 */ /* 0x000fe80000100800 */
[----:B------:R-:W-:Y:S01]  /*115c0*/  STL [R1+0x7a8], RZ ;  /* 0x0007a8ff01007387 */ /* 0x000fe20000100800 */
[----:B------:R-:W-:-:S03]  /*115d0*/  LEA.HI R16, R15, R16, RZ, 0x6 ;  /* 0x000000100f107211 */ /* 0x000fc600078f30ff */
        /* <DEDUP_REMOVED lines=16> */
[----:B-1----:R-:W-:-:S03]  /*116e0*/  IMAD.SHL.U32 R3, R12, 0x40, RZ ;  /* 0x000000400c037824 */ /* 0x002fc600078e00ff */
[----:B------:R-:W-:Y:S01]  /*116f0*/  STL [R1+0xa68], RZ ;  /* 0x000a68ff01007387 */ /* 0x000fe20000100800 */
[----:B0-----:R-:W-:-:S03]  /*11700*/  IMAD.SHL.U32 R12, R14, 0x2, RZ ;  /* 0x000000020e0c7824 */ /* 0x001fc600078e00ff */
[----:B------:R-:W-:Y:S04]  /*11710*/  STL [R1+0xa6c], RZ ;  /* 0x000a6cff01007387 */ /* 0x000fe80000100800 */
[----:B------:R-:W-:Y:S04]  /*11720*/  STL [R1+0xa50], RZ ;  /* 0x000a50ff01007387 */ /* 0x000fe80000100800 */
[----:B------:R-:W-:Y:S01]  /*11730*/  STL [R1+0xa54], RZ ;  /* 0x000a54ff01007387 */ /* 0x000fe20000100800 */
[----:B------:R-:W-:-:S03]  /*11740*/  LOP3.LUT R14, R14, 0x7, RZ, 0xc0, !PT ;  /* 0x000000070e0e7812 */ /* 0x000fc600078ec0ff */
[----:B------:R-:W-:Y:S04]  /*11750*/  STL [R1+0xa58], RZ ;  /* 0x000a58ff01007387 */ /* 0x000fe80000100800 */
[----:B------:R-:W-:Y:S01]  /*11760*/  STL [R1+0xa5c], RZ ;  /* 0x000a5cff01007387 */ /* 0x000fe20000100800 */
[----:B------:R-:W-:-:S03]  /*11770*/  LOP3.LUT R12, R12, 0x10, RZ, 0xc0, !PT ;  /* 0x000000100c0c7812 */ /* 0x000fc600078ec0ff */
[----:B------:R-:W-:Y:S04]  /*11780*/  STL [R1+0x450], RZ ;  /* 0x000450ff01007387 */ /* 0x000fe80000100800 */
[----:B------:R-:W-:Y:S04]  /*11790*/  STL [R1+0x454], RZ ;  /* 0x000454ff01007387 */ /* 0x000fe80000100800 */
[----:B------:R-:W-:Y:S01]  /*117a0*/  STL [R1+0x458], RZ ;  /* 0x000458ff01007387 */ /* 0x000fe20000100800 */
[----:B------:R-:W-:-:S03]  /*117b0*/  IMAD R14, R14, 0x410, RZ ;  /* 0x000004100e0e7824 */ /* 0x000fc600078e02ff */
[----:B------:R-:W-:Y:S01]  /*117c0*/  STL [R1+0x45c], RZ ;  /* 0x00045cff01007387 */ /* 0x000fe20000100800 */
[----:B---3--:R-:W-:-:S03]  /*117d0*/  LOP3.LUT R12, R12, 0x20, R15, 0xf8, !PT ;  /* 0x000000200c0c7812 */ /* 0x008fc600078ef80f */
[----:B------:R-:W-:Y:S04]  /*117e0*/  STL [R1+0x430], RZ ;  /* 0x000430ff01007387 */ /* 0x000fe80000100800 */
[----:B------:R-:W-:Y:S04]  /*117f0*/  STL [R1+0x434], RZ ;  /* 0x000434ff01007387 */ /* 0x000fe80000100800 */
[----:B------:R-:W-:Y:S04]  /*11800*/  STL [R1+0x438], RZ ;  /* 0x000438ff01007387 */ /* 0x000fe80000100800 */
[----:B------:R-:W-:Y:S01]  /*11810*/  STL [R1+0x43c], RZ ;  /* 0x00043cff01007387 */ /* 0x000fe20000100800 */
[----:B------:R-:W-:-:S03]  /*11820*/  LOP3.LUT R12, R14, R12, RZ, 0x3c, !PT ;  /* 0x0000000c0e0c7212 */ /* 0x000fc600078e3cff */
[----:B------:R-:W-:Y:S04]  /*11830*/  STL [R1+0x410], RZ ;  /* 0x000410ff01007387 */ /* 0x000fe80000100800 */
[----:B------:R-:W-:Y:S04]  /*11840*/  STL [R1+0x414], RZ ;  /* 0x000414ff01007387 */ /* 0x000fe80000100800 */
[----:B------:R-:W-:Y:S04]  /*11850*/  STL [R1+0x418], RZ ;  /* 0x000418ff01007387 */ /* 0x000fe80000100800 */
[----:B------:R-:W-:Y:S01]  /*11860*/  STL [R1+0x41c], RZ ;  /* 0x00041cff01007387 */ /* 0x000fe20000100800 */
[----:B--2---:R-:W-:-:S03]  /*11870*/  LOP3.LUT R4, R12, 0x2000, R4, 0xf8, !PT ;  /* 0x000020000c047812 */ /* 0x004fc600078ef804 */
        /* <DEDUP_REMOVED lines=8> */
[----:B------:R0:W-:Y:S04]  /*11900*/  STL [R1+0x920], R4 ;  /* 0x0009200401007387 */ /* 0x0001e80000100800 */
        /* <DEDUP_REMOVED lines=75> */
[----:B------:R-:W2:Y:S04]  /*11dc0*/  S2R R12, SR_TID.X ;  /* 0x00000000000c7919 */ /* 0x000ea80000002100 */
        /* <DEDUP_REMOVED lines=9> */
[----:B0-----:R-:W-:-:S03]  /*11e60*/  LOP3.LUT R4, R4, 0x40, RZ, 0x3c, !PT ;  /* 0x0000004004047812 */ /* 0x001fc600078e3cff */
        /* <DEDUP_REMOVED lines=8> */
[----:B------:R1:W-:Y:S01]  /*11ef0*/  STL [R1+0x924], R4 ;  /* 0x0009240401007387 */ /* 0x0003e20000100800 */
[----:B--2---:R-:W-:Y:S01]  /*11f00*/  LOP3.LUT R12, R12, 0x7, RZ, 0xc0, !PT ;  /* 0x000000070c0c7812 */ /* 0x004fe200078ec0ff */
[----:B------:R-:W-:Y:S01]  /*11f10*/  IMAD.SHL.U32 R13, R13, 0x2, RZ ;  /* 0x000000020d0d7824 */ /* 0x000fe200078e00ff */
[----:B------:R-:W-:-:S03]  /*11f20*/  ULDC UR4, c[0x0][0x18c] ;  /* 0x0000630000047ab9 */ /* 0x000fc60000000800 */
[----:B------:R-:W-:Y:S01]  /*11f30*/  IMAD R12, R12, 0x90, RZ ;  /* 0x000000900c0c7824 */ /* 0x000fe200078e02ff */
[----:B------:R-:W-:Y:S01]  /*11f40*/  USHF.L.U32 UR4, UR4, 0x6, URZ ;  /* 0x0000000604047899 */ /* 0x000fe2000800063f */
[----:B------:R-:W-:Y:S02]  /*11f50*/  SHF.R.S32.HI R0, RZ, 0x1f, R3 ;  /* 0x0000001fff007819 */ /* 0x000fe40000011403 */
[----:B------:R-:W-:Y:S02]  /*11f60*/  SHF.R.S32.HI R5, RZ, 0x6, R16 ;  /* 0x00000006ff057819 */ /* 0x000fe40000011410 */
[----:B------:R-:W-:Y:S02]  /*11f70*/  LOP3.LUT R12, R12, 0x30, R13, 0x78, !PT ;  /* 0x000000300c0c7812 */ /* 0x000fe400078e780d */
[C---:B------:R-:W-:Y:S01]  /*11f80*/  LOP3.LUT R5, R2.reuse, 0x10, RZ, 0x3c, !PT ;  /* 0x0000001002057812 */ /* 0x040fe200078e3cff */
[----:B------:R-:W-:Y:S01]  /*11f90*/  USHF.R.S32.HI UR5, URZ, 0x1f, UR4 ;  /* 0x0000001f3f057899 */ /* 0x000fe20008011404 */
[----:B------:R-:W-:-:S02]  /*11fa0*/  LOP3.LUT R5, R2, 0x30, RZ, 0x3c, !PT ;  /* 0x0000003002057812 */ /* 0x000fc400078e3cff */
[C---:B------:R-:W-:Y:S01]  /*11fb0*/  SHF.L.U64.HI R0, R3.reuse, 0x1, R0 ;  /* 0x0000000103007819 */ /* 0x040fe20000010200 */
[----:B------:R-:W-:Y:S01]  /*11fc0*/  IMAD.SHL.U32 R3, R3, 0x2, RZ ;  /* 0x0000000203037824 */ /* 0x000fe200078e00ff */
[C---:B------:R-:W-:Y:S02]  /*11fd0*/  LOP3.LUT R7, R2.reuse, 0x20, RZ, 0x3c, !PT ;  /* 0x0000002002077812 */ /* 0x040fe400078e3cff */
[C---:B------:R-:W-:Y:S02]  /*11fe0*/  LOP3.LUT R6, R2.reuse, 0x40, RZ, 0x3c, !PT ;  /* 0x0000004002067812 */ /* 0x040fe400078e3cff */
[C---:B------:R-:W-:Y:S02]  /*11ff0*/  LOP3.LUT R5, R2.reuse, 0x50, RZ, 0x3c, !PT ;  /* 0x0000005002057812 */ /* 0x040fe400078e3cff */
[C---:B------:R-:W-:Y:S02]  /*12000*/  LOP3.LUT R7, R2.reuse, 0x60, RZ, 0x3c, !PT ;  /* 0x0000006002077812 */ /* 0x040fe400078e3cff */
[----:B------:R-:W-:-:S02]  /*12010*/  LOP3.LUT R6, R2, 0x70, RZ, 0x3c, !PT ;  /* 0x0000007002067812 */ /* 0x000fc400078e3cff */
[----:B------:R-:W-:Y:S01]  /*12020*/  LOP3.LUT R5, R12, 0x40, RZ, 0x3c, !PT ;  /* 0x000000400c057812 */ /* 0x000fe200078e3cff */
[----:B------:R-:W-:Y:S02]  /*12030*/  USHF.L.U32 UR8, UR4, 0x1, URZ ;  /* 0x0000000104087899 */ /* 0x000fe4000800063f */
[----:B-1----:R-:W-:Y:S02]  /*12040*/  USHF.L.U64.HI UR5, UR4, 0x1, UR5 ;  /* 0x0000000104057899 */ /* 0x002fe40008010205 */
.L_x_3:
[----:B------:R-:W2:Y:S04]  /*12050*/  LDL.64 R6, [R1+0xbd0] ;  /* 0x000bd00001067983 */ /* 0x000ea80000100a00 */
[----:B0-2---:R0:W-:Y:S04]  /*12060*/  STL [R1+0x4b38], R7 ;  /* 0x004b380701007387 */ /* 0x0051e80000100800 */
[----:B0-----:R-:W2:Y:S01]  /*12070*/  LDL R7, [R1+0xff0] ;  /* 0x000ff00001077983 */ /* 0x001ea20000100800 */
[----:B------:R-:W-:-:S03]  /*12080*/  IMAD.MOV.U32 R4, RZ, RZ, -0x40 ;  /* 0xffffffc0ff047424 */ /* 0x000fc600078e00ff */
[----:B------:R-:W-:Y:S04]  /*12090*/  STL [R1+0x4448], R15 ;  /* 0x0044480f01007387 */ /* 0x000fe80000100800 */
        /* <DEDUP_REMOVED lines=73> */
[----:B------:R-:W-:Y:S01]  /*12530*/  STL [R1+0x458c], R15 ;  /* 0x00458c0f01007387 */ /* 0x000fe20000100800 */
[----:B--2---:R-:W-:-:S03]  /*12540*/  IMAD R4, R7, R4, c[0x0][0x180] ;  /* 0x0000600007047624 */ /* 0x004fc600078e0204 */
        /* <DEDUP_REMOVED lines=370> */
[----:B------:R0:W-:Y:S04]  /*13c70*/  STL [R1+0x4b34], R2 ;  /* 0x004b340201007387 */ /* 0x0001e80000100800 */
        /* <DEDUP_REMOVED lines=40> */
[----:B------:R-:W2:Y:S01]  /*13f00*/  LDL.LU R7, [R1+0x4b38] ;  /* 0x004b380001077983 */ /* 0x000ea20000300800 */
[----:B------:R-:W-:-:S02]  /*13f10*/  ISETP.GT.AND P0, PT, R4, RZ, PT ;  /* 0x000000ff0400720c */ /* 0x000fc40003f04270 */
[----:B0-----:R-:W-:Y:S02]  /*13f20*/  PRMT R2, RZ, 0x7610, R2 ;  /* 0x00007610ff027816 */ /* 0x001fe40000000002 */
[----:B------:R-:W-:Y:S02]  /*13f30*/  PRMT R15, RZ, 0x7610, R15 ;  /* 0x00007610ff0f7816 */ /* 0x000fe4000000000f */
[----:B------:R-:W-:-:S07]  /*13f40*/  PRMT R14, RZ, 0x7610, R14 ;  /* 0x00007610ff0e7816 */ /* 0x000fce000000000e */
[----:B--2---:R-:W2:Y:S04]  /*13f50*/  @P0 LDG.E.U16 R2, [R6.64] ;  /* 0x0000000606020981 */ /* 0x004ea8000c1e1500 */
[----:B--2---:R0:W-:Y:S04]  /*13f60*/  STL [R1+0xfcc], R2 ;  /* 0x000fcc0201007387 */ /* 0x0041e80000100800 */
[----:B0-----:R-:W2:Y:S04]  /*13f70*/  LDL.LU R2, [R1+0x4b34] ;  /* 0x004b340001027983 */ /* 0x001ea80000300800 */
[----:B------:R-:W3:Y:S04]  /*13f80*/  LDL.64 R6, [R1+0xbc8] ;  /* 0x000bc80001067983 */ /* 0x000ee80000100a00 */
[----:B---3--:R-:W3:Y:S04]  /*13f90*/  @P0 LDG.E.U16 R15, [R6.64] ;  /* 0x00000006060f0981 */ /* 0x008ee8000c1e1500 */
[----:B---3--:R0:W-:Y:S04]  /*13fa0*/  STL [R1+0xfc8], R15 ;  /* 0x000fc80f01007387 */ /* 0x0081e80000100800 */
[----:B0-----:R-:W3:Y:S04]  /*13fb0*/  LDL.LU R15, [R1+0x4b30] ;  /* 0x004b3000010f7983 */ /* 0x001ee80000300800 */
[----:B------:R-:W4:Y:S01]  /*13fc0*/  LDL.64 R6, [R1+0xbc0] ;  /* 0x000bc00001067983 */ /* 0x000f220000100a00 */
[----:B---3--:R-:W-:-:S03]  /*13fd0*/  PRMT R15, RZ, 0x7610, R15 ;  /* 0x00007610ff0f7816 */ /* 0x008fc6000000000f */
[----:B----4-:R-:W3:Y:S04]  /*13fe0*/  @P0 LDG.E.U16 R14, [R6.64] ;  /* 0x00000006060e0981 */ /* 0x010ee8000c1e1500 */
        /* <DEDUP_REMOVED lines=8> */
[----:B------:R-:W-:-:S02]  /*14070*/  ISETP.GT.AND P1, PT, R4, 0x1, PT ;  /* 0x000000010400780c */ /* 0x000fc40003f24270 */
[----:B---3--:R-:W-:Y:S01]  /*14080*/  PRMT R15, RZ, 0x7610, R15 ;  /* 0x00007610ff0f7816 */ /* 0x008fe2000000000f */
        /* <DEDUP_REMOVED lines=18> */
[----:B------:R-:W4:Y:S04]  /*141b0*/  LDL R6, [R1+0x1cc0] ;  /* 0x001cc00001067983 */ /* 0x000f280000100800 */
[----:B------:R-:W4:Y:S01]  /*141c0*/  LDL R7, [R1+0x1cc4] ;  /* 0x001cc40001077983 */ /* 0x000f220000100800 */
[----:B---3--:R-:W-:-:S02]  /*141d0*/  PRMT R15, RZ, 0x7610, R15 ;  /* 0x00007610ff0f7816 */ /* 0x008fc4000000000f */
[----:B----4-:R-:W-:-:S04]  /*141e0*/  @P1 LOP3.LUT R7, R7, R6, RZ, 0x3c, !PT ;  /* 0x0000000607071212 */ /* 0x010fc800078e3cff */
[----:B------:R-:W-:-:S04]  /*141f0*/  @P1 LOP3.LUT R6, R7, R6, RZ, 0x3c, !PT ;  /* 0x0000000607061212 */ /* 0x000fc800078e3cff */
[----:B------:R-:W-:-:S05]  /*14200*/  @P1 LOP3.LUT R7, R7, R6, RZ, 0x3c, !PT ;  /* 0x0000000607071212 */ /* 0x000fca00078e3cff */
[----:B------:R-:W3:Y:S04]  /*14210*/  @P1 LDG.E.U16 R14, [R6.64] ;  /* 0x00000006060e1981 */ /* 0x000ee8000c1e1500 */
        /* <DEDUP_REMOVED lines=31> */
[----:B------:R-:W-:-:S02]  /*14410*/  ISETP.GT.AND P0, PT, R4, 0x2, PT ;  /* 0x000000020400780c */ /* 0x000fc40003f04270 */
[----:B---3--:R-:W-:Y:S02]  /*14420*/  PRMT R15, RZ, 0x7610, R15 ;  /* 0x00007610ff0f7816 */ /* 0x008fe4000000000f */
        /* <DEDUP_REMOVED lines=1309> */
[----:B0-----:R-:W3:Y:S01]  /*19600*/  LDL.LU R15, [R1+0x48c8] ;  /* 0x0048c800010f7983 */ /* 0x001ee20000300800 */
[----:B------:R-:W4:Y:S02]  /*19610*/  LDL R6, [R1+0x1820] ;  /* 0x0018200001067983 */ /* 0x000f240000100800 */
        /* <DEDUP_REMOVED lines=175> */
[----:B------:R-:W-:-:S02]  /*1a110*/  PRMT R3, RZ, 0x7610, R3 ;  /* 0x00007610ff037816 */ /* 0x000fc40000000003 */
[----:B----4-:R-:W-:-:S04]  /*1a120*/  @P1 LOP3.LUT R7, R7, R6, RZ, 0x3c, !PT ;  /* 0x0000000607071212 */ /* 0x010fc800078e3cff */
[----:B------:R-:W-:-:S04]  /*1a130*/  @P1 LOP3.LUT R6, R7, R6, RZ, 0x3c, !PT ;  /* 0x0000000607061212 */ /* 0x000fc800078e3cff */
[----:B------:R-:W-:-:S05]  /*1a140*/  @P1 LOP3.LUT R7, R7, R6, RZ, 0x3c, !PT ;  /* 0x0000000607071212 */ /* 0x000fca00078e3cff */
[----:B------:R-:W4:Y:S04]  /*1a150*/  @P1 LDG.E.U16 R15, [R6.64] ;  /* 0x00000006060f1981 */ /* 0x000f28000c1e1500 */
[----:B----4-:R0:W-:Y:S04]  /*1a160*/  STL [R1+0x548], R15 ;  /* 0x0005480f01007387 */ /* 0x0101e80000100800 */
[----:B0-----:R-:W4:Y:S01]  /*1a170*/  LDL.LU R15, [R1+0x4878] ;  /* 0x00487800010f7983 */ /* 0x001f220000300800 */
[----:B------:R-:W2:Y:S02]  /*1a180*/  LDL R6, [R1+0x1780] ;  /* 0x0017800001067983 */ /* 0x000ea40000100800 */
[----:B------:R-:W2:Y:S01]  /*1a190*/  LDL R7, [R1+0x1784] ;  /* 0x0017840001077983 */ /* 0x000ea20000100800 */
[----:B----4-:R-:W-:-:S02]  /*1a1a0*/  PRMT R15, RZ, 0x7610, R15 ;  /* 0x00007610ff0f7816 */ /* 0x010fc4000000000f */
[----:B--2---:R-:W-:-:S04]  /*1a1b0*/  @P0 LOP3.LUT R7, R7, R6, RZ, 0x3c, !PT ;  /* 0x0000000607070212 */ /* 0x004fc800078e3cff */
[----:B------:R-:W-:-:S04]  /*1a1c0*/  @P0 LOP3.LUT R6, R7, R6, RZ, 0x3c, !PT ;  /* 0x0000000607060212 */ /* 0x000fc800078e3cff */
[----:B------:R-:W-:-:S05]  /*1a1d0*/  @P0 LOP3.LUT R7, R7, R6, RZ, 0x3c, !PT ;  /* 0x0000000607070212 */ /* 0x000fca00078e3cff */
[----:B------:R0:W2:Y:S04]  /*1a1e0*/  @P0 LDG.E.U16 R3, [R6.64] ;  /* 0x0000000606030981 */ /* 0x0000a8000c1e1500 */
[----:B0-----:R-:W4:Y:S04]  /*1a1f0*/  LDL R6, [R1+0x1778] ;  /* 0x0017780001067983 */ /* 0x001f280000100800 */
[----:B------:R-:W4:Y:S01]  /*1a200*/  LDL R7, [R1+0x177c] ;  /* 0x00177c0001077983 */ /* 0x000f220000100800 */
[----:B---3--:R-:W-:-:S03]  /*1a210*/  PRMT R14, RZ, 0x7610, R14 ;  /* 0x00007610ff0e7816 */ /* 0x008fc6000000000e */
[----:B--2---:R-:W-:Y:S01]  /*1a220*/  STL [R1+0x42f8], R3 ;  /* 0x0042f80301007387 */ /* 0x004fe20000100800 */
[----:B----4-:R-:W-:-:S04]  /*1a230*/  @P0 LOP3.LUT R7, R7, R6, RZ, 0x3c, !PT ;  /* 0x0000000607070212 */ /* 0x010fc800078e3cff */
[----:B------:R-:W-:-:S04]  /*1a240*/  @P0 LOP3.LUT R6, R7, R6, RZ, 0x3c, !PT ;  /* 0x0000000607060212 */ /* 0x000fc800078e3cff */
[----:B------:R-:W-:-:S05]  /*1a250*/  @P0 LOP3.LUT R7, R7, R6, RZ, 0x3c, !PT ;  /* 0x0000000607070212 */ /* 0x000fca00078e3cff */
[----:B------:R-:W2:Y:S04]  /*1a260*/  @P0 LDG.E.U16 R15, [R6.64] ;  /* 0x00000006060f0981 */ /* 0x000ea8000c1e1500 */
[----:B--2---:R0:W-:Y:S04]  /*1a270*/  STL [R1+0xe84], R15 ;  /* 0x000e840f01007387 */ /* 0x0041e80000100800 */
[----:B0-----:R-:W2:Y:S01]  /*1a280*/  LDL.LU R15, [R1+0x4874] ;  /* 0x00487400010f7983 */ /* 0x001ea20000300800 */
[----:B------:R-:W3:Y:S02]  /*1a290*/  LDL R6, [R1+0x1770] ;  /* 0x0017700001067983 */ /* 0x000ee40000100800 */
[----:B------:R-:W3:Y:S01]  /*1a2a0*/  LDL R7, [R1+0x1774] ;  /* 0x0017740001077983 */ /* 0x000ee20000100800 */
[----:B--2---:R-:W-:-:S02]  /*1a2b0*/  PRMT R15, RZ, 0x7610, R15 ;  /* 0x00007610ff0f7816 */ /* 0x004fc4000000000f */
[----:B---3--:R-:W-:-:S04]  /*1a2c0*/  @P0 LOP3.LUT R7, R7, R6, RZ, 0x3c, !PT ;  /* 0x0000000607070212 */ /* 0x008fc800078e3cff */
        /* <DEDUP_REMOVED lines=16> */
[----:B------:R-:W-:-:S02]  /*1a3d0*/  ISETP.GT.AND P1, PT, R4, 0x17, PT ;  /* 0x000000170400780c */ /* 0x000fc40003f24270 */
[----:B--2---:R-:W-:Y:S02]  /*1a3e0*/  PRMT R15, RZ, 0x7610, R15 ;  /* 0x00007610ff0f7816 */ /* 0x004fe4000000000f */
        /* <DEDUP_REMOVED lines=1795> */
[----:B------:R-:W3:Y:S02]  /*21420*/  LDL R7, [R1+0x113c] ;  /* 0x00113c0001077983 */ /* 0x000ee40000100800 */
[----:B---3--:R-:W-:-:S04]  /*21430*/  @P1 LOP3.LUT R7, R7, R6, RZ, 0x3c, !PT ;  /* 0x0000000607071212 */ /* 0x008fc800078e3cff */
        /* <DEDUP_REMOVED lines=467> */
[----:B------:R0:W4:Y:S04]  /*23170*/  @P1 LDG.E.U16 R3, [R6.64] ;  /* 0x0000000606031981 */ /* 0x000128000c1e1500 */
[----:B0-----:R-:W2:Y:S04]  /*23180*/  LDL R6, [R1+0x1d10] ;  /* 0x001d100001067983 */ /* 0x001ea80000100800 */
[----:B------:R-:W2:Y:S01]  /*23190*/  LDL R7, [R1+0x1d2c] ;  /* 0x001d2c0001077983 */ /* 0x000ea20000100800 */
[----:B---3--:R-:W-:-:S03]  /*231a0*/  PRMT R15, RZ, 0x7610, R15 ;  /* 0x00007610ff0f7816 */ /* 0x008fc6000000000f */
[----:B----4-:R-:W-:Y:S01]  /*231b0*/  STL [R1+0x4340], R3 ;  /* 0x0043400301007387 */ /* 0x010fe20000100800 */
[----:B--2---:R-:W-:-:S04]  /*231c0*/  @P1 LOP3.LUT R7, R7, R6, RZ, 0x3c, !PT ;  /* 0x0000000607071212 */ /* 0x004fc800078e3cff */
        /* <DEDUP_REMOVED lines=153> */
[----:B------:R-:W-:-:S02]  /*23b60*/  PRMT R14, RZ, 0x7610, R14 ;  /* 0x00007610ff0e7816 */ /* 0x000fc4000000000e */
        /* <DEDUP_REMOVED lines=9> */
[----:B------:R-:W-:Y:S02]  /*23c00*/  ISETP.GT.AND P0, PT, R4, 0x38, PT ;  /* 0x000000380400780c */ /* 0x000fe40003f04270 */
        /* <DEDUP_REMOVED lines=8> */
[----:B------:R-:W-:-:S02]  /*23c90*/  PRMT R29, RZ, 0x7610, R29 ;  /* 0x00007610ff1d7816 */ /* 0x000fc4000000001d */
[----:B--2---:R-:W-:-:S04]  /*23ca0*/  @P0 LOP3.LUT R7, R7, R6, RZ, 0x3c, !PT ;  /* 0x0000000607070212 */ /* 0x004fc800078e3cff */
[----:B------:R-:W-:-:S04]  /*23cb0*/  @P0 LOP3.LUT R6, R7, R6, RZ, 0x3c, !PT ;  /* 0x0000000607060212 */ /* 0x000fc800078e3cff */
[----:B------:R-:W-:-:S05]  /*23cc0*/  @P0 LOP3.LUT R7, R7, R6, RZ, 0x3c, !PT ;  /* 0x0000000607070212 */ /* 0x000fca00078e3cff */
[----:B------:R-:W2:Y:S04]  /*23cd0*/  @P0 LDG.E.U16 R29, [R6.64] ;  /* 0x00000006061d0981 */ /* 0x000ea8000c1e1500 */
[----:B--2---:R0:W-:Y:S04]  /*23ce0*/  STL [R1+0x60], R29 ;  /* 0x0000601d01007387 */ /* 0x0041e80000100800 */
[----:B0-----:R-:W2:Y:S01]  /*23cf0*/  LDL.LU R29, [R1+0x443c] ;  /* 0x00443c00011d7983 */ /* 0x001ea20000300800 */
        /* <DEDUP_REMOVED lines=57> */
[----:B------:R-:W-:Y:S02]  /*24090*/  ISETP.GT.AND P1, PT, R4, 0x39, PT ;  /* 0x000000390400780c */ /* 0x000fe40003f24270 */
        /* <DEDUP_REMOVED lines=48> */
[----:B------:R0:W2:Y:S04]  /*243a0*/  @P1 LDG.E.U16 R15, [R6.64] ;  /* 0x00000006060f1981 */ /* 0x0000a8000c1e1500 */
[----:B0-----:R-:W3:Y:S04]  /*243b0*/  LDL R6, [R1+0x1e28] ;  /* 0x001e280001067983 */ /* 0x001ee80000100800 */
[----:B------:R-:W3:Y:S01]  /*243c0*/  LDL R7, [R1+0x1e34] ;  /* 0x001e340001077983 */ /* 0x000ee20000100800 */
[----:B------:R-:W-:-:S03]  /*243d0*/  PRMT R17, RZ, 0x7610, R17 ;  /* 0x00007610ff117816 */ /* 0x000fc60000000011 */
[----:B--2---:R0:W-:Y:S04]  /*243e0*/  STL [R1+0x30], R15 ;  /* 0x0000300f01007387 */ /* 0x0041e80000100800 */
[----:B0-----:R-:W2:Y:S01]  /*243f0*/  LDL R15, [R1+0x1e5c] ;  /* 0x001e5c00010f7983 */ /* 0x001ea20000100800 */
[----:B---3--:R-:W-:-:S04]  /*24400*/  @P1 LOP3.LUT R7, R7, R6, RZ, 0x3c, !PT ;  /* 0x0000000607071212 */ /* 0x008fc800078e3cff */
[----:B------:R-:W-:-:S04]  /*24410*/  @P1 LOP3.LUT R6, R7, R6, RZ, 0x3c, !PT ;  /* 0x0000000607061212 */ /* 0x000fc800078e3cff */
[----:B------:R-:W-:-:S05]  /*24420*/  @P1 LOP3.LUT R7, R7, R6, RZ, 0x3c, !PT ;  /* 0x0000000607071212 */ /* 0x000fca00078e3cff */
[----:B------:R-:W3:Y:S04]  /*24430*/  @P1 LDG.E.U16 R17, [R6.64] ;  /* 0x0000000606111981 */ /* 0x000ee8000c1e1500 */
[----:B---3--:R0:W-:Y:S04]  /*24440*/  STL [R1+0x2c], R17 ;  /* 0x00002c1101007387 */ /* 0x0081e80000100800 */
[----:B0-----:R-:W3:Y:S01]  /*24450*/  LDL.LU R17, [R1+0x440c] ;  /* 0x00440c0001117983 */ /* 0x001ee20000300800 */
        /* <DEDUP_REMOVED lines=34> */
[----:B------:R-:W2:Y:S01]  /*24680*/  @P0 LDG.E.U16 R11, [R6.64] ;  /* 0x00000006060b0981 */ /* 0x000ea2000c1e1500 */
[----:B------:R-:W-:-:S03]  /*24690*/  PRMT R14, RZ, 0x7610, R14 ;  /* 0x00007610ff0e7816 */ /* 0x000fc6000000000e */
[----:B--2---:R0:W-:Y:S04]  /*246a0*/  STL [R1+0x1c], R11 ;  /* 0x00001c0b01007387 */ /* 0x0041e80000100800 */
[----:B0-----:R-:W2:Y:S01]  /*246b0*/  LDL.LU R11, [R1+0x43fc] ;  /* 0x0043fc00010b7983 */ /* 0x001ea20000300800 */
[----:B------:R-:W2:Y:S02]  /*246c0*/  LDL R7, [R1+0x1e50] ;  /* 0x001e500001077983 */ /* 0x000ea40000100800 */
[----:B------:R-:W-:Y:S01]  /*246d0*/  @P0 IMAD.MOV.U32 R6, RZ, RZ, R15 ;  /* 0x000000ffff060224 */ /* 0x000fe200078e000f */
[----:B------:R-:W-:Y:S01]  /*246e0*/  PRMT R10, RZ, 0x7610, R10 ;  /* 0x00007610ff0a7816 */ /* 0x000fe2000000000a */
[----:B------:R-:W3:Y:S04]  /*246f0*/  LDL R15, [R1+0x1e80] ;  /* 0x001e8000010f7983 */ /* 0x000ee80000100800 */
[----:B--2---:R0:W2:Y:S04]  /*24700*/  @P0 LDG.E.U16 R14, [R6.64] ;  /* 0x00000006060e0981 */ /* 0x0040a8000c1e1500 */
[----:B0-----:R-:W2:Y:S04]  /*24710*/  LDL R6, [R1+0x1e58] ;  /* 0x001e580001067983 */ /* 0x001ea80000100800 */
[----:B------:R-:W2:Y:S02]  /*24720*/  LDL R7, [R1+0x1e64] ;  /* 0x001e640001077983 */ /* 0x000ea40000100800 */
[----:B--2---:R-:W-:-:S04]  /*24730*/  @P0 LOP3.LUT R7, R7, R6, RZ, 0x3c, !PT ;  /* 0x0000000607070212 */ /* 0x004fc800078e3cff */
[----:B------:R-:W-:-:S04]  /*24740*/  @P0 LOP3.LUT R6, R7, R6, RZ, 0x3c, !PT ;  /* 0x0000000607060212 */ /* 0x000fc800078e3cff */
[----:B------:R-:W-:-:S05]  /*24750*/  @P0 LOP3.LUT R7, R7, R6, RZ, 0x3c, !PT ;  /* 0x0000000607070212 */ /* 0x000fca00078e3cff */
[----:B------:R-:W2:Y:S04]  /*24760*/  @P0 LDG.E.U16 R10, [R6.64] ;  /* 0x00000006060a0981 */ /* 0x000ea8000c1e1500 */
[----:B------:R0:W-:Y:S04]  /*24770*/  STL [R1+0x18], R14 ;  /* 0x0000180e01007387 */ /* 0x0001e80000100800 */
[----:B0-----:R-:W3:Y:S04]  /*24780*/  LDL R14, [R1+0x1e90] ;  /* 0x001e9000010e7983 */ /* 0x001ee80000100800 */
        /* <DEDUP_REMOVED lines=31> */
[----:B----4-:R-:W-:-:S02]  /*24980*/  PRMT R2, RZ, 0x7610, R2 ;  /* 0x00007610ff027816 */ /* 0x010fc40000000002 */
[----:B------:R-:W-:Y:S02]  /*24990*/  ISETP.GT.AND P1, PT, R4, 0x3b, PT ;  /* 0x0000003b0400780c */ /* 0x000fe40003f24270 */
[----:B--2---:R-:W-:-:S04]  /*249a0*/  @P0 LOP3.LUT R7, R7, R6, RZ, 0x3c, !PT ;  /* 0x0000000607070212 */ /* 0x004fc800078e3cff */
[----:B------:R-:W-:-:S04]  /*249b0*/  @P0 LOP3.LUT R6, R7, R6, RZ, 0x3c, !PT ;  /* 0x0000000607060212 */ /* 0x000fc800078e3cff */
[----:B------:R-:W-:-:S05]  /*249c0*/  @P0 LOP3.LUT R7, R7, R6, RZ, 0x3c, !PT ;  /* 0x0000000607070212 */ /* 0x000fca00078e3cff */
[----:B------:R3:W2:Y:S01]  /*249d0*/  @P0 LDG.E.U16 R2, [R6.64] ;  /* 0x0000000606020981 */ /* 0x0006a2000c1e1500 */
[----:B------:R-:W-:Y:S01]  /*249e0*/  PRMT R3, RZ, 0x7610, R3 ;  /* 0x00007610ff037816 */ /* 0x000fe20000000003 */
[----:B---3--:R-:W-:Y:S02]  /*249f0*/  @P1 IMAD.MOV.U32 R6, RZ, RZ, R14 ;  /* 0x000000ffff061224 */ /* 0x008fe400078e000e */
[----:B------:R-:W-:-:S05]  /*24a00*/  @P1 IMAD.MOV.U32 R7, RZ, RZ, R15 ;  /* 0x000000ffff071224 */ /* 0x000fca00078e000f */
[----:B------:R0:W3:Y:S04]  /*24a10*/  @P1 LDG.E.U16 R3, [R6.64] ;  /* 0x0000000606031981 */ /* 0x0000e8000c1e1500 */
[----:B--2---:R-:W-:Y:S01]  /*24a20*/  STL [R1+0x4], R2 ;  /* 0x0000040201007387 */ /* 0x004fe20000100800 */
[----:B0-----:R-:W2:Y:S02]  /*24a30*/  LDL R6, [R1+0x1e8c] ;  /* 0x001e8c0001067983 */ /* 0x001ea40000100800 */
[----:B------:R-:W2:Y:S01]  /*24a40*/  LDL R7, [R1+0x1e98] ;  /* 0x001e980001077983 */ /* 0x000ea20000100800 */
[----:B------:R-:W-:Y:S01]  /*24a50*/  PRMT R29, RZ, 0x7610, R29 ;  /* 0x00007610ff1d7816 */ /* 0x000fe2000000001d */
[----:B------:R-:W4:Y:S04]  /*24a60*/  LDL R15, [R1+0x1ea4] ;  /* 0x001ea400010f7983 */ /* 0x000f280000100800 */
[----:B------:R-:W4:Y:S04]  /*24a70*/  LDL R14, [R1+0x1eb0] ;  /* 0x001eb000010e7983 */ /* 0x000f280000100800 */
[----:B---3--:R-:W-:Y:S01]  /*24a80*/  STL [R1+0x43a0], R3 ;  /* 0x0043a00301007387 */ /* 0x008fe20000100800 */
[----:B--2---:R-:W-:-:S04]  /*24a90*/  @P1 LOP3.LUT R7, R7, R6, RZ, 0x3c, !PT ;  /* 0x0000000607071212 */ /* 0x004fc800078e3cff */
[----:B------:R-:W-:-:S04]  /*24aa0*/  @P1 LOP3.LUT R6, R7, R6, RZ, 0x3c, !PT ;  /* 0x0000000607061212 */ /* 0x000fc800078e3cff */
[----:B------:R-:W-:-:S05]  /*24ab0*/  @P1 LOP3.LUT R7, R7, R6, RZ, 0x3c, !PT ;  /* 0x0000000607071212 */ /* 0x000fca00078e3cff */
[----:B------:R0:W2:Y:S04]  /*24ac0*/  @P1 LDG.E.U16 R29, [R6.64] ;  /* 0x00000006061d1981 */ /* 0x0000a8000c1e1500 */
[----:B0-----:R-:W3:Y:S04]  /*24ad0*/  LDL R6, [R1+0x1e94] ;  /* 0x001e940001067983 */ /* 0x001ee80000100800 */
[----:B------:R-:W3:Y:S01]  /*24ae0*/  LDL R7, [R1+0x1ea0] ;  /* 0x001ea00001077983 */ /* 0x000ee20000100800 */
[----:B------:R-:W-:Y:S02]  /*24af0*/  PRMT R28, RZ, 0x7610, R28 ;  /* 0x00007610ff1c7816 */ /* 0x000fe4000000001c */
[----:B---3--:R-:W-:-:S04]  /*24b00*/  @P1 LOP3.LUT R7, R7, R6, RZ, 0x3c, !PT ;  /* 0x0000000607071212 */ /* 0x008fc800078e3cff */
[----:B------:R-:W-:-:S04]  /*24b10*/  @P1 LOP3.LUT R6, R7, R6, RZ, 0x3c, !PT ;  /* 0x0000000607061212 */ /* 0x000fc800078e3cff */
[----:B------:R-:W-:Y:S01]  /*24b20*/  @P1 LOP3.LUT R7, R7, R6, RZ, 0x3c, !PT ;  /* 0x0000000607071212 */ /* 0x000fe200078e3cff */
[----:B--2---:R0:W-:Y:S04]  /*24b30*/  STL [R1+0x43a4], R29 ;  /* 0x0043a41d01007387 */ /* 0x0041e80000100800 */
[----:B------:R1:W2:Y:S01]  /*24b40*/  @P1 LDG.E.U16 R28, [R6.64] ;  /* 0x00000006061c1981 */ /* 0x0002a2000c1e1500 */
[----:B------:R-:W-:Y:S02]  /*24b50*/  PRMT R27, RZ, 0x7610, R27 ;  /* 0x00007610ff1b7816 */ /* 0x000fe4000000001b */
[----:B------:R-:W-:Y:S01]  /*24b60*/  PRMT R26, RZ, 0x7610, R26 ;  /* 0x00007610ff1a7816 */ /* 0x000fe2000000001a */
[----:B0-----:R-:W3:Y:S04]  /*24b70*/  LDL R29, [R1+0x1eb8] ;  /* 0x001eb800011d7983 */ /* 0x001ee80000100800 */
[----:B-1----:R-:W2:Y:S04]  /*24b80*/  LDL R6, [R1+0x1e9c] ;  /* 0x001e9c0001067983 */ /* 0x002ea80000100800 */
[----:B------:R-:W2:Y:S02]  /*24b90*/  LDL R7, [R1+0x1ea8] ;  /* 0x001ea80001077983 */ /* 0x000ea40000100800 */
[----:B--2---:R-:W-:-:S04]  /*24ba0*/  @P1 LOP3.LUT R7, R7, R6, RZ, 0x3c, !PT ;  /* 0x0000000607071212 */ /* 0x004fc800078e3cff */
[----:B------:R-:W-:-:S04]  /*24bb0*/  @P1 LOP3.LUT R6, R7, R6, RZ, 0x3c, !PT ;  /* 0x0000000607061212 */ /* 0x000fc800078e3cff */
[----:B------:R-:W-:-:S05]  /*24bc0*/  @P1 LOP3.LUT R7, R7, R6, RZ, 0x3c, !PT ;  /* 0x0000000607071212 */ /* 0x000fca00078e3cff */
[----:B------:R4:W2:Y:S04]  /*24bd0*/  @P1 LDG.E.U16 R27, [R6.64] ;  /* 0x00000006061b1981 */ /* 0x0008a8000c1e1500 */
[----:B------:R-:W-:Y:S01]  /*24be0*/  STL [R1+0x43a8], R28 ;  /* 0x0043a81c01007387 */ /* 0x000fe20000100800 */
[----:B----4-:R-:W-:Y:S02]  /*24bf0*/  @P1 IMAD.MOV.U32 R6, RZ, RZ, R14 ;  /* 0x000000ffff061224 */ /* 0x010fe400078e000e */
[----:B------:R-:W-:-:S05]  /*24c00*/  @P1 IMAD.MOV.U32 R7, RZ, RZ, R15 ;  /* 0x000000ffff071224 */ /* 0x000fca00078e000f */
[----:B------:R0:W4:Y:S04]  /*24c10*/  @P1 LDG.E.U16 R26, [R6.64] ;  /* 0x00000006061a1981 */ /* 0x000128000c1e1500 */
[----:B--2---:R1:W-:Y:S01]  /*24c20*/  STL [R1+0x43ac], R27 ;  /* 0x0043ac1b01007387 */ /* 0x0043e20000100800 */
[----:B0-----:R-:W2:Y:S01]  /*24c30*/  LDL R7, [R1+0x1eac] ;  /* 0x001eac0001077983 */ /* 0x001ea20000100800 */
[----:B------:R-:W-:Y:S01]  /*24c40*/  PRMT R25, RZ, 0x7610, R25 ;  /* 0x00007610ff197816 */ /* 0x000fe20000000019 */
[----:B---3--:R-:W-:Y:S01]  /*24c50*/  @P1 IMAD.MOV.U32 R6, RZ, RZ, R29 ;  /* 0x000000ffff061224 */ /* 0x008fe200078e001d */
[----:B------:R-:W3:Y:S04]  /*24c60*/  LDL R15, [R1+0x1ebc] ;  /* 0x001ebc00010f7983 */ /* 0x000ee80000100800 */
[----:B------:R-:W3:Y:S04]  /*24c70*/  LDL R14, [R1+0x1ec8] ;  /* 0x001ec800010e7983 */ /* 0x000ee80000100800 */
[----:B-1----:R-:W3:Y:S04]  /*24c80*/  LDL R27, [R1+0x1ec0] ;  /* 0x001ec000011b7983 */ /* 0x002ee80000100800 */
[----:B----4-:R0:W-:Y:S01]  /*24c90*/  STL [R1+0x43b0], R26 ;  /* 0x0043b01a01007387 */ /* 0x0101e20000100800 */
[----:B------:R-:W-:Y:S01]  /*24ca0*/  PRMT R24, RZ, 0x7610, R24 ;  /* 0x00007610ff187816 */ /* 0x000fe20000000018 */
[----:B------:R-:W4:Y:S02]  /*24cb0*/  LDL R29, [R1+0x1ec4] ;  /* 0x001ec400011d7983 */ /* 0x000f240000100800 */
[----:B0-----:R-:W4:Y:S04]  /*24cc0*/  LDL R26, [R1+0x1ed0] ;  /* 0x001ed000011a7983 */ /* 0x001f280000100800 */
[----:B--2---:R0:W2:Y:S04]  /*24cd0*/  @P1 LDG.E.U16 R25, [R6.64] ;  /* 0x0000000606191981 */ /* 0x0040a8000c1e1500 */
[----:B0-----:R-:W2:Y:S01]  /*24ce0*/  LDL R7, [R1+0x1eb4] ;  /* 0x001eb40001077983 */ /* 0x001ea20000100800 */
[----:B---3--:R-:W-:-:S05]  /*24cf0*/  @P1 IMAD.MOV.U32 R6, RZ, RZ, R27 ;  /* 0x000000ffff061224 */ /* 0x008fca00078e001b */
[----:B--2---:R0:W2:Y:S04]  /*24d00*/  @P1 LDG.E.U16 R24, [R6.64] ;  /* 0x0000000606181981 */ /* 0x0040a8000c1e1500 */
[----:B------:R-:W-:Y:S01]  /*24d10*/  STL [R1+0x43b4], R25 ;  /* 0x0043b41901007387 */ /* 0x000fe20000100800 */
[----:B------:R-:W3:Y:S01]  /*24d20*/  LDL R27, [R1+0x1ed8] ;  /* 0x001ed800011b7983 */ /* 0x000ee20000100800 */
[----:B------:R-:W-:Y:S02]  /*24d30*/  ISETP.GT.AND P0, PT, R4, 0x3c, PT ;  /* 0x0000003c0400780c */ /* 0x000fe40003f04270 */
[----:B------:R-:W-:Y:S02]  /*24d40*/  PRMT R23, RZ, 0x7610, R23 ;  /* 0x00007610ff177816 */ /* 0x000fe40000000017 */
[----:B------:R-:W-:Y:S01]  /*24d50*/  PRMT R22, RZ, 0x7610, R22 ;  /* 0x00007610ff167816 */ /* 0x000fe20000000016 */
[----:B0-----:R-:W-:-:S02]  /*24d60*/  @P1 IMAD.MOV.U32 R6, RZ, RZ, R14 ;  /* 0x000000ffff061224 */ /* 0x001fc400078e000e */
[----:B------:R-:W-:-:S05]  /*24d70*/  @P1 IMAD.MOV.U32 R7, RZ, RZ, R15 ;  /* 0x000000ffff071224 */ /* 0x000fca00078e000f */
[----:B------:R4:W3:Y:S04]  /*24d80*/  @P1 LDG.E.U16 R23, [R6.64] ;  /* 0x0000000606171981 */ /* 0x0008e8000c1e1500 */
[----:B--2---:R0:W-:Y:S01]  /*24d90*/  STL [R1+0x439c], R24 ;  /* 0x00439c1801007387 */ /* 0x0041e20000100800 */
[----:B----4-:R-:W-:Y:S02]  /*24da0*/  @P0 IMAD.MOV.U32 R6, RZ, RZ, R26 ;  /* 0x000000ffff060224 */ /* 0x010fe400078e001a */
[----:B------:R-:W-:Y:S01]  /*24db0*/  @P0 IMAD.MOV.U32 R7, RZ, RZ, R29 ;  /* 0x000000ffff070224 */ /* 0x000fe200078e001d */
[----:B------:R-:W-:Y:S01]  /*24dc0*/  PRMT R21, RZ, 0x7610, R21 ;  /* 0x00007610ff157816 */ /* 0x000fe20000000015 */
[----:B------:R-:W2:Y:S04]  /*24dd0*/  LDL R15, [R1+0x1ed4] ;  /* 0x001ed400010f7983 */ /* 0x000ea80000100800 */
[----:B------:R3:W4:Y:S04]  /*24de0*/  @P0 LDG.E.U16 R22, [R6.64] ;  /* 0x0000000606160981 */ /* 0x000728000c1e1500 */
[----:B------:R-:W2:Y:S04]  /*24df0*/  LDL R14, [R1+0x1ee0] ;  /* 0x001ee000010e7983 */ /* 0x000ea80000100800 */
[----:B0-----:R-:W2:Y:S01]  /*24e00*/  LDL R24, [R1+0x1ecc] ;  /* 0x001ecc0001187983 */ /* 0x001ea20000100800 */
[----:B---3--:R-:W-:-:S02]  /*24e10*/  @P0 IMAD.MOV.U32 R6, RZ, RZ, R27 ;  /* 0x000000ffff060224 */ /* 0x008fc400078e001b */
[----:B--2---:R-:W-:-:S05]  /*24e20*/  @P0 IMAD.MOV.U32 R7, RZ, RZ, R24 ;  /* 0x000000ffff070224 */ /* 0x004fca00078e0018 */
[----:B------:R0:W2:Y:S04]  /*24e30*/  @P0 LDG.E.U16 R21, [R6.64] ;  /* 0x0000000606150981 */ /* 0x0000a8000c1e1500 */
[----:B------:R-:W-:Y:S01]  /*24e40*/  STL [R1+0x43b8], R23 ;  /* 0x0043b81701007387 */ /* 0x000fe20000100800 */
[----:B------:R-:W3:Y:S02]  /*24e50*/  LDL R29, [R1+0x1ee4] ;  /* 0x001ee400011d7983 */ /* 0x000ee40000100800 */
[----:B------:R-:W3:Y:S02]  /*24e60*/  LDL R26, [R1+0x1ef0] ;  /* 0x001ef000011a7983 */ /* 0x000ee40000100800 */
[----:B----4-:R-:W-:Y:S01]  /*24e70*/  STL [R1+0x4370], R22 ;  /* 0x0043701601007387 */ /* 0x010fe20000100800 */
[----:B------:R-:W4:Y:S04]  /*24e80*/  LDL R27, [R1+0x1eec] ;  /* 0x001eec00011b7983 */ /* 0x000f280000100800 */
[----:B------:R-:W3:Y:S01]  /*24e90*/  LDL R24, [R1+0x1ef8] ;  /* 0x001ef80001187983 */ /* 0x000ee20000100800 */
[----:B------:R-:W-:Y:S01]  /*24ea0*/  PRMT R20, RZ, 0x7610, R20 ;  /* 0x00007610ff147816 */ /* 0x000fe20000000014 */
[----:B0-----:R-:W-:-:S02]  /*24eb0*/  @P0 IMAD.MOV.U32 R6, RZ, RZ, R14 ;  /* 0x000000ffff060224 */ /* 0x001fc400078e000e */
[----:B------:R-:W-:-:S05]  /*24ec0*/  @P0 IMAD.MOV.U32 R7, RZ, RZ, R15 ;  /* 0x000000ffff070224 */ /* 0x000fca00078e000f */
[----:B------:R0:W3:Y:S04]  /*24ed0*/  @P0 LDG.E.U16 R20, [R6.64] ;  /* 0x0000000606140981 */ /* 0x0000e8000c1e1500 */
[----:B--2---:R1:W-:Y:S01]  /*24ee0*/  STL [R1+0x4374], R21 ;  /* 0x0043741501007387 */ /* 0x0043e20000100800 */
[----:B0-----:R-:W2:Y:S01]  /*24ef0*/  LDL R7, [R1+0x1edc] ;  /* 0x001edc0001077983 */ /* 0x001ea20000100800 */
[----:B------:R-:W-:Y:S01]  /*24f00*/  PRMT R19, RZ, 0x7610, R19 ;  /* 0x00007610ff137816 */ /* 0x000fe20000000013 */
[----:B------:R-:W2:Y:S01]  /*24f10*/  LDL R15, [R1+0x1ef4] ;  /* 0x001ef400010f7983 */ /* 0x000ea20000100800 */
[----:B------:R-:W2:Y:S04]  /*24f20*/  LDL R14, [R1+0x1f00] ;  /* 0x001f0000010e7983 */ /* 0x000ea80000100800 */
[----:B-1----:R-:W2:Y:S02]  /*24f30*/  LDL R21, [R1+0x1ee8] ;  /* 0x001ee80001157983 */ /* 0x002ea40000100800 */
[----:B--2---:R-:W-:-:S05]  /*24f40*/  @P0 IMAD.MOV.U32 R6, RZ, RZ, R21 ;  /* 0x000000ffff060224 */ /* 0x004fca00078e0015 */
[----:B------:R0:W2:Y:S04]  /*24f50*/  @P0 LDG.E.U16 R19, [R6.64] ;  /* 0x0000000606130981 */ /* 0x0000a8000c1e1500 */
[----:B---3--:R-:W-:Y:S01]  /*24f60*/  STL [R1+0x436c], R20 ;  /* 0x00436c1401007387 */ /* 0x008fe20000100800 */
[----:B------:R-:W-:Y:S02]  /*24f70*/  PRMT R18, RZ, 0x7610, R18 ;  /* 0x00007610ff127816 */ /* 0x000fe40000000012 */
[----:B------:R-:W-:Y:S01]  /*24f80*/  PRMT R17, RZ, 0x7610, R17 ;  /* 0x00007610ff117816 */ /* 0x000fe20000000011 */
[----:B0-----:R-:W-:Y:S02]  /*24f90*/  @P0 IMAD.MOV.U32 R6, RZ, RZ, R26 ;  /* 0x000000ffff060224 */ /* 0x001fe400078e001a */
[----:B------:R-:W-:-:S05]  /*24fa0*/  @P0 IMAD.MOV.U32 R7, RZ, RZ, R29 ;  /* 0x000000ffff070224 */ /* 0x000fca00078e001d */
[----:B------:R0:W3:Y:S02]  /*24fb0*/  @P0 LDG.E.U16 R18, [R6.64] ;  /* 0x0000000606120981 */ /* 0x0000e4000c1e1500 */
[----:B0-----:R-:W-:Y:S02]  /*24fc0*/  @P0 IMAD.MOV.U32 R6, RZ, RZ, R24 ;  /* 0x000000ffff060224 */ /* 0x001fe400078e0018 */
[----:B----4-:R-:W-:-:S05]  /*24fd0*/  @P0 IMAD.MOV.U32 R7, RZ, RZ, R27 ;  /* 0x000000ffff070224 */ /* 0x010fca00078e001b */
[----:B------:R0:W4:Y:S04]  /*24fe0*/  @P0 LDG.E.U16 R17, [R6.64] ;  /* 0x0000000606110981 */ /* 0x000128000c1e1500 */
[----:B--2---:R1:W-:Y:S01]  /*24ff0*/  STL [R1+0x4378], R19 ;  /* 0x0043781301007387 */ /* 0x0043e20000100800 */
[----:B------:R-:W2:Y:S03]  /*25000*/  LDL R26, [R1+0x1efc] ;  /* 0x001efc00011a7983 */ /* 0x000ea60000100800 */
[----:B-1----:R-:W2:Y:S01]  /*25010*/  LDL R19, [R1+0x1f08] ;  /* 0x001f080001137983 */ /* 0x002ea20000100800 */
[----:B------:R-:W-:Y:S01]  /*25020*/  PRMT R16, RZ, 0x7610, R16 ;  /* 0x00007610ff107816 */ /* 0x000fe20000000010 */
[----:B0-----:R-:W-:-:S02]  /*25030*/  @P0 IMAD.MOV.U32 R6, RZ, RZ, R14 ;  /* 0x000000ffff060224 */ /* 0x001fc400078e000e */
[----:B------:R-:W-:Y:S01]  /*25040*/  @P0 IMAD.MOV.U32 R7, RZ, RZ, R15 ;  /* 0x000000ffff070224 */ /* 0x000fe200078e000f */
[----:B------:R-:W-:-:S04]  /*25050*/  PRMT R13, RZ, 0x7610, R13 ;  /* 0x00007610ff0d7816 */ /* 0x000fc8000000000d */
[----:B------:R2:W2:Y:S04]  /*25060*/  @P0 LDG.E.U16 R16, [R6.64] ;  /* 0x0000000606100981 */ /* 0x0004a8000c1e1500 */
[----:B---3--:R-:W-:Y:S01]  /*25070*/  STL [R1+0x437c], R18 ;  /* 0x00437c1201007387 */ /* 0x008fe20000100800 */
[----:B------:R-:W3:Y:S02]  /*25080*/  LDL R24, [R1+0x1f04] ;  /* 0x001f040001187983 */ /* 0x000ee40000100800 */
[----:B------:R-:W3:Y:S01]  /*25090*/  LDL R21, [R1+0x1f10] ;  /* 0x001f100001157983 */ /* 0x000ee20000100800 */
[----:B----4-:R-:W-:Y:S01]  /*250a0*/  STL [R1+0x4380], R17 ;  /* 0x0043801101007387 */ /* 0x010fe20000100800 */
[----:B------:R-:W4:Y:S02]  /*250b0*/  LDL R15, [R1+0x1f0c] ;  /* 0x001f0c00010f7983 */ /* 0x000f240000100800 */
[----:B------:R-:W4:Y:S02]  /*250c0*/  LDL R14, [R1+0x1f18] ;  /* 0x001f1800010e7983 */ /* 0x000f240000100800 */
[----:B--2---:R-:W-:-:S02]  /*250d0*/  @P0 IMAD.MOV.U32 R7, RZ, RZ, R26 ;  /* 0x000000ffff070224 */ /* 0x004fc400078e001a */
[----:B------:R-:W-:-:S05]  /*250e0*/  @P0 IMAD.MOV.U32 R6, RZ, RZ, R19 ;  /* 0x000000ffff060224 */ /* 0x000fca00078e0013 */
[----:B------:R3:W2:Y:S01]  /*250f0*/  @P0 LDG.E.U16 R13, [R6.64] ;  /* 0x00000006060d0981 */ /* 0x0006a2000c1e1500 */
[----:B------:R-:W-:-:S03]  /*25100*/  ISETP.GT.AND P1, PT, R4, 0x3d, PT ;  /* 0x0000003d0400780c */ /* 0x000fc60003f24270 */
[----:B------:R0:W-:Y:S01]  /*25110*/  STL [R1+0x4384], R16 ;  /* 0x0043841001007387 */ /* 0x0001e20000100800 */
[----:B------:R-:W2:Y:S01]  /*25120*/  LDL R19, [R1+0x1f14] ;  /* 0x001f140001137983 */ /* 0x000ea20000100800 */
[----:B------:R-:W-:Y:S02]  /*25130*/  PRMT R12, RZ, 0x7610, R12 ;  /* 0x00007610ff0c7816 */ /* 0x000fe4000000000c */
[----:B0-----:R-:W2:Y:S06]  /*25140*/  LDL R16, [R1+0x1f20] ;  /* 0x001f200001107983 */ /* 0x001eac0000100800 */
[----:B---3--:R-:W-:-:S02]  /*25150*/  @P1 IMAD.MOV.U32 R6, RZ, RZ, R21 ;  /* 0x000000ffff061224 */ /* 0x008fc400078e0015 */
[----:B------:R-:W-:Y:S01]  /*25160*/  @P1 IMAD.MOV.U32 R7, RZ, RZ, R24 ;  /* 0x000000ffff071224 */ /* 0x000fe200078e0018 */
[----:B------:R-:W-:-:S04]  /*25170*/  PRMT R11, RZ, 0x7610, R11 ;  /* 0x00007610ff0b7816 */ /* 0x000fc8000000000b */
[----:B------:R4:W3:Y:S02]  /*25180*/  @P1 LDG.E.U16 R12, [R6.64] ;  /* 0x00000006060c1981 */ /* 0x0008e4000c1e1500 */
[----:B----4-:R-:W-:Y:S02]  /*25190*/  @P1 IMAD.MOV.U32 R6, RZ, RZ, R14 ;  /* 0x000000ffff061224 */ /* 0x010fe400078e000e */
[----:B------:R-:W-:-:S05]  /*251a0*/  @P1 IMAD.MOV.U32 R7, RZ, RZ, R15 ;  /* 0x000000ffff071224 */ /* 0x000fca00078e000f */
[----:B------:R0:W4:Y:S04]  /*251b0*/  @P1 LDG.E.U16 R11, [R6.64] ;  /* 0x00000006060b1981 */ /* 0x000128000c1e1500 */
[----:B--2---:R-:W-:Y:S01]  /*251c0*/  STL [R1+0x4388], R13 ;  /* 0x0043880d01007387 */ /* 0x004fe20000100800 */
[----:B------:R-:W2:Y:S02]  /*251d0*/  LDL R27, [R1+0x1f1c] ;  /* 0x001f1c00011b7983 */ /* 0x000ea40000100800 */
[----:B------:R-:W2:Y:S02]  /*251e0*/  LDL R26, [R1+0x1f28] ;  /* 0x001f2800011a7983 */ /* 0x000ea40000100800 */
[----:B------:R-:W2:Y:S01]  /*251f0*/  LDL R24, [R1+0x1f24] ;  /* 0x001f240001187983 */ /* 0x000ea20000100800 */
[----:B------:R-:W2:Y:S01]  /*25200*/  LDL R21, [R1+0x1f30] ;  /* 0x001f300001157983 */ /* 0x000ea20000100800 */
[----:B------:R-:W-:Y:S01]  /*25210*/  PRMT R10, RZ, 0x7610, R10 ;  /* 0x00007610ff0a7816 */ /* 0x000fe2000000000a */
[----:B0-----:R-:W-:Y:S01]  /*25220*/  @P1 IMAD.MOV.U32 R7, RZ, RZ, R19 ;  /* 0x000000ffff071224 */ /* 0x001fe200078e0013 */
[----:B------:R-:W-:Y:S01]  /*25230*/  PRMT R9, RZ, 0x7610, R9 ;  /* 0x00007610ff097816 */ /* 0x000fe20000000009 */
[----:B------:R-:W-:-:S05]  /*25240*/  @P1 IMAD.MOV.U32 R6, RZ, RZ, R16 ;  /* 0x000000ffff061224 */ /* 0x000fca00078e0010 */
[----:B------:R2:W2:Y:S01]  /*25250*/  @P1 LDG.E.U16 R10, [R6.64] ;  /* 0x00000006060a1981 */ /* 0x0004a2000c1e1500 */
[----:B------:R-:W-:-:S03]  /*25260*/  PRMT R8, RZ, 0x7610, R8 ;  /* 0x00007610ff087816 */ /* 0x000fc60000000008 */
[----:B---3--:R-:W-:Y:S01]  /*25270*/  STL [R1+0x4334], R12 ;  /* 0x0043340c01007387 */ /* 0x008fe20000100800 */
[----:B------:R-:W3:Y:S02]  /*25280*/  LDL R15, [R1+0x1f2c] ;  /* 0x001f2c00010f7983 */ /* 0x000ee40000100800 */
[----:B------:R-:W3:Y:S01]  /*25290*/  LDL R14, [R1+0x1f38] ;  /* 0x001f3800010e7983 */ /* 0x000ee20000100800 */
[----:B----4-:R-:W-:Y:S01]  /*252a0*/  STL [R1+0x4338], R11 ;  /* 0x0043380b01007387 */ /* 0x010fe20000100800 */
[----:B------:R-:W4:Y:S02]  /*252b0*/  LDL R19, [R1+0x1f34] ;  /* 0x001f340001137983 */ /* 0x000f240000100800 */
[----:B------:R-:W3:Y:S02]  /*252c0*/  LDL R16, [R1+0x1f40] ;  /* 0x001f400001107983 */ /* 0x000ee40000100800 */
[----:B--2---:R-:W-:Y:S02]  /*252d0*/  @P1 IMAD.MOV.U32 R7, RZ, RZ, R27 ;  /* 0x000000ffff071224 */ /* 0x004fe400078e001b */
[----:B------:R-:W-:-:S05]  /*252e0*/  @P1 IMAD.MOV.U32 R6, RZ, RZ, R26 ;  /* 0x000000ffff061224 */ /* 0x000fca00078e001a */
[----:B------:R0:W2:Y:S02]  /*252f0*/  @P1 LDG.E.U16 R9, [R6.64] ;  /* 0x0000000606091981 */ /* 0x0000a4000c1e1500 */
[----:B0-----:R-:W-:Y:S02]  /*25300*/  @P1 IMAD.MOV.U32 R6, RZ, RZ, R21 ;  /* 0x000000ffff061224 */ /* 0x001fe400078e0015 */
[----:B------:R-:W-:-:S05]  /*25310*/  @P1 IMAD.MOV.U32 R7, RZ, RZ, R24 ;  /* 0x000000ffff071224 */ /* 0x000fca00078e0018 */
[----:B------:R0:W2:Y:S04]  /*25320*/  @P1 LDG.E.U16 R8, [R6.64] ;  /* 0x0000000606081981 */ /* 0x0000a8000c1e1500 */
[----:B------:R1:W-:Y:S01]  /*25330*/  STL [R1+0x433c], R10 ;  /* 0x00433c0a01007387 */ /* 0x0003e20000100800 */
[----:B0-----:R-:W-:Y:S02]  /*25340*/  PRMT R7, RZ, 0x7610, R7 ;  /* 0x00007610ff077816 */ /* 0x001fe40000000007 */
[----:B------:R-:W-:-:S04]  /*25350*/  PRMT R6, RZ, 0x7610, R6 ;  /* 0x00007610ff067816 */ /* 0x000fc80000000006 */
[----:B---3--:R0:W3:Y:S02]  /*25360*/  @P1 LDG.E.U16 R7, [R14.64] ;  /* 0x000000060e071981 */ /* 0x0080e4000c1e1500 */
[----:B0-----:R-:W-:Y:S02]  /*25370*/  @P1 IMAD.MOV.U32 R14, RZ, RZ, R16 ;  /* 0x000000ffff0e1224 */ /* 0x001fe400078e0010 */
[----:B----4-:R-:W-:-:S05]  /*25380*/  @P1 IMAD.MOV.U32 R15, RZ, RZ, R19 ;  /* 0x000000ffff0f1224 */ /* 0x010fca00078e0013 */
[----:B------:R-:W4:Y:S04]  /*25390*/  @P1 LDG.E.U16 R6, [R14.64] ;  /* 0x000000060e061981 */ /* 0x000f28000c1e1500 */
[----:B--2---:R-:W-:Y:S01]  /*253a0*/  STL [R1+0x4344], R9 ;  /* 0x0043440901007387 */ /* 0x004fe20000100800 */
[----:B-1----:R-:W2:Y:S03]  /*253b0*/  LDL R10, [R1+0x1f48] ;  /* 0x001f4800010a7983 */ /* 0x002ea60000100800 */
[----:B------:R0:W-:Y:S04]  /*253c0*/  STL [R1+0x4348], R8 ;  /* 0x0043480801007387 */ /* 0x0001e80000100800 */
[----:B0-----:R-:W2:Y:S01]  /*253d0*/  LDL R8, [R1+0x1f3c] ;  /* 0x001f3c0001087983 */ /* 0x001ea20000100800 */
[----:B------:R-:W-:-:S03]  /*253e0*/  PRMT R5, RZ, 0x7610, R5 ;  /* 0x00007610ff057816 */ /* 0x000fc60000000005 */
[----:B---3--:R-:W-:Y:S01]  /*253f0*/  STL [R1+0x434c], R7 ;  /* 0x00434c0701007387 */ /* 0x008fe20000100800 */
[----:B------:R-:W3:Y:S02]  /*25400*/  LDL R29, [R1+0x1f50] ;  /* 0x001f5000011d7983 */ /* 0x000ee40000100800 */
[----:B------:R-:W3:Y:S02]  /*25410*/  LDL R27, [R1+0x1f4c] ;  /* 0x001f4c00011b7983 */ /* 0x000ee40000100800 */
[----:B------:R-:W3:Y:S01]  /*25420*/  LDL R26, [R1+0x1f58] ;  /* 0x001f5800011a7983 */ /* 0x000ee20000100800 */
[----:B------:R-:W3:Y:S04]  /*25430*/  LDL R24, [R1+0x1f54] ;  /* 0x001f540001187983 */ /* 0x000ee80000100800 */
[----:B------:R-:W3:Y:S04]  /*25440*/  LDL R21, [R1+0x1f60] ;  /* 0x001f600001157983 */ /* 0x000ee80000100800 */
[----:B------:R-:W3:Y:S04]  /*25450*/  LDL R19, [R1+0x1f5c] ;  /* 0x001f5c0001137983 */ /* 0x000ee80000100800 */
[----:B------:R-:W3:Y:S04]  /*25460*/  LDL R16, [R1+0x1f68] ;  /* 0x001f680001107983 */ /* 0x000ee80000100800 */
[----:B----4-:R-:W-:Y:S01]  /*25470*/  STL [R1+0x4350], R6 ;  /* 0x0043500601007387 */ /* 0x010fe20000100800 */
[----:B--2---:R-:W-:Y:S01]  /*25480*/  @P1 IMAD.MOV.U32 R14, RZ, RZ, R10 ;  /* 0x000000ffff0e1224 */ /* 0x004fe200078e000a */
[----:B------:R-:W-:-:S02]  /*25490*/  ISETP.GT.AND P0, PT, R4, 0x3e, PT ;  /* 0x0000003e0400780c */ /* 0x000fc40003f04270 */
[----:B------:R-:W-:Y:S02]  /*254a0*/  PRMT R28, RZ, 0x7610, R28 ;  /* 0x00007610ff1c7816 */ /* 0x000fe4000000001c */
[----:B------:R-:W-:Y:S01]  /*254b0*/  PRMT R25, RZ, 0x7610, R25 ;  /* 0x00007610ff197816 */ /* 0x000fe20000000019 */
[----:B------:R-:W2:Y:S01]  /*254c0*/  LDL R10, [R1+0x1f64] ;  /* 0x001f6400010a7983 */ /* 0x000ea20000100800 */
[----:B------:R-:W-:-:S03]  /*254d0*/  @P1 IMAD.MOV.U32 R15, RZ, RZ, R8 ;  /* 0x000000ffff0f1224 */ /* 0x000fc600078e0008 */
[----:B------:R-:W4:Y:S04]  /*254e0*/  LDL R8, [R1+0x1f70] ;  /* 0x001f700001087983 */ /* 0x000f280000100800 */
[----:B------:R0:W2:Y:S04]  /*254f0*/  @P1 LDG.E.U16 R5, [R14.64] ;  /* 0x000000060e051981 */ /* 0x0000a8000c1e1500 */
[----:B0-----:R-:W4:Y:S01]  /*25500*/  LDL R15, [R1+0x1f44] ;  /* 0x001f4400010f7983 */ /* 0x001f220000100800 */
[----:B---3--:R-:W-:Y:S01]  /*25510*/  @P0 IMAD.MOV.U32 R14, RZ, RZ, R29 ;  /* 0x000000ffff0e0224 */ /* 0x008fe200078e001d */
[----:B------:R-:W-:-:S02]  /*25520*/  PRMT R13, RZ, 0x7610, R13 ;  /* 0x00007610ff0d7816 */ /* 0x000fc4000000000d */
[----:B--2---:R0:W-:Y:S04]  /*25530*/  STL [R1+0x4354], R5 ;  /* 0x0043540501007387 */ /* 0x0041e80000100800 */
[----:B----4-:R1:W2:Y:S01]  /*25540*/  @P0 LDG.E.U16 R28, [R14.64] ;  /* 0x000000060e1c0981 */ /* 0x0102a2000c1e1500 */
[----:B0-----:R-:W-:Y:S01]  /*25550*/  PRMT R5, RZ, 0x7610, R5 ;  /* 0x00007610ff057816 */ /* 0x001fe20000000005 */
[----:B-1----:R-:W-:Y:S02]  /*25560*/  @P0 IMAD.MOV.U32 R14, RZ, RZ, R26 ;  /* 0x000000ffff0e0224 */ /* 0x002fe400078e001a */
[----:B------:R-:W-:-:S05]  /*25570*/  @P0 IMAD.MOV.U32 R15, RZ, RZ, R27 ;  /* 0x000000ffff0f0224 */ /* 0x000fca00078e001b */
[----:B------:R0:W3:Y:S02]  /*25580*/  @P0 LDG.E.U16 R25, [R14.64] ;  /* 0x000000060e190981 */ /* 0x0000e4000c1e1500 */
[----:B0-----:R-:W-:Y:S02]  /*25590*/  @P0 IMAD.MOV.U32 R14, RZ, RZ, R21 ;  /* 0x000000ffff0e0224 */ /* 0x001fe400078e0015 */
[----:B------:R-:W-:Y:S02]  /*255a0*/  @P0 IMAD.MOV.U32 R15, RZ, RZ, R24 ;  /* 0x000000ffff0f0224 */ /* 0x000fe400078e0018 */
[----:B------:R-:W4:Y:S04]  /*255b0*/  LDL R24, [R1+0x1f6c] ;  /* 0x001f6c0001187983 */ /* 0x000f280000100800 */
[----:B------:R0:W2:Y:S02]  /*255c0*/  @P0 LDG.E.U16 R5, [R14.64] ;  /* 0x000000060e050981 */ /* 0x0000a4000c1e1500 */
[----:B0-----:R-:W-:-:S02]  /*255d0*/  @P0 IMAD.MOV.U32 R14, RZ, RZ, R16 ;  /* 0x000000ffff0e0224 */ /* 0x001fc400078e0010 */
[----:B------:R-:W-:-:S05]  /*255e0*/  @P0 IMAD.MOV.U32 R15, RZ, RZ, R19 ;  /* 0x000000ffff0f0224 */ /* 0x000fca00078e0013 */
[----:B------:R0:W3:Y:S01]  /*255f0*/  @P0 LDG.E.U16 R13, [R14.64] ;  /* 0x000000060e0d0981 */ /* 0x0000e2000c1e1500 */
[----:B------:R-:W-:Y:S01]  /*25600*/  PRMT R0, RZ, 0x7610, R0 ;  /* 0x00007610ff007816 */ /* 0x000fe20000000000 */
[----:B0-----:R-:W-:Y:S02]  /*25610*/  @P0 IMAD.MOV.U32 R14, RZ, RZ, R8 ;  /* 0x000000ffff0e0224 */ /* 0x001fe400078e0008 */
[----:B------:R-:W-:-:S05]  /*25620*/  @P0 IMAD.MOV.U32 R15, RZ, RZ, R10 ;  /* 0x000000ffff0f0224 */ /* 0x000fca00078e000a */
[----:B------:R4:W4:Y:S04]  /*25630*/  @P0 LDG.E.U16 R0, [R14.64] ;  /* 0x000000060e000981 */ /* 0x000928000c1e1500 */
[----:B--2---:R0:W-:Y:S01]  /*25640*/  STL [R1+0x12c], R5 ;  /* 0x00012c0501007387 */ /* 0x0041e20000100800 */
[----:B------:R-:W2:Y:S02]  /*25650*/  LDL R21, [R1+0x1f74] ;  /* 0x001f740001157983 */ /* 0x000ea40000100800 */
[----:B------:R-:W2:Y:S02]  /*25660*/  LDL R19, [R1+0x1f80] ;  /* 0x001f800001137983 */ /* 0x000ea40000100800 */
[----:B------:R-:W2:Y:S01]  /*25670*/  LDL R16, [R1+0x1f7c] ;  /* 0x001f7c0001107983 */ /* 0x000ea20000100800 */
[----:B0-----:R-:W2:Y:S04]  /*25680*/  LDL R5, [R1+0x1f78] ;  /* 0x001f780001057983 */ /* 0x001ea80000100800 */
[----:B---3--:R0:W-:Y:S01]  /*25690*/  STL [R1+0x124], R13 ;  /* 0x0001240d01007387 */ /* 0x0081e20000100800 */
[----:B------:R-:W3:Y:S02]  /*256a0*/  LDL R10, [R1+0x1f84] ;  /* 0x001f8400010a7983 */ /* 0x000ee40000100800 */
[----:B------:R-:W3:Y:S01]  /*256b0*/  LDL R8, [R1+0x1f90] ;  /* 0x001f900001087983 */ /* 0x000ee20000100800 */
[----:B0-----:R-:W3:Y:S01]  /*256c0*/  LDL R13, [R1+0x1f88] ;  /* 0x001f8800010d7983 */ /* 0x001ee20000100800 */
[----:B------:R-:W-:Y:S01]  /*256d0*/  PRMT R22, RZ, 0x7610, R22 ;  /* 0x00007610ff167816 */ /* 0x000fe20000000016 */
[----:B----4-:R-:W-:Y:S01]  /*256e0*/  @P0 IMAD.MOV.U32 R15, RZ, RZ, R24 ;  /* 0x000000ffff0f0224 */ /* 0x010fe200078e0018 */
[----:B------:R-:W-:-:S02]  /*256f0*/  PRMT R18, RZ, 0x7610, R18 ;  /* 0x00007610ff127816 */ /* 0x000fc40000000012 */
[----:B------:R-:W-:Y:S02]  /*25700*/  ISETP.GT.AND P1, PT, R4, 0x3f, PT ;  /* 0x0000003f0400780c */ /* 0x000fe40003f24270 */
[----:B------:R-:W-:Y:S01]  /*25710*/  PRMT R11, RZ, 0x7610, R11 ;  /* 0x00007610ff0b7816 */ /* 0x000fe2000000000b */
[----:B------:R-:W-:Y:S01]  /*25720*/  STL [R1+0x4280], R0 ;  /* 0x0042800001007387 */ /* 0x000fe20000100800 */
[----:B------:R-:W-:Y:S02]  /*25730*/  STL [R1+0x4290], R0 ;  /* 0x0042900001007387 */ /* 0x000fe40000100800 */
[----:B------:R-:W-:Y:S02]  /*25740*/  STL [R1+0x4298], R0 ;  /* 0x0042980001007387 */ /* 0x000fe40000100800 */
[----:B------:R-:W-:Y:S01]  /*25750*/  STL [R1+0x42a0], R0 ;  /* 0x0042a00001007387 */ /* 0x000fe20000100800 */
[----:B------:R-:W-:Y:S01]  /*25760*/  PRMT R7, RZ, 0x7610, R7 ;  /* 0x00007610ff077816 */ /* 0x000fe20000000007 */
[----:B------:R-:W-:Y:S01]  /*25770*/  STL [R1+0x42ac], R0 ;  /* 0x0042ac0001007387 */ /* 0x000fe20000100800 */
[----:B------:R-:W-:Y:S02]  /*25780*/  STL [R1+0x42b4], R0 ;  /* 0x0042b40001007387 */ /* 0x000fe40000100800 */
[----:B------:R-:W-:Y:S02]  /*25790*/  STL [R1+0x42bc], R0 ;  /* 0x0042bc0001007387 */ /* 0x000fe40000100800 */
[----:B------:R-:W-:Y:S01]  /*257a0*/  STL [R1+0x42c8], R0 ;  /* 0x0042c80001007387 */ /* 0x000fe20000100800 */
[----:B------:R-:W-:Y:S01]  /*257b0*/  STL [R1+0x42d0], R0 ;  /* 0x0042d00001007387 */ /* 0x000fe20000100800 */
[----:B------:R-:W-:Y:S02]  /*257c0*/  STL [R1+0x13c], R28 ;  /* 0x00013c1c01007387 */ /* 0x000fe40000100800 */
[----:B------:R-:W-:Y:S02]  /*257d0*/  STL [R1+0x42d8], R0 ;  /* 0x0042d80001007387 */ /* 0x000fe40000100800 */
[----:B------:R-:W-:Y:S01]  /*257e0*/  STL [R1+0x42e0], R0 ;  /* 0x0042e00001007387 */ /* 0x000fe20000100800 */
[----:B------:R-:W-:Y:S01]  /*257f0*/  STL [R1+0x42e8], R0 ;  /* 0x0042e80001007387 */ /* 0x000fe20000100800 */
[----:B------:R-:W-:Y:S02]  /*25800*/  STL [R1+0x134], R25 ;  /* 0x0001341901007387 */ /* 0x000fe40000100800 */
[----:B------:R0:W-:Y:S02]  /*25810*/  STL [R1+0x42f4], R0 ;  /* 0x0042f40001007387 */ /* 0x0001e40000100800 */
[----:B0-----:R-:W4:Y:S01]  /*25820*/  LDL R0, [R1+0x1f98] ;  /* 0x001f980001007983 */ /* 0x001f220000100800 */
[----:B--2---:R-:W-:-:S03]  /*25830*/  @P0 IMAD.MOV.U32 R14, RZ, RZ, R5 ;  /* 0x000000ffff0e0224 */ /* 0x004fc600078e0005 */
[----:B------:R-:W2:Y:S04]  /*25840*/  LDL R5, [R1+0x1f8c] ;  /* 0x001f8c0001057983 */ /* 0x000ea80000100800 */
[----:B------:R0:W2:Y:S02]  /*25850*/  @P0 LDG.E.U16 R22, [R14.64] ;  /* 0x000000060e160981 */ /* 0x0000a4000c1e1500 */
[----:B0-----:R-:W-:Y:S02]  /*25860*/  @P0 IMAD.MOV.U32 R14, RZ, RZ, R19 ;  /* 0x000000ffff0e0224 */ /* 0x001fe400078e0013 */
[----:B------:R-:W-:-:S05]  /*25870*/  @P0 IMAD.MOV.U32 R15, RZ, RZ, R21 ;  /* 0x000000ffff0f0224 */ /* 0x000fca00078e0015 */
[----:B------:R3:W2:Y:S02]  /*25880*/  @P0 LDG.E.U16 R18, [R14.64] ;  /* 0x000000060e120981 */ /* 0x0006a4000c1e1500 */
[----:B---3--:R-:W-:Y:S02]  /*25890*/  @P0 IMAD.MOV.U32 R14, RZ, RZ, R13 ;  /* 0x000000ffff0e0224 */ /* 0x008fe400078e000d */
[----:B------:R-:W-:-:S05]  /*258a0*/  @P0 IMAD.MOV.U32 R15, RZ, RZ, R16 ;  /* 0x000000ffff0f0224 */ /* 0x000fca00078e0010 */
[----:B------:R0:W3:Y:S02]  /*258b0*/  @P0 LDG.E.U16 R11, [R14.64] ;  /* 0x000000060e0b0981 */ /* 0x0000e4000c1e1500 */
[----:B0-----:R-:W-:Y:S02]  /*258c0*/  @P1 IMAD.MOV.U32 R14, RZ, RZ, R8 ;  /* 0x000000ffff0e1224 */ /* 0x001fe400078e0008 */
[----:B------:R-:W-:-:S05]  /*258d0*/  @P1 IMAD.MOV.U32 R15, RZ, RZ, R10 ;  /* 0x000000ffff0f1224 */ /* 0x000fca00078e000a */
[----:B------:R4:W3:Y:S02]  /*258e0*/  @P1 LDG.E.U16 R7, [R14.64] ;  /* 0x000000060e071981 */ /* 0x0008e4000c1e1500 */
[----:B----4-:R-:W-:Y:S02]  /*258f0*/  @P1 IMAD.MOV.U32 R14, RZ, RZ, R0 ;  /* 0x000000ffff0e1224 */ /* 0x010fe400078e0000 */
[----:B--2---:R0:W-:Y:S01]  /*25900*/  STL [R1+0xf4], R22 ;  /* 0x0000f41601007387 */ /* 0x0041e20000100800 */
[----:B------:R-:W2:Y:S02]  /*25910*/  LDL R21, [R1+0x1fa0] ;  /* 0x001fa00001157983 */ /* 0x000ea40000100800 */
[----:B------:R-:W4:Y:S01]  /*25920*/  LDL R19, [R1+0x1fa4] ;  /* 0x001fa40001137983 */ /* 0x000f220000100800 */
[----:B0-----:R-:W4:Y:S04]  /*25930*/  LDL R22, [R1+0x1f94] ;  /* 0x001f940001167983 */ /* 0x001f280000100800 */
[----:B------:R0:W-:Y:S01]  /*25940*/  STL [R1+0xec], R18 ;  /* 0x0000ec1201007387 */ /* 0x0001e20000100800 */
[----:B------:R-:W4:Y:S02]  /*25950*/  LDL R16, [R1+0x1fac] ;  /* 0x001fac0001107983 */ /* 0x000f240000100800 */
[----:B------:R-:W4:Y:S01]  /*25960*/  LDL R13, [R1+0x1fb8] ;  /* 0x001fb800010d7983 */ /* 0x000f220000100800 */
[----:B0-----:R-:W4:Y:S04]  /*25970*/  LDL R18, [R1+0x1fa8] ;  /* 0x001fa80001127983 */ /* 0x001f280000100800 */
[----:B---3--:R0:W-:Y:S01]  /*25980*/  STL [R1+0xe4], R11 ;  /* 0x0000e40b01007387 */ /* 0x0081e20000100800 */
[----:B------:R-:W3:Y:S02]  /*25990*/  LDL R10, [R1+0x1fc0] ;  /* 0x001fc000010a7983 */ /* 0x000ee40000100800 */
[----:B------:R-:W3:Y:S01]  /*259a0*/  LDL R8, [R1+0x1fbc] ;  /* 0x001fbc0001087983 */ /* 0x000ee20000100800 */
[----:B0-----:R-:W3:Y:S04]  /*259b0*/  LDL R11, [R1+0x1fb4] ;  /* 0x001fb400010b7983 */ /* 0x001ee80000100800 */
[----:B------:R0:W-:Y:S01]  /*259c0*/  STL [R1+0xdc], R7 ;  /* 0x0000dc0701007387 */ /* 0x0001e20000100800 */
[----:B------:R-:W-:-:S02]  /*259d0*/  @P1 IMAD.MOV.U32 R15, RZ, RZ, R5 ;  /* 0x000000ffff0f1224 */ /* 0x000fc400078e0005 */
[----:B------:R-:W3:Y:S02]  /*259e0*/  LDL R5, [R1+0x1fc4] ;  /* 0x001fc40001057983 */ /* 0x000ee40000100800 */
[----:B------:R-:W3:Y:S01]  /*259f0*/  LDL R0, [R1+0x1fc8] ;  /* 0x001fc80001007983 */ /* 0x000ee20000100800 */
[----:B0-----:R-:W3:Y:S01]  /*25a00*/  LDL R7, [R1+0x1fcc] ;  /* 0x001fcc0001077983 */ /* 0x001ee20000100800 */
[----:B------:R-:W-:Y:S02]  /*25a10*/  PRMT R23, RZ, 0x7610, R23 ;  /* 0x00007610ff177816 */ /* 0x000fe40000000017 */
[----:B------:R-:W-:Y:S02]  /*25a20*/  PRMT R20, RZ, 0x7610, R20 ;  /* 0x00007610ff147816 */ /* 0x000fe40000000014 */
[----:B------:R-:W-:Y:S02]  /*25a30*/  PRMT R17, RZ, 0x7610, R17 ;  /* 0x00007610ff117816 */ /* 0x000fe40000000011 */
[----:B------:R-:W-:-:S02]  /*25a40*/  PRMT R12, RZ, 0x7610, R12 ;  /* 0x00007610ff0c7816 */ /* 0x000fc4000000000c */
[----:B------:R-:W-:Y:S02]  /*25a50*/  PRMT R9, RZ, 0x7610, R9 ;  /* 0x00007610ff097816 */ /* 0x000fe40000000009 */
[----:B------:R-:W-:Y:S01]  /*25a60*/  PRMT R6, RZ, 0x7610, R6 ;  /* 0x00007610ff067816 */ /* 0x000fe20000000006 */
[----:B------:R2:W3:Y:S01]  /*25a70*/  @P1 LDG.E.U16 R23, [R14.64] ;  /* 0x000000060e171981 */ /* 0x0004e2000c1e1500 */
[----:B------:R-:W-:-:S03]  /*25a80*/  PRMT R3, RZ, 0x7610, R3 ;  /* 0x00007610ff037816 */ /* 0x000fc60000000003 */
[----:B------:R-:W3:Y:S01]  /*25a90*/  LDL.LU R27, [R1+0xfcc] ;  /* 0x000fcc00011b7983 */ /* 0x000ee20000300800 */
[----:B------:R-:W3:Y:S02]  /*25aa0*/  LDL.LU R29, [R1+0xfc8] ;  /* 0x000fc800011d7983 */ /* 0x000ee40000300800 */
[----:B--2---:R-:W-:Y:S02]  /*25ab0*/  @P1 IMAD.MOV.U32 R14, RZ, RZ, R21 ;  /* 0x000000ffff0e1224 */ /* 0x004fe400078e0015 */
[----:B----4-:R-:W-:-:S05]  /*25ac0*/  @P1 IMAD.MOV.U32 R15, RZ, RZ, R22 ;  /* 0x000000ffff0f1224 */ /* 0x010fca00078e0016 */
[----:B------:R0:W2:Y:S02]  /*25ad0*/  @P1 LDG.E.U16 R20, [R14.64] ;  /* 0x000000060e141981 */ /* 0x0000a4000c1e1500 */
[----:B0-----:R-:W-:Y:S02]  /*25ae0*/  @P1 IMAD.MOV.U32 R15, RZ, RZ, R19 ;  /* 0x000000ffff0f1224 */ /* 0x001fe400078e0013 */
[----:B------:R-:W-:-:S05]  /*25af0*/  @P1 IMAD.MOV.U32 R14, RZ, RZ, R18 ;  /* 0x000000ffff0e1224 */ /* 0x000fca00078e0012 */
[----:B------:R0:W4:Y:S02]  /*25b00*/  @P1 LDG.E.U16 R17, [R14.64] ;  /* 0x000000060e111981 */ /* 0x000124000c1e1500 */
[----:B0-----:R-:W-:Y:S02]  /*25b10*/  @P1 IMAD.MOV.U32 R14, RZ, RZ, R13 ;  /* 0x000000ffff0e1224 */ /* 0x001fe400078e000d */
[----:B------:R-:W-:-:S05]  /*25b20*/  @P1 IMAD.MOV.U32 R15, RZ, RZ, R16 ;  /* 0x000000ffff0f1224 */ /* 0x000fca00078e0010 */
[----:B------:R3:W4:Y:S02]  /*25b30*/  @P1 LDG.E.U16 R12, [R14.64] ;  /* 0x000000060e0c1981 */ /* 0x000724000c1e1500 */
[----:B---3--:R-:W-:Y:S02]  /*25b40*/  @P1 IMAD.MOV.U32 R14, RZ, RZ, R10 ;  /* 0x000000ffff0e1224 */ /* 0x008fe400078e000a */
[----:B------:R-:W-:-:S05]  /*25b50*/  @P1 IMAD.MOV.U32 R15, RZ, RZ, R11 ;  /* 0x000000ffff0f1224 */ /* 0x000fca00078e000b */
[----:B------:R0:W3:Y:S02]  /*25b60*/  @P1 LDG.E.U16 R9, [R14.64] ;  /* 0x000000060e091981 */ /* 0x0000e4000c1e1500 */
[----:B0-----:R-:W-:Y:S02]  /*25b70*/  @P1 IMAD.MOV.U32 R14, RZ, RZ, R7 ;  /* 0x000000ffff0e1224 */ /* 0x001fe400078e0007 */
[----:B------:R-:W-:-:S05]  /*25b80*/  @P1 IMAD.MOV.U32 R15, RZ, RZ, R8 ;  /* 0x000000ffff0f1224 */ /* 0x000fca00078e0008 */
[----:B------:R0:W3:Y:S02]  /*25b90*/  @P1 LDG.E.U16 R6, [R14.64] ;  /* 0x000000060e061981 */ /* 0x0000e4000c1e1500 */
[----:B0-----:R-:W-:Y:S02]  /*25ba0*/  @P1 IMAD.MOV.U32 R14, RZ, RZ, R0 ;  /* 0x000000ffff0e1224 */ /* 0x001fe400078e0000 */
[----:B------:R-:W-:-:S05]  /*25bb0*/  @P1 IMAD.MOV.U32 R15, RZ, RZ, R5 ;  /* 0x000000ffff0f1224 */ /* 0x000fca00078e0005 */
[----:B------:R-:W3:Y:S04]  /*25bc0*/  @P1 LDG.E.U16 R3, [R14.64] ;  /* 0x000000060e031981 */ /* 0x000ee8000c1e1500 */
[----:B------:R-:W0:Y:S01]  /*25bd0*/  S2R R2, SR_TID.X ;  /* 0x0000000000027919 */ /* 0x000e220000002100 */
[----:B------:R-:W-:Y:S06]  /*25be0*/  BAR.SYNC.DEFER_BLOCKING 0x0 ;  /* 0x0000000000007b1d */ /* 0x000fec0000010000 */
[----:B--2---:R1:W-:Y:S04]  /*25bf0*/  STL [R1+0xcc], R20 ;  /* 0x0000cc1401007387 */ /* 0x0043e80000100800 */
[----:B-1----:R-:W1:Y:S04]  /*25c00*/  S2R R20, SR_TID.X ;  /* 0x0000000000147919 */ /* 0x002e680000002100 */
[----:B-1----:R-:W-:Y:S04]  /*25c10*/  STL [R1+0x43bc], R20 ;  /* 0x0043bc1401007387 */ /* 0x002fe80000100800 */
[----:B---3--:R1:W-:Y:S04]  /*25c20*/  STL [R1+0xa4], R3 ;  /* 0x0000a40301007387 */ /* 0x0083e80000100800 */
[----:B-1----:R-:W2:Y:S01]  /*25c30*/  LDL.LU R3, [R1+0xfc4] ;  /* 0x000fc40001037983 */ /* 0x002ea20000300800 */
[----:B------:R-:W-:Y:S01]  /*25c40*/  LOP3.LUT R0, R20, 0x3f, RZ, 0xc0, !PT ;  /* 0x0000003f14007812 */ /* 0x000fe200078ec0ff */
[----:B------:R-:W3:Y:S02]  /*25c50*/  LDL.LU R26, [R1+0xfc0] ;  /* 0x000fc000011a7983 */ /* 0x000ee40000300800 */
[----:B------:R-:W3:Y:S01]  /*25c60*/  LDL.LU R28, [R1+0xfbc] ;  /* 0x000fbc00011c7983 */ /* 0x000ee20000300800 */
[----:B------:R-:W-:Y:S01]  /*25c70*/  STL [R1+0x4300], R14 ;  /* 0x0043000e01007387 */ /* 0x000fe20000100800 */
[----:B------:R-:W-:Y:S02]  /*25c80*/  STL [R1+0x42fc], R15 ;  /* 0x0042fc0f01007387 */ /* 0x000fe40000100800 */
[----:B------:R-:W-:Y:S02]  /*25c90*/  STL [R1+0xd4], R23 ;  /* 0x0000d41701007387 */ /* 0x000fe40000100800 */
[----:B------:R-:W-:Y:S01]  /*25ca0*/  STL [R1+0x438c], R0 ;  /* 0x00438c0001007387 */ /* 0x000fe20000100800 */
[----:B------:R-:W-:Y:S01]  /*25cb0*/  ISETP.GE.AND P0, PT, R0, R4, PT ;  /* 0x000000040000720c */ /* 0x000fe20003f06270 */
[----:B------:R1:W-:Y:S04]  /*25cc0*/  STL [R1+0x4304], R4 ;  /* 0x0043040401007387 */ /* 0x0003e80000100800 */
[----:B-1----:R-:W3:Y:S01]  /*25cd0*/  LDL.LU R4, [R1+0xfb8] ;  /* 0x000fb80001047983 */ /* 0x002ee20000300800 */
[----:B------:R-:W3:Y:S02]  /*25ce0*/  LDL.LU R0, [R1+0xfb4] ;  /* 0x000fb40001007983 */ /* 0x000ee40000300800 */
[----:B------:R-:W3:Y:S02]  /*25cf0*/  LDL.LU R15, [R1+0xfb0] ;  /* 0x000fb000010f7983 */ /* 0x000ee40000300800 */
[----:B------:R-:W3:Y:S01]  /*25d00*/  LDL.LU R14, [R1+0xecc] ;  /* 0x000ecc00010e7983 */ /* 0x000ee20000300800 */
[----:B----4-:R-:W-:Y:S01]  /*25d10*/  STL [R1+0xc4], R17 ;  /* 0x0000c41101007387 */ /* 0x010fe20000100800 */
[----:B------:R-:W4:Y:S02]  /*25d20*/  LDL.LU R20, [R1+0xec8] ;  /* 0x000ec80001147983 */ /* 0x000f240000300800 */
[----:B------:R-:W4:Y:S02]  /*25d30*/  LDL.LU R5, [R1+0xec4] ;  /* 0x000ec40001057983 */ /* 0x000f240000300800 */
[----:B------:R1:W-:Y:S01]  /*25d40*/  STL [R1+0xac], R6 ;  /* 0x0000ac0601007387 */ /* 0x0003e20000100800 */
[----:B------:R-:W-:Y:S01]  /*25d50*/  STL [R1+0xbc], R12 ;  /* 0x0000bc0c01007387 */ /* 0x000fe20000100800 */
[----:B0-----:R-:W-:-:S03]  /*25d60*/  LOP3.LUT R2, R2, 0x3f, RZ, 0xc0, !PT ;  /* 0x0000003f02027812 */ /* 0x001fc600078ec0ff */
[----:B-1----:R-:W4:Y:S01]  /*25d70*/  LDL.LU R6, [R1+0xec0] ;  /* 0x000ec00001067983 */ /* 0x002f220000300800 */
[----:B------:R-:W4:Y:S02]  /*25d80*/  LDL.LU R7, [R1+0xebc] ;  /* 0x000ebc0001077983 */ /* 0x000f240000300800 */
[----:B------:R-:W4:Y:S02]  /*25d90*/  LDL.LU R8, [R1+0xeb8] ;  /* 0x000eb80001087983 */ /* 0x000f240000300800 */
[----:B------:R0:W-:Y:S02]  /*25da0*/  STL [R1+0xb4], R9 ;  /* 0x0000b40901007387 */ /* 0x0001e40000100800 */
[----:B------:R-:W-:Y:S01]  /*25db0*/  IMAD.SHL.U32 R2, R2, 0x2, RZ ;  /* 0x0000000202027824 */ /* 0x000fe200078e00ff */
[----:B0-----:R-:W4:Y:S01]  /*25dc0*/  LDL.LU R9, [R1+0xeb4] ;  /* 0x000eb40001097983 */ /* 0x001f220000300800 */
[----:B------:R-:W4:Y:S02]  /*25dd0*/  LDL.LU R10, [R1+0xeb0] ;  /* 0x000eb000010a7983 */ /* 0x000f240000300800 */
[----:B------:R-:W4:Y:S02]  /*25de0*/  LDL.LU R11, [R1+0xdb0] ;  /* 0x000db000010b7983 */ /* 0x000f240000300800 */
[----:B------:R-:W4:Y:S01]  /*25df0*/  LDL.LU R12, [R1+0xdac] ;  /* 0x000dac00010c7983 */ /* 0x000f220000300800 */
[----:B------:R-:W4:Y:S01]  /*25e00*/  LDL.LU R13, [R1+0xda8] ;  /* 0x000da800010d7983 */ /* 0x000f220000300800 */
[----:B------:R-:W4:Y:S02]  /*25e10*/  LDL.LU R16, [R1+0xda4] ;  /* 0x000da40001107983 */ /* 0x000f240000300800 */
[----:B------:R-:W4:Y:S02]  /*25e20*/  LDL.LU R17, [R1+0xda0] ;  /* 0x000da00001117983 */ /* 0x000f240000300800 */
[----:B------:R-:W4:Y:S01]  /*25e30*/  LDL.LU R18, [R1+0xbdc] ;  /* 0x000bdc0001127983 */ /* 0x000f220000300800 */
[----:B------:R-:W4:Y:S01]  /*25e40*/  LDL.LU R19, [R1+0x67c] ;  /* 0x00067c0001137983 */ /* 0x000f220000300800 */
[----:B------:R-:W4:Y:S02]  /*25e50*/  LDL.LU R21, [R1+0x678] ;  /* 0x0006780001157983 */ /* 0x000f240000300800 */
[----:B------:R-:W4:Y:S02]  /*25e60*/  LDL.LU R22, [R1+0x540] ;  /* 0x0005400001167983 */ /* 0x000f240000300800 */
[----:B------:R-:W4:Y:S01]  /*25e70*/  LDL.LU R23, [R1+0x52c] ;  /* 0x00052c0001177983 */ /* 0x000f220000300800 */
[----:B------:R0:W-:Y:S04]  /*25e80*/  STS.U16 [R2+0x80], R29 ;  /* 0x0000801d02007388 */ /* 0x0001e80000000400 */
[----:B------:R-:W4:Y:S04]  /*25e90*/  LDL.LU R24, [R1+0x528] ;  /* 0x0005280001187983 */ /* 0x000f280000300800 */
[----:B------:R1:W-:Y:S04]  /*25ea0*/  STS.U16 [R2], R27 ;  /* 0x0000001b02007388 */ /* 0x0003e80000000400 */
[----:B0-----:R-:W4:Y:S01]  /*25eb0*/  LDL.LU R29, [R1+0x524] ;  /* 0x00052400011d7983 */ /* 0x001f220000300800 */
[----:B------:R-:W4:Y:S02]  /*25ec0*/  LDL.LU R25, [R1+0x520] ;  /* 0x0005200001197983 */ /* 0x000f240000300800 */
[----:B-1----:R-:W4:Y:S01]  /*25ed0*/  LDL.LU R27, [R1+0x51c] ;  /* 0x00051c00011b7983 */ /* 0x002f220000300800 */
[----:B--2---:R0:W-:Y:S04]  /*25ee0*/  STS.U16 [R2+0x100], R3 ;  /* 0x0001000302007388 */ /* 0x0041e80000000400 */
[----:B0-----:R-:W2:Y:S04]  /*25ef0*/  LDL.LU R3, [R1+0x518] ;  /* 0x0005180001037983 */ /* 0x001ea80000300800 */
[----:B---3--:R0:W-:Y:S04]  /*25f00*/  STS.U16 [R2+0x180], R26 ;  /* 0x0001801a02007388 */ /* 0x0081e80000000400 */
[----:B------:R1:W-:Y:S04]  /*25f10*/  STS.U16 [R2+0x200], R28 ;  /* 0x0002001c02007388 */ /* 0x0003e80000000400 */
[----:B0-----:R-:W3:Y:S01]  /*25f20*/  LDL.LU R26, [R1+0x514] ;  /* 0x00051400011a7983 */ /* 0x001ee20000300800 */
[----:B-1----:R-:W3:Y:S03]  /*25f30*/  LDL.LU R28, [R1+0x400] ;  /* 0x00040000011c7983 */ /* 0x002ee60000300800 */
[----:B----4-:R0:W-:Y:S04]  /*25f40*/  STS.U16 [R2+0x6180], R29 ;  /* 0x0061801d02007388 */ /* 0x0101e80000000400 */
[----:B------:R1:W-:Y:S04]  /*25f50*/  STS.U16 [R2+0x6280], R27 ;  /* 0x0062801b02007388 */ /* 0x0003e80000000400 */
[----:B0-----:R-:W4:Y:S01]  /*25f60*/  LDL.LU R29, [R1+0x3fc] ;  /* 0x0003fc00011d7983 */ /* 0x001f220000300800 */
[----:B-1----:R-:W4:Y:S03]  /*25f70*/  LDL.LU R27, [R1+0x3f8] ;  /* 0x0003f800011b7983 */ /* 0x002f260000300800 */
[----:B--2---:R0:W-:Y:S04]  /*25f80*/  STS.U16 [R2+0x6300], R3 ;  /* 0x0063000302007388 */ /* 0x0041e80000000400 */
[----:B0-----:R-:W2:Y:S04]  /*25f90*/  LDL.LU R3, [R1+0x3f4] ;  /* 0x0003f40001037983 */ /* 0x001ea80000300800 */
[----:B------:R0:W-:Y:S04]  /*25fa0*/  STS.U16 [R2+0x280], R4 ;  /* 0x0002800402007388 */ /* 0x0001e80000000400 */
[----:B------:R1:W-:Y:S04]  /*25fb0*/  STS.U16 [R2+0x300], R0 ;  /* 0x0003000002007388 */ /* 0x0003e80000000400 */
[----:B------:R3:W-:Y:S04]  /*25fc0*/  STS.U16 [R2+0x380], R15 ;  /* 0x0003800f02007388 */ /* 0x0007e80000000400 */
[----:B------:R3:W-:Y:S04]  /*25fd0*/  STS.U16 [R2+0x2000], R14 ;  /* 0x0020000e02007388 */ /* 0x0007e80000000400 */
[----:B------:R3:W-:Y:S04]  /*25fe0*/  STS.U16 [R2+0x2080], R20 ;  /* 0x0020801402007388 */ /* 0x0007e80000000400 */
[----:B------:R3:W-:Y:S04]  /*25ff0*/  STS.U16 [R2+0x2100], R5 ;  /* 0x0021000502007388 */ /* 0x0007e80000000400 */
[----:B0-----:R-:W2:Y:S01]  /*26000*/  LDL.LU R4, [R1+0x3f0] ;  /* 0x0003f00001047983 */ /* 0x001ea20000300800 */
[----:B-1----:R-:W2:Y:S02]  /*26010*/  LDL.LU R0, [R1+0x3ec] ;  /* 0x0003ec0001007983 */ /* 0x002ea40000300800 */
[----:B---3--:R-:W3:Y:S02]  /*26020*/  LDL.LU R15, [R1+0x3e8] ;  /* 0x0003e800010f7983 */ /* 0x008ee40000300800 */
[----:B------:R-:W3:Y:S01]  /*26030*/  LDL.LU R14, [R1+0x3e4] ;  /* 0x0003e400010e7983 */ /* 0x000ee20000300800 */
[----:B------:R-:W3:Y:S04]  /*26040*/  LDL.LU R20, [R1+0x2f0] ;  /* 0x0002f00001147983 */ /* 0x000ee80000300800 */
[----:B------:R0:W-:Y:S01]  /*26050*/  STS.U16 [R2+0x2180], R6 ;  /* 0x0021800602007388 */ /* 0x0001e20000000400 */
[----:B------:R-:W3:Y:S03]  /*26060*/  LDL.LU R5, [R1+0x2ec] ;  /* 0x0002ec0001057983 */ /* 0x000ee60000300800 */
[----:B------:R1:W-:Y:S04]  /*26070*/  STS.U16 [R2+0x2200], R7 ;  /* 0x0022000702007388 */ /* 0x0003e80000000400 */
[----:B------:R1:W-:Y:S04]  /*26080*/  STS.U16 [R2+0x2280], R8 ;  /* 0x0022800802007388 */ /* 0x0003e80000000400 */
[----:B------:R1:W-:Y:S04]  /*26090*/  STS.U16 [R2+0x2300], R9 ;  /* 0x0023000902007388 */ /* 0x0003e80000000400 */
[----:B------:R1:W-:Y:S04]  /*260a0*/  STS.U16 [R2+0x2380], R10 ;  /* 0x0023800a02007388 */ /* 0x0003e80000000400 */
[----:B------:R1:W-:Y:S04]  /*260b0*/  STS.U16 [R2+0x4000], R11 ;  /* 0x0040000b02007388 */ /* 0x0003e80000000400 */
[----:B0-----:R-:W3:Y:S01]  /*260c0*/  LDL.LU R6, [R1+0x2e8] ;  /* 0x0002e80001067983 */ /* 0x001ee20000300800 */
[----:B-1----:R-:W3:Y:S02]  /*260d0*/  LDL.LU R7, [R1+0x2e4] ;  /* 0x0002e40001077983 */ /* 0x002ee40000300800 */
[----:B------:R-:W3:Y:S01]  /*260e0*/  LDL.LU R8, [R1+0x2e0] ;  /* 0x0002e00001087983 */ /* 0x000ee20000300800 */
[----:B------:R-:W3:Y:S01]  /*260f0*/  LDL.LU R9, [R1+0x2dc] ;  /* 0x0002dc0001097983 */ /* 0x000ee20000300800 */
[----:B------:R-:W3:Y:S03]  /*26100*/  LDL.LU R10, [R1+0x2d8] ;  /* 0x0002d800010a7983 */ /* 0x000ee60000300800 */
        /* <DEDUP_REMOVED lines=22> */
[----:B----4-:R-:W4:Y:S01]  /*26270*/  LDL.LU R24, [R1+0x5c] ;  /* 0x00005c0001187983 */ /* 0x010f220000300800 */
[----:B------:R-:W4:Y:S03]  /*26280*/  LDL.LU R28, [R1+0x58] ;  /* 0x00005800011c7983 */ /* 0x000f260000300800 */
[----:B------:R0:W-:Y:S01]  /*26290*/  STS.U16 [R2+0x6380], R26 ;  /* 0x0063801a02007388 */ /* 0x0001e20000000400 */
[----:B------:R-:W4:Y:S03]  /*262a0*/  LDL.LU R25, [R1+0x54] ;  /* 0x0000540001197983 */ /* 0x000f260000300800 */
[----:B------:R1:W-:Y:S04]  /*262b0*/  STS.U16 [R2+0x8080], R29 ;  /* 0x0080801d02007388 */ /* 0x0003e80000000400 */
[----:B------:R1:W-:Y:S04]  /*262c0*/  STS.U16 [R2+0x8100], R27 ;  /* 0x0081001b02007388 */ /* 0x0003e80000000400 */
[----:B0-----:R-:W4:Y:S01]  /*262d0*/  LDL.LU R26, [R1+0x50] ;  /* 0x00005000011a7983 */ /* 0x001f220000300800 */
[----:B-1----:R-:W4:Y:S02]  /*262e0*/  LDL.LU R29, [R1+0x4c] ;  /* 0x00004c00011d7983 */ /* 0x002f240000300800 */
[----:B------:R-:W4:Y:S01]  /*262f0*/  LDL.LU R27, [R1+0x48] ;  /* 0x00004800011b7983 */ /* 0x000f220000300800 */
[----:B--2---:R0:W-:Y:S04]  /*26300*/  STS.U16 [R2+0x8180], R3 ;  /* 0x0081800302007388 */ /* 0x0041e80000000400 */
[----:B0-----:R-:W2:Y:S04]  /*26310*/  LDL.LU R3, [R1+0x44] ;  /* 0x0000440001037983 */ /* 0x001ea80000300800 */
[----:B------:R-:W-:Y:S04]  /*26320*/  STS.U16 [R2+0x8200], R4 ;  /* 0x0082000402007388 */ /* 0x000fe80000000400 */
[----:B---3--:R-:W-:Y:S04]  /*26330*/  STS.U16 [R2+0x8300], R15 ;  /* 0x0083000f02007388 */ /* 0x008fe80000000400 */
[----:B------:R-:W-:Y:S04]  /*26340*/  STS.U16 [R2+0x8380], R14 ;  /* 0x0083800e02007388 */ /* 0x000fe80000000400 */
        /* <DEDUP_REMOVED lines=13> */
[----:B----4-:R0:W-:Y:S04]  /*26420*/  STS.U16 [R2+0xe100], R28 ;  /* 0x00e1001c02007388 */ /* 0x0101e80000000400 */
[----:B0-----:R-:W3:Y:S04]  /*26430*/  LDL.LU R28, [R1+0xfac] ;  /* 0x000fac00011c7983 */ /* 0x001ee80000300800 */
[----:B------:R0:W-:Y:S04]  /*26440*/  STS.U16 [R2+0xe280], R29 ;  /* 0x00e2801d02007388 */ /* 0x0001e80000000400 */
[----:B0-----:R-:W4:Y:S01]  /*26450*/  LDL.LU R29, [R1+0xfa8] ;  /* 0x000fa800011d7983 */ /* 0x001f220000300800 */
[----:B------:R-:W4:Y:S02]  /*26460*/  LDL.LU R4, [R1+0xfa0] ;  /* 0x000fa00001047983 */ /* 0x000f240000300800 */
[----:B------:R-:W4:Y:S01]  /*26470*/  LDL.LU R15, [R1+0xf9c] ;  /* 0x000f9c00010f7983 */ /* 0x000f220000300800 */
        /* <DEDUP_REMOVED lines=8> */
[----:B------:R-:W-:Y:S01]  /*26500*/  STS.U16 [R2+0xe200], R26 ;  /* 0x00e2001a02007388 */ /* 0x000fe20000000400 */
[----:B------:R-:W-:-:S03]  /*26510*/  LOP3.LUT R0, R2, 0x10, RZ, 0x3c, !PT ;  /* 0x0000001002007812 */ /* 0x000fc600078e3cff */
[----:B--2---:R0:W-:Y:S04]  /*26520*/  STS.U16 [R2+0xe380], R3 ;  /* 0x00e3800302007388 */ /* 0x0041e80000000400 */
[----:B0-----:R-:W2:Y:S01]  /*26530*/  LDL.LU R3, [R1+0xf98] ;  /* 0x000f980001037983 */ /* 0x001ea20000300800 */
[----:B------:R-:W2:Y:S02]  /*26540*/  LDL.LU R14, [R1+0xf94] ;  /* 0x000f9400010e7983 */ /* 0x000ea40000300800 */
[----:B------:R-:W2:Y:S02]  /*26550*/  LDL.LU R20, [R1+0xf90] ;  /* 0x000f900001147983 */ /* 0x000ea40000300800 */
[----:B------:R-:W2:Y:S01]  /*26560*/  LDL.LU R5, [R1+0xeac] ;  /* 0x000eac0001057983 */ /* 0x000ea20000300800 */
[----:B------:R-:W2:Y:S01]  /*26570*/  LDL.LU R6, [R1+0xea8] ;  /* 0x000ea80001067983 */ /* 0x000ea20000300800 */
        /* <DEDUP_REMOVED lines=14> */
[----:B------:R0:W-:Y:S02]  /*26660*/  STL [R1+0x4308], R2 ;  /* 0x0043080201007387 */ /* 0x0001e40000100800 */
[----:B0-----:R-:W2:Y:S01]  /*26670*/  LDL.LU R2, [R1+0xfa4] ;  /* 0x000fa40001027983 */ /* 0x001ea20000300800 */
[----:B------:R-:W2:Y:S02]  /*26680*/  LDL.LU R23, [R1+0x510] ;  /* 0x0005100001177983 */ /* 0x000ea40000300800 */
[----:B------:R-:W2:Y:S01]  /*26690*/  LDL.LU R24, [R1+0x50c] ;  /* 0x00050c0001187983 */ /* 0x000ea20000300800 */
[----:B---3--:R0:W-:Y:S04]  /*266a0*/  STS.U16 [R0+0x400], R28 ;  /* 0x0004001c00007388 */ /* 0x0081e80000000400 */
[----:B0-----:R-:W3:Y:S01]  /*266b0*/  LDL.LU R28, [R1+0x508] ;  /* 0x00050800011c7983 */ /* 0x001ee20000300800 */
[----:B------:R-:W3:Y:S03]  /*266c0*/  LDL.LU R25, [R1+0x504] ;  /* 0x0005040001197983 */ /* 0x000ee60000300800 */
[----:B----4-:R0:W-:Y:S01]  /*266d0*/  STS.U16 [R0+0x480], R29 ;  /* 0x0004801d00007388 */ /* 0x0101e20000000400 */
[----:B------:R-:W4:Y:S03]  /*266e0*/  LDL.LU R26, [R1+0x500] ;  /* 0x00050000011a7983 */ /* 0x000f260000300800 */
[----:B0-----:R-:W4:Y:S04]  /*266f0*/  LDL.LU R29, [R1+0x4fc] ;  /* 0x0004fc00011d7983 */ /* 0x001f280000300800 */
[----:B--2---:R-:W-:Y:S01]  /*26700*/  STS.U16 [R0+0x500], R2 ;  /* 0x0005000200007388 */ /* 0x004fe20000000400 */
[----:B------:R-:W-:Y:S02]  /*26710*/  STS.U16 [R0+0x580], R4 ;  /* 0x0005800400007388 */ /* 0x000fe40000000400 */
[----:B------:R-:W-:Y:S02]  /*26720*/  STS.U16 [R0+0x600], R15 ;  /* 0x0006000f00007388 */ /* 0x000fe40000000400 */
[----:B------:R0:W-:Y:S02]  /*26730*/  STS.U16 [R0+0x680], R3 ;  /* 0x0006800300007388 */ /* 0x0001e40000000400 */
[----:B0-----:R-:W2:Y:S04]  /*26740*/  LDL.LU R3, [R1+0x4f8] ;  /* 0x0004f80001037983 */ /* 0x001ea80000300800 */
[----:B------:R-:W-:Y:S01]  /*26750*/  STS.U16 [R0+0x700], R14 ;  /* 0x0007000e00007388 */ /* 0x000fe20000000400 */
[----:B------:R-:W-:Y:S02]  /*26760*/  STS.U16 [R0+0x780], R20 ;  /* 0x0007801400007388 */ /* 0x000fe40000000400 */
[----:B------:R-:W-:Y:S02]  /*26770*/  STS.U16 [R0+0x2400], R5 ;  /* 0x0024000500007388 */ /* 0x000fe40000000400 */
[----:B------:R-:W-:Y:S01]  /*26780*/  STS.U16 [R0+0x2480], R6 ;  /* 0x0024800600007388 */ /* 0x000fe20000000400 */
        /* <DEDUP_REMOVED lines=13> */
[----:B------:R0:W-:Y:S02]  /*26860*/  STS.U16 [R0+0x4780], R27 ;  /* 0x0047801b00007388 */ /* 0x0001e40000000400 */
[----:B------:R-:W-:Y:S02]  /*26870*/  STS.U16 [R0+0x6400], R23 ;  /* 0x0064001700007388 */ /* 0x000fe40000000400 */
[----:B------:R-:W-:Y:S01]  /*26880*/  STS.U16 [R0+0x6480], R24 ;  /* 0x0064801800007388 */ /* 0x000fe20000000400 */
[----:B---3--:R1:W-:Y:S01]  /*26890*/  STS.U16 [R0+0x6500], R28 ;  /* 0x0065001c00007388 */ /* 0x0083e20000000400 */
[----:B------:R-:W-:Y:S02]  /*268a0*/  STS.U16 [R0+0x6580], R25 ;  /* 0x0065801900007388 */ /* 0x000fe40000000400 */
[----:B----4-:R-:W-:Y:S01]  /*268b0*/  STS.U16 [R0+0x6600], R26 ;  /* 0x0066001a00007388 */ /* 0x010fe20000000400 */
[----:B0-----:R-:W3:Y:S01]  /*268c0*/  LDL.LU R27, [R1+0x4f4] ;  /* 0x0004f400011b7983 */ /* 0x001ee20000300800 */
[----:B-1----:R-:W4:Y:S02]  /*268d0*/  LDL.LU R28, [R1+0x3e0] ;  /* 0x0003e000011c7983 */ /* 0x002f240000300800 */
[----:B------:R-:W4:Y:S02]  /*268e0*/  LDL.LU R2, [R1+0x3dc] ;  /* 0x0003dc0001027983 */ /* 0x000f240000300800 */
[----:B------:R-:W4:Y:S01]  /*268f0*/  LDL.LU R4, [R1+0x3d8] ;  /* 0x0003d80001047983 */ /* 0x000f220000300800 */
[----:B------:R-:W4:Y:S04]  /*26900*/  LDL.LU R15, [R1+0x3d4] ;  /* 0x0003d400010f7983 */ /* 0x000f280000300800 */
[----:B------:R0:W-:Y:S04]  /*26910*/  STS.U16 [R0+0x6680], R29 ;  /* 0x0066801d00007388 */ /* 0x0001e80000000400 */
        /* <DEDUP_REMOVED lines=17> */
[----:B------:R-:W4:Y:S03]  /*26a30*/  LDL.LU R22, [R1+0x14c] ;  /* 0x00014c0001167983 */ /* 0x000f260000300800 */
[----:B--2---:R0:W-:Y:S04]  /*26a40*/  STS.U16 [R0+0x6700], R3 ;  /* 0x0067000300007388 */ /* 0x0041e80000000400 */
[----:B0-----:R-:W2:Y:S01]  /*26a50*/  LDL.LU R3, [R1+0x148] ;  /* 0x0001480001037983 */ /* 0x001ea20000300800 */
[----:B------:R-:W2:Y:S02]  /*26a60*/  LDL.LU R23, [R1+0x144] ;  /* 0x0001440001177983 */ /* 0x000ea40000300800 */
[----:B------:R-:W2:Y:S02]  /*26a70*/  LDL.LU R24, [R1+0x40] ;  /* 0x0000400001187983 */ /* 0x000ea40000300800 */
[----:B------:R-:W2:Y:S01]  /*26a80*/  LDL.LU R25, [R1+0x3c] ;  /* 0x00003c0001197983 */ /* 0x000ea20000300800 */
[----:B------:R-:W2:Y:S04]  /*26a90*/  LDL.LU R26, [R1+0x38] ;  /* 0x00003800011a7983 */ /* 0x000ea80000300800 */
[----:B---3--:R0:W-:Y:S01]  /*26aa0*/  STS.U16 [R0+0x6780], R27 ;  /* 0x0067801b00007388 */ /* 0x0081e20000000400 */
[----:B----4-:R1:W-:Y:S03]  /*26ab0*/  STS.U16 [R0+0x8400], R28 ;  /* 0x0084001c00007388 */ /* 0x0103e60000000400 */
[----:B------:R-:W-:Y:S01]  /*26ac0*/  STS.U16 [R0+0x8480], R2 ;  /* 0x0084800200007388 */ /* 0x000fe20000000400 */
[----:B------:R-:W-:Y:S03]  /*26ad0*/  STS.U16 [R0+0x8500], R4 ;  /* 0x0085000400007388 */ /* 0x000fe60000000400 */
[----:B------:R-:W-:Y:S04]  /*26ae0*/  STS.U16 [R0+0x8580], R15 ;  /* 0x0085800f00007388 */ /* 0x000fe80000000400 */
[----:B0-----:R-:W3:Y:S04]  /*26af0*/  LDL.LU R27, [R1+0x34] ;  /* 0x00003400011b7983 */ /* 0x001ee80000300800 */
[----:B-1----:R-:W4:Y:S04]  /*26b00*/  LDL.LU R28, [R1+0x30] ;  /* 0x00003000011c7983 */ /* 0x002f280000300800 */
[----:B------:R0:W-:Y:S01]  /*26b10*/  STS.U16 [R0+0x8600], R29 ;  /* 0x0086001d00007388 */ /* 0x0001e20000000400 */
        /* <DEDUP_REMOVED lines=16> */
[----:B------:R-:W-:Y:S03]  /*26c20*/  STS.U16 [R0+0xc680], R22 ;  /* 0x00c6801600007388 */ /* 0x000fe60000000400 */
[----:B0-----:R-:W3:Y:S04]  /*26c30*/  LDL.LU R29, [R1+0x2c] ;  /* 0x00002c00011d7983 */ /* 0x001ee80000300800 */
[----:B--2---:R0:W-:Y:S04]  /*26c40*/  STS.U16 [R0+0xc700], R3 ;  /* 0x00c7000300007388 */ /* 0x0041e80000000400 */
[----:B0-----:R-:W0:Y:S01]  /*26c50*/  S2R R3, SR_TID.X ;  /* 0x0000000000037919 */ /* 0x001e220000002100 */
[----:B------:R-:W-:Y:S02]  /*26c60*/  STS.U16 [R0+0xc780], R23 ;  /* 0x00c7801700007388 */ /* 0x000fe40000000400 */
[----:B------:R0:W-:Y:S02]  /*26c70*/  STS.U16 [R0+0xe400], R24 ;  /* 0x00e4001800007388 */ /* 0x0001e40000000400 */
[----:B0-----:R-:W-:-:S05]  /*26c80*/  LOP3.LUT R24, R3, 0x3f, RZ, 0xc0, !PT ;  /* 0x0000003f03187812 */ /* 0x001fca00078ec0ff */
[----:B------:R-:W-:Y:S01]  /*26c90*/  IMAD.SHL.U32 R2, R24, 0x2, RZ ;  /* 0x0000000218027824 */ /* 0x000fe200078e00ff */
[----:B------:R-:W-:Y:S04]  /*26ca0*/  STL [R1+0x43d0], R24 ;  /* 0x0043d01801007387 */ /* 0x000fe80000100800 */
[----:B------:R-:W-:-:S05]  /*26cb0*/  LOP3.LUT R2, R2, 0x20, RZ, 0x3c, !PT ;  /* 0x0000002002027812 */ /* 0x000fca00078e3cff */
[----:B------:R0:W-:Y:S04]  /*26cc0*/  STL [R1+0x43e0], R2 ;  /* 0x0043e00201007387 */ /* 0x0001e80000100800 */
[----:B0-----:R-:W2:Y:S04]  /*26cd0*/  LDL.LU R2, [R1+0x24] ;  /* 0x0000240001027983 */ /* 0x001ea80000300800 */
[----:B--2---:R0:W-:Y:S04]  /*26ce0*/  STL [R1+0x43e8], R2 ;  /* 0x0043e80201007387 */ /* 0x0041e80000100800 */
[----:B0-----:R-:W2:Y:S01]  /*26cf0*/  LDL.LU R2, [R1+0x28] ;  /* 0x0000280001027983 */ /* 0x001ea20000300800 */
[----:B------:R-:W2:Y:S03]  /*26d00*/  LDL.LU R24, [R1+0xf88] ;  /* 0x000f880001187983 */ /* 0x000ea60000300800 */
[----:B------:R-:W-:Y:S04]  /*26d10*/  STS.U16 [R0+0xe480], R25 ;  /* 0x00e4801900007388 */ /* 0x000fe80000000400 */
[----:B--2---:R0:W-:Y:S04]  /*26d20*/  STL [R1+0x43dc], R24 ;  /* 0x0043dc1801007387 */ /* 0x0041e80000100800 */
[----:B0-----:R-:W2:Y:S01]  /*26d30*/  LDL.LU R24, [R1+0xf8c] ;  /* 0x000f8c0001187983 */ /* 0x001ea20000300800 */
[----:B------:R-:W-:Y:S02]  /*26d40*/  STS.U16 [R0+0xe500], R26 ;  /* 0x00e5001a00007388 */ /* 0x000fe40000000400 */
[----:B---3--:R-:W-:Y:S02]  /*26d50*/  STS.U16 [R0+0xe580], R27 ;  /* 0x00e5801b00007388 */ /* 0x008fe40000000400 */
[----:B----4-:R-:W-:Y:S01]  /*26d60*/  STS.U16 [R0+0xe600], R28 ;  /* 0x00e6001c00007388 */ /* 0x010fe20000000400 */
[----:B------:R0:W-:Y:S01]  /*26d70*/  STS.U16 [R0+0xe680], R29 ;  /* 0x00e6801d00007388 */ /* 0x0001e20000000400 */
[----:B------:R-:W-:-:S03]  /*26d80*/  LOP3.LUT R3, R3, 0x3f, RZ, 0xc0, !PT ;  /* 0x0000003f03037812 */ /* 0x000fc600078ec0ff */
[----:B--2---:R1:W-:Y:S01]  /*26d90*/  STL [R1+0x43e4], R24 ;  /* 0x0043e41801007387 */ /* 0x0043e20000100800 */
[----:B------:R-:W2:Y:S02]  /*26da0*/  LDL.LU R4, [R1+0xf84] ;  /* 0x000f840001047983 */ /* 0x000ea40000300800 */
[----:B0-----:R-:W3:Y:S02]  /*26db0*/  LDL.LU R0, [R1+0xf80] ;  /* 0x000f800001007983 */ /* 0x001ee40000300800 */
[----:B------:R-:W4:Y:S01]  /*26dc0*/  LDL.LU R15, [R1+0xf7c] ;  /* 0x000f7c00010f7983 */ /* 0x000f220000300800 */
        /* <DEDUP_REMOVED lines=14> */
[----:B-1----:R-:W-:-:S02]  /*26eb0*/  IMAD.SHL.U32 R24, R3, 0x2, RZ ;  /* 0x0000000203187824 */ /* 0x002fc400078e00ff */
[----:B------:R-:W2:Y:S01]  /*26ec0*/  LDL.LU R19, [R1+0x63c] ;  /* 0x00063c0001137983 */ /* 0x000ea20000300800 */
[----:B------:R-:W2:Y:S01]  /*26ed0*/  LDL.LU R21, [R1+0x634] ;  /* 0x0006340001157983 */ /* 0x000ea20000300800 */
[----:B------:R-:W2:Y:S02]  /*26ee0*/  LDL.LU R22, [R1+0x62c] ;  /* 0x00062c0001167983 */ /* 0x000ea40000300800 */
[----:B------:R-:W2:Y:S02]  /*26ef0*/  LDL.LU R23, [R1+0x624] ;  /* 0x0006240001177983 */ /* 0x000ea40000300800 */
[----:B------:R-:W2:Y:S01]  /*26f00*/  LDL.LU R25, [R1+0x61c] ;  /* 0x00061c0001197983 */ /* 0x000ea20000300800 */
[----:B------:R-:W-:Y:S01]  /*26f10*/  LOP3.LUT R24, R24, 0x10, RZ, 0x3c, !PT ;  /* 0x0000001018187812 */ /* 0x000fe200078e3cff */
[----:B------:R-:W2:Y:S01]  /*26f20*/  LDL.LU R26, [R1+0x4f0] ;  /* 0x0004f000011a7983 */ /* 0x000ea20000300800 */
[----:B------:R-:W2:Y:S02]  /*26f30*/  LDL.LU R27, [R1+0x4e8] ;  /* 0x0004e800011b7983 */ /* 0x000ea40000300800 */
[----:B------:R-:W2:Y:S02]  /*26f40*/  LDL.LU R28, [R1+0x4e0] ;  /* 0x0004e000011c7983 */ /* 0x000ea40000300800 */
[----:B------:R-:W2:Y:S01]  /*26f50*/  LDL.LU R29, [R1+0x4d8] ;  /* 0x0004d800011d7983 */ /* 0x000ea20000300800 */
[----:B------:R-:W2:Y:S04]  /*26f60*/  LDL.LU R3, [R1+0x4d0] ;  /* 0x0004d00001037983 */ /* 0x000ea80000300800 */
[----:B------:R0:W-:Y:S04]  /*26f70*/  STS.U16 [R24+0xe700], R2 ;  /* 0x00e7000218007388 */ /* 0x0001e80000000400 */
[----:B0-----:R-:W2:Y:S04]  /*26f80*/  LDL.LU R2, [R1+0x43e8] ;  /* 0x0043e80001027983 */ /* 0x001ea80000300800 */
[----:B--2---:R0:W-:Y:S04]  /*26f90*/  STS.U16 [R24+0xe780], R2 ;  /* 0x00e7800218007388 */ /* 0x0041e80000000400 */
[----:B0-----:R-:W2:Y:S01]  /*26fa0*/  LDL.LU R24, [R1+0x43e4] ;  /* 0x0043e40001187983 */ /* 0x001ea20000300800 */
[----:B------:R-:W2:Y:S03]  /*26fb0*/  LDL.LU R2, [R1+0x43e0] ;  /* 0x0043e00001027983 */ /* 0x000ea60000300800 */
[----:B--2---:R0:W-:Y:S04]  /*26fc0*/  STS.U16 [R2+0x800], R24 ;  /* 0x0008001802007388 */ /* 0x0041e80000000400 */
[----:B0-----:R-:W2:Y:S04]  /*26fd0*/  LDL.LU R24, [R1+0x43dc] ;  /* 0x0043dc0001187983 */ /* 0x001ea80000300800 */
[----:B--2---:R-:W-:Y:S01]  /*26fe0*/  STS.U16 [R2+0x880], R24 ;  /* 0x0008801802007388 */ /* 0x004fe20000000400 */
[----:B------:R-:W-:Y:S02]  /*26ff0*/  STS.U16 [R2+0x900], R4 ;  /* 0x0009000402007388 */ /* 0x000fe40000000400 */
[----:B---3--:R-:W-:Y:S02]  /*27000*/  STS.U16 [R2+0x980], R0 ;  /* 0x0009800002007388 */ /* 0x008fe40000000400 */
[----:B----4-:R-:W-:Y:S01]  /*27010*/  STS.U16 [R2+0xa00], R15 ;  /* 0x000a000f02007388 */ /* 0x010fe20000000400 */
        /* <DEDUP_REMOVED lines=23> */
[----:B------:R0:W-:Y:S02]  /*27190*/  STS.U16 [R2+0x6a00], R3 ;  /* 0x006a000302007388 */ /* 0x0001e40000000400 */
[----:B0-----:R-:W2:Y:S01]  /*271a0*/  LDL.LU R3, [R1+0x4c8] ;  /* 0x0004c80001037983 */ /* 0x001ea20000300800 */
[----:B------:R-:W3:Y:S03]  /*271b0*/  LDL.LU R24, [R1+0x3c0] ;  /* 0x0003c00001187983 */ /* 0x000ee60000300800 */
[----:B---3--:R0:W-:Y:S04]  /*271c0*/  STL [R1+0x43d4], R24 ;  /* 0x0043d41801007387 */ /* 0x0081e80000100800 */
[----:B0-----:R-:W3:Y:S04]  /*271d0*/  LDL.LU R24, [R1+0x4b8] ;  /* 0x0004b80001187983 */ /* 0x001ee80000300800 */
[----:B---3--:R0:W-:Y:S04]  /*271e0*/  STL [R1+0x43d8], R24 ;  /* 0x0043d81801007387 */ /* 0x0081e80000100800 */
[----:B0-----:R-:W3:Y:S01]  /*271f0*/  LDL.LU R24, [R1+0x4c0] ;  /* 0x0004c00001187983 */ /* 0x001ee20000300800 */
        /* <DEDUP_REMOVED lines=25> */
[----:B------:R-:W4:Y:S01]  /*27390*/  LDL.LU R29, [R1+0x18] ;  /* 0x00001800011d7983 */ /* 0x000f220000300800 */
[----:B--2---:R0:W-:Y:S04]  /*273a0*/  STS.U16 [R2+0x6a80], R3 ;  /* 0x006a800302007388 */ /* 0x0041e80000000400 */
[----:B0-----:R-:W2:Y:S04]  /*273b0*/  LDL.LU R3, [R1+0x14] ;  /* 0x0000140001037983 */ /* 0x001ea80000300800 */
[----:B---3--:R0:W-:Y:S04]  /*273c0*/  STS.U16 [R2+0x6b00], R24 ;  /* 0x006b001802007388 */ /* 0x0081e80000000400 */
[----:B0-----:R-:W3:Y:S04]  /*273d0*/  LDL.LU R24, [R1+0x43d8] ;  /* 0x0043d80001187983 */ /* 0x001ee80000300800 */
[----:B---3--:R0:W-:Y:S04]  /*273e0*/  STS.U16 [R2+0x6b80], R24 ;  /* 0x006b801802007388 */ /* 0x0081e80000000400 */
[----:B0-----:R-:W3:Y:S04]  /*273f0*/  LDL.LU R24, [R1+0x43d4] ;  /* 0x0043d40001187983 */ /* 0x001ee80000300800 */
[----:B---3--:R0:W-:Y:S01]  /*27400*/  STS.U16 [R2+0x8800], R24 ;  /* 0x0088001802007388 */ /* 0x0081e20000000400 */
[----:B----4-:R1:W-:Y:S03]  /*27410*/  STS.U16 [R2+0x8880], R4 ;  /* 0x0088800402007388 */ /* 0x0103e60000000400 */
[----:B0-----:R-:W3:Y:S01]  /*27420*/  LDL.LU R24, [R1+0x10] ;  /* 0x0000100001187983 */ /* 0x001ee20000300800 */
[----:B-1----:R-:W4:Y:S02]  /*27430*/  LDL.LU R4, [R1+0x8] ;  /* 0x0000080001047983 */ /* 0x002f240000300800 */
        /* <DEDUP_REMOVED lines=16> */
[----:B------:R-:W-:Y:S01]  /*27540*/  STS.U16 [R2+0xc900], R19 ;  /* 0x00c9001302007388 */ /* 0x000fe20000000400 */
[----:B----4-:R0:W-:Y:S04]  /*27550*/  STL [R1+0x43cc], R4 ;  /* 0x0043cc0401007387 */ /* 0x0101e80000100800 */
        /* <DEDUP_REMOVED lines=16> */
[----:B------:R-:W4:Y:S04]  /*27660*/  LDL.LU R18, [R1+0xe20] ;  /* 0x000e200001127983 */ /* 0x000f280000300800 */
[----:B------:R0:W-:Y:S01]  /*27670*/  STS.U16 [R2+0xc980], R21 ;  /* 0x00c9801502007388 */ /* 0x0001e20000000400 */
[----:B------:R-:W4:Y:S02]  /*27680*/  LDL.LU R19, [R1+0xe18] ;  /* 0x000e180001137983 */ /* 0x000f240000300800 */
[----:B------:R1:W-:Y:S02]  /*27690*/  STS.U16 [R2+0xca00], R22 ;  /* 0x00ca001602007388 */ /* 0x0003e40000000400 */
[----:B------:R1:W-:Y:S01]  /*276a0*/  STS.U16 [R2+0xca80], R23 ;  /* 0x00ca801702007388 */ /* 0x0003e20000000400 */
[----:B------:R2:W-:Y:S01]  /*276b0*/  STS.U16 [R2+0xcb00], R25 ;  /* 0x00cb001902007388 */ /* 0x0005e20000000400 */
[----:B------:R3:W-:Y:S02]  /*276c0*/  STS.U16 [R2+0xcb80], R26 ;  /* 0x00cb801a02007388 */ /* 0x0007e40000000400 */
[----:B------:R3:W-:Y:S01]  /*276d0*/  STS.U16 [R2+0xe800], R27 ;  /* 0x00e8001b02007388 */ /* 0x0007e20000000400 */
[----:B0-----:R-:W4:Y:S01]  /*276e0*/  LDL.LU R21, [R1+0x614] ;  /* 0x0006140001157983 */ /* 0x001f220000300800 */
[----:B-1----:R-:W4:Y:S02]  /*276f0*/  LDL.LU R22, [R1+0x60c] ;  /* 0x00060c0001167983 */ /* 0x002f240000300800 */
[----:B------:R-:W4:Y:S01]  /*27700*/  LDL.LU R23, [R1+0x604] ;  /* 0x0006040001177983 */ /* 0x000f220000300800 */
[----:B--2---:R-:W2:Y:S01]  /*27710*/  LDL.LU R25, [R1+0x5fc] ;  /* 0x0005fc0001197983 */ /* 0x004ea20000300800 */
[----:B---3--:R-:W3:Y:S02]  /*27720*/  LDL.LU R26, [R1+0x5f4] ;  /* 0x0005f400011a7983 */ /* 0x008ee40000300800 */
[----:B------:R0:W-:Y:S02]  /*27730*/  STS.U16 [R2+0xe880], R28 ;  /* 0x00e8801c02007388 */ /* 0x0001e40000000400 */
[----:B------:R-:W2:Y:S01]  /*27740*/  LDL.LU R27, [R1+0x5ec] ;  /* 0x0005ec00011b7983 */ /* 0x000ea20000300800 */
[----:B------:R1:W-:Y:S01]  /*27750*/  STS.U16 [R2+0xe900], R29 ;  /* 0x00e9001d02007388 */ /* 0x0003e20000000400 */
[----:B------:R1:W-:Y:S02]  /*27760*/  STS.U16 [R2+0xe980], R3 ;  /* 0x00e9800302007388 */ /* 0x0003e40000000400 */
[----:B------:R1:W-:Y:S01]  /*27770*/  STS.U16 [R2+0xea00], R24 ;  /* 0x00ea001802007388 */ /* 0x0003e20000000400 */
[----:B0-----:R-:W2:Y:S01]  /*27780*/  LDL.LU R28, [R1+0x5e4] ;  /* 0x0005e400011c7983 */ /* 0x001ea20000300800 */
[----:B-1----:R-:W2:Y:S02]  /*27790*/  LDL.LU R29, [R1+0x58c] ;  /* 0x00058c00011d7983 */ /* 0x002ea40000300800 */
[----:B------:R-:W2:Y:S01]  /*277a0*/  LDL.LU R3, [R1+0x4b0] ;  /* 0x0004b00001037983 */ /* 0x000ea20000300800 */
[----:B------:R-:W2:Y:S04]  /*277b0*/  LDL.LU R24, [R1+0x43d0] ;  /* 0x0043d00001187983 */ /* 0x000ea80000300800 */
[----:B----4-:R0:W-:Y:S04]  /*277c0*/  STS.U16 [R2+0xea80], R4 ;  /* 0x00ea800402007388 */ /* 0x0101e80000000400 */
[----:B0-----:R-:W4:Y:S01]  /*277d0*/  LDL.LU R4, [R1+0x43cc] ;  /* 0x0043cc0001047983 */ /* 0x001f220000300800 */
[----:B--2---:R-:W-:-:S05]  /*277e0*/  IMAD.SHL.U32 R24, R24, 0x2, RZ ;  /* 0x0000000218187824 */ /* 0x004fca00078e00ff */
[----:B------:R-:W-:Y:S01]  /*277f0*/  LOP3.LUT R24, R24, 0x30, RZ, 0x3c, !PT ;  /* 0x0000003018187812 */ /* 0x000fe200078e3cff */
[----:B----4-:R-:W-:Y:S01]  /*27800*/  STS.U16 [R2+0xeb00], R4 ;  /* 0x00eb000402007388 */ /* 0x010fe20000000400 */
[----:B------:R-:W-:Y:S03]  /*27810*/  STS.U16 [R2+0xeb80], R0 ;  /* 0x00eb800002007388 */ /* 0x000fe60000000400 */
[----:B------:R-:W-:Y:S02]  /*27820*/  STS.U16 [R24+0xc00], R15 ;  /* 0x000c000f18007388 */ /* 0x000fe40000000400 */
[----:B------:R-:W-:Y:S01]  /*27830*/  STS.U16 [R24+0xc80], R14 ;  /* 0x000c800e18007388 */ /* 0x000fe20000000400 */
[----:B------:R0:W-:Y:S04]  /*27840*/  STS.U16 [R24+0xd00], R20 ;  /* 0x000d001418007388 */ /* 0x0001e80000000400 */
[----:B0-----:R-:W2:Y:S04]  /*27850*/  LDL.LU R20, [R1+0x490] ;  /* 0x0004900001147983 */ /* 0x001ea80000300800 */
[----:B--2---:R0:W-:Y:S04]  /*27860*/  STL [R1+0x43c0], R20 ;  /* 0x0043c01401007387 */ /* 0x0041e80000100800 */
[----:B0-----:R-:W2:Y:S04]  /*27870*/  LDL.LU R20, [R1+0x498] ;  /* 0x0004980001147983 */ /* 0x001ea80000300800 */
[----:B--2---:R0:W-:Y:S04]  /*27880*/  STL [R1+0x43c4], R20 ;  /* 0x0043c41401007387 */ /* 0x0041e80000100800 */
[----:B0-----:R-:W2:Y:S01]  /*27890*/  LDL.LU R20, [R1+0x4a0] ;  /* 0x0004a00001147983 */ /* 0x001ea20000300800 */
        /* <DEDUP_REMOVED lines=17> */
[----:B---3--:R-:W-:Y:S02]  /*279b0*/  STS.U16 [R24+0x4e00], R26 ;  /* 0x004e001a18007388 */ /* 0x008fe40000000400 */
[----:B------:R-:W-:Y:S01]  /*279c0*/  STS.U16 [R24+0x4e80], R27 ;  /* 0x004e801b18007388 */ /* 0x000fe20000000400 */
[----:B------:R-:W-:Y:S01]  /*279d0*/  STS.U16 [R24+0x4f00], R28 ;  /* 0x004f001c18007388 */ /* 0x000fe20000000400 */
[----:B------:R-:W-:Y:S03]  /*279e0*/  STS.U16 [R24+0x4f80], R29 ;  /* 0x004f801d18007388 */ /* 0x000fe60000000400 */
[----:B--2---:R0:W-:Y:S04]  /*279f0*/  STL [R1+0x43c8], R20 ;  /* 0x0043c81401007387 */ /* 0x0041e80000100800 */
[----:B0-----:R-:W2:Y:S01]  /*27a00*/  LDL.LU R20, [R1+0x4a8] ;  /* 0x0004a80001147983 */ /* 0x001ea20000300800 */
[----:B------:R-:W3:Y:S02]  /*27a10*/  LDL.LU R23, [R1+0x488] ;  /* 0x0004880001177983 */ /* 0x000ee40000300800 */
[----:B------:R-:W4:Y:S02]  /*27a20*/  LDL.LU R25, [R1+0x480] ;  /* 0x0004800001197983 */ /* 0x000f240000300800 */
[----:B------:R-:W3:Y:S01]  /*27a30*/  LDL.LU R26, [R1+0x478] ;  /* 0x00047800011a7983 */ /* 0x000ee20000300800 */
[----:B------:R-:W3:Y:S01]  /*27a40*/  LDL.LU R27, [R1+0x370] ;  /* 0x00037000011b7983 */ /* 0x000ee20000300800 */
[----:B------:R-:W3:Y:S03]  /*27a50*/  LDL.LU R28, [R1+0x368] ;  /* 0x00036800011c7983 */ /* 0x000ee60000300800 */
[----:B------:R0:W-:Y:S01]  /*27a60*/  STS.U16 [R24+0x6c00], R3 ;  /* 0x006c000318007388 */ /* 0x0001e20000000400 */
[----:B------:R-:W3:Y:S03]  /*27a70*/  LDL.LU R29, [R1+0x360] ;  /* 0x00036000011d7983 */ /* 0x000ee60000300800 */
[----:B0-----:R-:W3:Y:S01]  /*27a80*/  LDL.LU R3, [R1+0x35c] ;  /* 0x00035c0001037983 */ /* 0x001ee20000300800 */
[----:B------:R-:W3:Y:S02]  /*27a90*/  LDL.LU R2, [R1+0x354] ;  /* 0x0003540001027983 */ /* 0x000ee40000300800 */
[----:B------:R-:W3:Y:S02]  /*27aa0*/  LDL.LU R4, [R1+0x34c] ;  /* 0x00034c0001047983 */ /* 0x000ee40000300800 */
[----:B------:R-:W3:Y:S01]  /*27ab0*/  LDL.LU R0, [R1+0x344] ;  /* 0x0003440001007983 */ /* 0x000ee20000300800 */
[----:B------:R-:W3:Y:S01]  /*27ac0*/  LDL.LU R15, [R1+0x33c] ;  /* 0x00033c00010f7983 */ /* 0x000ee20000300800 */
        /* <DEDUP_REMOVED lines=15> */
[----:B------:R-:W3:Y:S04]  /*27bc0*/  LDL.LU R22, [R1+0xa8] ;  /* 0x0000a80001167983 */ /* 0x000ee80000300800 */
[----:B--2---:R0:W-:Y:S04]  /*27bd0*/  STS.U16 [R24+0x6c80], R20 ;  /* 0x006c801418007388 */ /* 0x0041e80000000400 */
[----:B0-----:R-:W2:Y:S04]  /*27be0*/  LDL.LU R20, [R1+0x43c8] ;  /* 0x0043c80001147983 */ /* 0x001ea80000300800 */
[----:B--2---:R0:W-:Y:S04]  /*27bf0*/  STS.U16 [R24+0x6d00], R20 ;  /* 0x006d001418007388 */ /* 0x0041e80000000400 */
[----:B0-----:R-:W2:Y:S04]  /*27c00*/  LDL.LU R20, [R1+0x43c4] ;  /* 0x0043c40001147983 */ /* 0x001ea80000300800 */
[----:B--2---:R0:W-:Y:S04]  /*27c10*/  STS.U16 [R24+0x6d80], R20 ;  /* 0x006d801418007388 */ /* 0x0041e80000000400 */
[----:B0-----:R-:W2:Y:S04]  /*27c20*/  LDL.LU R20, [R1+0x43c0] ;  /* 0x0043c00001147983 */ /* 0x001ea80000300800 */
[----:B--2---:R0:W-:Y:S01]  /*27c30*/  STS.U16 [R24+0x6e00], R20 ;  /* 0x006e001418007388 */ /* 0x0041e20000000400 */
[----:B---3--:R1:W-:Y:S02]  /*27c40*/  STS.U16 [R24+0x6e80], R23 ;  /* 0x006e801718007388 */ /* 0x0083e40000000400 */
[----:B----4-:R2:W-:Y:S02]  /*27c50*/  STS.U16 [R24+0x6f00], R25 ;  /* 0x006f001918007388 */ /* 0x0105e40000000400 */
[----:B------:R3:W-:Y:S01]  /*27c60*/  STS.U16 [R24+0x6f80], R26 ;  /* 0x006f801a18007388 */ /* 0x0007e20000000400 */
[----:B------:R3:W-:Y:S01]  /*27c70*/  STS.U16 [R24+0x8c00], R27 ;  /* 0x008c001b18007388 */ /* 0x0007e20000000400 */
[----:B------:R3:W-:Y:S03]  /*27c80*/  STS.U16 [R24+0x8c80], R28 ;  /* 0x008c801c18007388 */ /* 0x0007e60000000400 */
[----:B0-----:R-:W4:Y:S01]  /*27c90*/  LDL.LU R20, [R1+0x43bc] ;  /* 0x0043bc0001147983 */ /* 0x001f220000300800 */
[----:B-1----:R-:W4:Y:S02]  /*27ca0*/  LDL.LU R23, [R1+0x43b8] ;  /* 0x0043b80001177983 */ /* 0x002f240000300800 */
[----:B--2---:R-:W2:Y:S02]  /*27cb0*/  LDL.LU R25, [R1+0x43b4] ;  /* 0x0043b40001197983 */ /* 0x004ea40000300800 */
[----:B---3--:R-:W3:Y:S01]  /*27cc0*/  LDL.LU R26, [R1+0x43b0] ;  /* 0x0043b000011a7983 */ /* 0x008ee20000300800 */
[----:B------:R-:W2:Y:S01]  /*27cd0*/  LDL.LU R27, [R1+0x43ac] ;  /* 0x0043ac00011b7983 */ /* 0x000ea20000300800 */
[----:B------:R-:W2:Y:S03]  /*27ce0*/  LDL.LU R28, [R1+0x43a8] ;  /* 0x0043a800011c7983 */ /* 0x000ea60000300800 */
[----:B------:R0:W-:Y:S01]  /*27cf0*/  STS.U16 [R24+0x8d00], R29 ;  /* 0x008d001d18007388 */ /* 0x0001e20000000400 */
[----:B------:R1:W-:Y:S03]  /*27d00*/  STS.U16 [R24+0x8d80], R3 ;  /* 0x008d800318007388 */ /* 0x0003e60000000400 */
[----:B0-----:R-:W2:Y:S01]  /*27d10*/  LDL.LU R29, [R1+0x43a4] ;  /* 0x0043a400011d7983 */ /* 0x001ea20000300800 */
[----:B-1----:R-:W2:Y:S02]  /*27d20*/  LDL.LU R3, [R1+0x43a0] ;  /* 0x0043a00001037983 */ /* 0x002ea40000300800 */
[----:B------:R0:W-:Y:S02]  /*27d30*/  STS.U16 [R24+0x8e00], R2 ;  /* 0x008e000218007388 */ /* 0x0001e40000000400 */
[----:B------:R1:W-:Y:S01]  /*27d40*/  STS.U16 [R24+0x8e80], R4 ;  /* 0x008e800418007388 */ /* 0x0003e20000000400 */
[----:B------:R1:W-:Y:S01]  /*27d50*/  STS.U16 [R24+0x8f00], R0 ;  /* 0x008f000018007388 */ /* 0x0003e20000000400 */
[----:B------:R1:W-:Y:S02]  /*27d60*/  STS.U16 [R24+0x8f80], R15 ;  /* 0x008f800f18007388 */ /* 0x0003e40000000400 */
[----:B------:R1:W-:Y:S02]  /*27d70*/  STS.U16 [R24+0xac00], R14 ;  /* 0x00ac000e18007388 */ /* 0x0003e40000000400 */
[----:B------:R1:W-:Y:S01]  /*27d80*/  STS.U16 [R24+0xac80], R5 ;  /* 0x00ac800518007388 */ /* 0x0003e20000000400 */
[----:B0-----:R-:W3:Y:S01]  /*27d90*/  LDL.LU R2, [R1+0xf1c] ;  /* 0x000f1c0001027983 */ /* 0x001ee20000300800 */
[----:B-1----:R-:W3:Y:S02]  /*27da0*/  LDL.LU R4, [R1+0xf18] ;  /* 0x000f180001047983 */ /* 0x002ee40000300800 */
[----:B------:R-:W4:Y:S01]  /*27db0*/  LDL.LU R0, [R1+0xf14] ;  /* 0x000f140001007983 */ /* 0x000f220000300800 */
[----:B------:R-:W4:Y:S04]  /*27dc0*/  LDL.LU R15, [R1+0xf10] ;  /* 0x000f1000010f7983 */ /* 0x000f280000300800 */
        /* <DEDUP_REMOVED lines=9> */
[----:B-1----:R-:W4:Y:S03]  /*27e60*/  LDL.LU R7, [R1+0xe04] ;  /* 0x000e040001077983 */ /* 0x002f260000300800 */
[----:B------:R-:W4:Y:S04]  /*27e70*/  LDL.LU R8, [R1+0xe00] ;  /* 0x000e000001087983 */ /* 0x000f280000300800 */
[----:B------:R-:W4:Y:S01]  /*27e80*/  LDL.LU R9, [R1+0xdfc] ;  /* 0x000dfc0001097983 */ /* 0x000f220000300800 */
[----:B------:R-:W4:Y:S02]  /*27e90*/  LDL.LU R10, [R1+0xdf8] ;  /* 0x000df800010a7983 */ /* 0x000f240000300800 */
[----:B------:R0:W-:Y:S02]  /*27ea0*/  STS.U16 [R24+0xcc00], R12 ;  /* 0x00cc000c18007388 */ /* 0x0001e40000000400 */
[----:B------:R-:W4:Y:S01]  /*27eb0*/  LDL.LU R11, [R1+0xdf4] ;  /* 0x000df400010b7983 */ /* 0x000f220000300800 */
[----:B------:R1:W-:Y:S01]  /*27ec0*/  STS.U16 [R24+0xcc80], R13 ;  /* 0x00cc800d18007388 */ /* 0x0003e20000000400 */
[----:B------:R1:W-:Y:S02]  /*27ed0*/  STS.U16 [R24+0xcd00], R16 ;  /* 0x00cd001018007388 */ /* 0x0003e40000000400 */
[----:B------:R1:W-:Y:S02]  /*27ee0*/  STS.U16 [R24+0xcd80], R17 ;  /* 0x00cd801118007388 */ /* 0x0003e40000000400 */
[----:B------:R1:W-:Y:S01]  /*27ef0*/  STS.U16 [R24+0xce00], R18 ;  /* 0x00ce001218007388 */ /* 0x0003e20000000400 */
[----:B------:R1:W-:Y:S04]  /*27f00*/  STS.U16 [R24+0xce80], R19 ;  /* 0x00ce801318007388 */ /* 0x0003e80000000400 */
[----:B0-----:R-:W4:Y:S01]  /*27f10*/  LDL.LU R12, [R1+0x584] ;  /* 0x00058400010c7983 */ /* 0x001f220000300800 */
[----:B-1----:R-:W4:Y:S03]  /*27f20*/  LDL.LU R13, [R1+0x580] ;  /* 0x00058000010d7983 */ /* 0x002f260000300800 */
[----:B------:R-:W4:Y:S04]  /*27f30*/  LDL.LU R16, [R1+0x57c] ;  /* 0x00057c0001107983 */ /* 0x000f280000300800 */
[----:B------:R-:W4:Y:S01]  /*27f40*/  LDL.LU R17, [R1+0x578] ;  /* 0x0005780001117983 */ /* 0x000f220000300800 */
[----:B------:R-:W4:Y:S02]  /*27f50*/  LDL.LU R18, [R1+0x574] ;  /* 0x0005740001127983 */ /* 0x000f240000300800 */
[----:B------:R0:W-:Y:S02]  /*27f60*/  STS.U16 [R24+0xcf00], R21 ;  /* 0x00cf001518007388 */ /* 0x0001e40000000400 */
[----:B------:R-:W4:Y:S01]  /*27f70*/  LDL.LU R19, [R1+0x570] ;  /* 0x0005700001137983 */ /* 0x000f220000300800 */
[----:B------:R1:W-:Y:S04]  /*27f80*/  STS.U16 [R24+0xcf80], R22 ;  /* 0x00cf801618007388 */ /* 0x0003e80000000400 */
[----:B0-----:R-:W4:Y:S01]  /*27f90*/  LDL.LU R21, [R1+0x56c] ;  /* 0x00056c0001157983 */ /* 0x001f220000300800 */
[----:B-1----:R-:W4:Y:S03]  /*27fa0*/  LDL.LU R22, [R1+0x568] ;  /* 0x0005680001167983 */ /* 0x002f260000300800 */
[----:B--2---:R0:W-:Y:S01]  /*27fb0*/  STS.U16 [R24+0xec00], R3 ;  /* 0x00ec000318007388 */ /* 0x0041e20000000400 */
[----:B------:R-:W-:Y:S02]  /*27fc0*/  STS.U16 [R24+0xec80], R29 ;  /* 0x00ec801d18007388 */ /* 0x000fe40000000400 */
[----:B------:R-:W-:Y:S02]  /*27fd0*/  STS.U16 [R24+0xed00], R28 ;  /* 0x00ed001c18007388 */ /* 0x000fe40000000400 */
[----:B------:R-:W-:Y:S01]  /*27fe0*/  STS.U16 [R24+0xed80], R27 ;  /* 0x00ed801b18007388 */ /* 0x000fe20000000400 */
[----:B0-----:R-:W2:Y:S01]  /*27ff0*/  LDL.LU R3, [R1+0x470] ;  /* 0x0004700001037983 */ /* 0x001ea20000300800 */
[----:B------:R0:W-:Y:S03]  /*28000*/  STL [R1+0x430c], R29 ;  /* 0x00430c1d01007387 */ /* 0x0001e60000100800 */
[----:B---3--:R-:W-:Y:S01]  /*28010*/  STS.U16 [R24+0xee00], R26 ;  /* 0x00ee001a18007388 */ /* 0x008fe20000000400 */
[----:B------:R-:W-:Y:S03]  /*28020*/  STS.U16 [R24+0xee80], R25 ;  /* 0x00ee801918007388 */ /* 0x000fe60000000400 */
[----:B0-----:R-:W3:Y:S01]  /*28030*/  LDL.LU R29, [R1+0xf20] ;  /* 0x000f2000011d7983 */ /* 0x001ee20000300800 */
[----:B------:R0:W-:Y:S03]  /*28040*/  STL [R1+0x4310], R28 ;  /* 0x0043101c01007387 */ /* 0x0001e60000100800 */
[----:B0-----:R-:W2:Y:S01]  /*28050*/  LDL.LU R28, [R1+0xf24] ;  /* 0x000f2400011c7983 */ /* 0x001ea20000300800 */
[----:B------:R0:W-:Y:S03]  /*28060*/  STL [R1+0x4314], R27 ;  /* 0x0043141b01007387 */ /* 0x0001e60000100800 */
[----:B0-----:R-:W2:Y:S01]  /*28070*/  LDL.LU R27, [R1+0xf28] ;  /* 0x000f2800011b7983 */ /* 0x001ea20000300800 */
[----:B------:R0:W-:Y:S03]  /*28080*/  STL [R1+0x4318], R26 ;  /* 0x0043181a01007387 */ /* 0x0001e60000100800 */
[----:B0-----:R-:W2:Y:S01]  /*28090*/  LDL.LU R26, [R1+0xf2c] ;  /* 0x000f2c00011a7983 */ /* 0x001ea20000300800 */
[----:B------:R-:W2:Y:S01]  /*280a0*/  LDL.LU R24, [R1+0x439c] ;  /* 0x00439c0001187983 */ /* 0x000ea20000300800 */
[----:B----4-:R-:W-:-:S02]  /*280b0*/  LOP3.LUT R20, R20, 0x3f, RZ, 0xc0, !PT ;  /* 0x0000003f14147812 */ /* 0x010fc400078ec0ff */
[----:B------:R0:W-:Y:S03]  /*280c0*/  STL [R1+0x431c], R25 ;  /* 0x00431c1901007387 */ /* 0x0001e60000100800 */
[C---:B0-----:R-:W-:Y:S02]  /*280d0*/  IMAD.SHL.U32 R25, R20.reuse, 0x2, RZ ;  /* 0x0000000214197824 */ /* 0x041fe400078e00ff */
[----:B------:R-:W-:-:S03]  /*280e0*/  IMAD.SHL.U32 R20, R20, 0x2, RZ ;  /* 0x0000000214147824 */ /* 0x000fc600078e00ff */
[----:B------:R-:W-:Y:S02]  /*280f0*/  LOP3.LUT R25, R25, 0x30, RZ, 0x3c, !PT ;  /* 0x0000003019197812 */ /* 0x000fe400078e3cff */
[----:B------:R-:W-:-:S03]  /*28100*/  LOP3.LUT R20, R20, 0x40, RZ, 0x3c, !PT ;  /* 0x0000004014147812 */ /* 0x000fc600078e3cff */
[----:B--2---:R-:W-:Y:S01]  /*28110*/  STS.U16 [R25+0xef00], R24 ;  /* 0x00ef001819007388 */ /* 0x004fe20000000400 */
[----:B------:R-:W-:Y:S02]  /*28120*/  STS.U16 [R25+0xef80], R23 ;  /* 0x00ef801719007388 */ /* 0x000fe40000000400 */
[----:B------:R-:W-:Y:S02]  /*28130*/  STS.U16 [R20+0x1000], R26 ;  /* 0x0010001a14007388 */ /* 0x000fe40000000400 */
[----:B------:R-:W-:Y:S01]  /*28140*/  STS.U16 [R20+0x1080], R27 ;  /* 0x0010801b14007388 */ /* 0x000fe20000000400 */
[----:B------:R-:W-:Y:S01]  /*28150*/  STS.U16 [R20+0x1100], R28 ;  /* 0x0011001c14007388 */ /* 0x000fe20000000400 */
[----:B---3--:R-:W-:Y:S02]  /*28160*/  STS.U16 [R20+0x1180], R29 ;  /* 0x0011801d14007388 */ /* 0x008fe40000000400 */
[----:B------:R-:W-:Y:S01]  /*28170*/  STS.U16 [R20+0x1200], R2 ;  /* 0x0012000214007388 */ /* 0x000fe20000000400 */
[----:B------:R-:W-:Y:S01]  /*28180*/  STL [R1+0x4320], R24 ;  /* 0x0043201801007387 */ /* 0x000fe20000100800 */
[----:B------:R-:W-:Y:S02]  /*28190*/  STS.U16 [R20+0x1280], R4 ;  /* 0x0012800414007388 */ /* 0x000fe40000000400 */
[----:B------:R-:W-:Y:S02]  /*281a0*/  STL [R1+0x4324], R23 ;  /* 0x0043241701007387 */ /* 0x000fe40000100800 */
[----:B------:R0:W-:Y:S02]  /*281b0*/  STS.U16 [R20+0x1300], R0 ;  /* 0x0013000014007388 */ /* 0x0001e40000000400 */
[----:B0-----:R-:W2:Y:S04]  /*281c0*/  LDL.LU R0, [R1+0x460] ;  /* 0x0004600001007983 */ /* 0x001ea80000300800 */
[----:B--2---:R0:W-:Y:S04]  /*281d0*/  STL [R1+0x4390], R0 ;  /* 0x0043900001007387 */ /* 0x0041e80000100800 */
[----:B0-----:R-:W2:Y:S04]  /*281e0*/  LDL.LU R0, [R1+0x464] ;  /* 0x0004640001007983 */ /* 0x001ea80000300800 */
[----:B--2---:R0:W-:Y:S04]  /*281f0*/  STL [R1+0x4394], R0 ;  /* 0x0043940001007387 */ /* 0x0041e80000100800 */
        /* <DEDUP_REMOVED lines=17> */
[----:B------:R-:W-:Y:S04]  /*28310*/  STS.U16 [R20+0x5380], R22 ;  /* 0x0053801614007388 */ /* 0x000fe80000000400 */
[----:B--2---:R0:W-:Y:S04]  /*28320*/  STL [R1+0x4398], R0 ;  /* 0x0043980001007387 */ /* 0x0041e80000100800 */
[----:B0-----:R-:W2:Y:S01]  /*28330*/  LDL.LU R0, [R1+0x46c] ;  /* 0x00046c0001007983 */ /* 0x001ea20000300800 */
[----:B------:R-:W3:Y:S02]  /*28340*/  LDL.LU R13, [R1+0x44c] ;  /* 0x00044c00010d7983 */ /* 0x000ee40000300800 */
[----:B------:R-:W4:Y:S02]  /*28350*/  LDL.LU R16, [R1+0x448] ;  /* 0x0004480001107983 */ /* 0x000f240000300800 */
        /* <DEDUP_REMOVED lines=22> */
[----:B------:R-:W3:Y:S03]  /*284c0*/  LDL.LU R11, [R1+0x8c] ;  /* 0x00008c00010b7983 */ /* 0x000ee60000300800 */
[----:B------:R0:W-:Y:S01]  /*284d0*/  STS.U16 [R20+0x7000], R3 ;  /* 0x0070000314007388 */ /* 0x0001e20000000400 */
[----:B------:R-:W3:Y:S03]  /*284e0*/  LDL.LU R12, [R1+0x88] ;  /* 0x00008800010c7983 */ /* 0x000ee60000300800 */
[----:B0-----:R-:W3:Y:S04]  /*284f0*/  LDL.LU R3, [R1+0x84] ;  /* 0x0000840001037983 */ /* 0x001ee80000300800 */
        /* <DEDUP_REMOVED lines=26> */
[----:B------:R-:W-:Y:S02]  /*286a0*/  STS.U16 [R20+0xb000], R27 ;  /* 0x00b0001b14007388 */ /* 0x000fe40000000400 */
[----:B------:R-:W-:Y:S01]  /*286b0*/  STS.U16 [R20+0xb080], R28 ;  /* 0x00b0801c14007388 */ /* 0x000fe20000000400 */
[----:B------:R-:W-:Y:S01]  /*286c0*/  STS.U16 [R20+0xb100], R29 ;  /* 0x00b1001d14007388 */ /* 0x000fe20000000400 */
[----:B------:R1:W-:Y:S03]  /*286d0*/  STS.U16 [R20+0xb180], R2 ;  /* 0x00b1800214007388 */ /* 0x0003e60000000400 */
[----:B0-----:R-:W3:Y:S01]  /*286e0*/  LDL.LU R23, [R1+0xf08] ;  /* 0x000f080001177983 */ /* 0x001ee20000300800 */
[----:B-1----:R-:W3:Y:S02]  /*286f0*/  LDL.LU R24, [R1+0xf04] ;  /* 0x000f040001187983 */ /* 0x002ee40000300800 */
[----:B------:R-:W3:Y:S01]  /*28700*/  LDL.LU R25, [R1+0xf00] ;  /* 0x000f000001197983 */ /* 0x000ee20000300800 */
[----:B------:R-:W3:Y:S04]  /*28710*/  LDL.LU R26, [R1+0xefc] ;  /* 0x000efc00011a7983 */ /* 0x000ee80000300800 */
[----:B------:R0:W-:Y:S04]  /*28720*/  STS.U16 [R20+0xb200], R4 ;  /* 0x00b2000414007388 */ /* 0x0001e80000000400 */
[----:B------:R-:W3:Y:S01]  /*28730*/  LDL.LU R2, [R1+0xef8] ;  /* 0x000ef80001027983 */ /* 0x000ee20000300800 */
[----:B------:R1:W-:Y:S02]  /*28740*/  STS.U16 [R20+0xb280], R15 ;  /* 0x00b2800f14007388 */ /* 0x0003e40000000400 */
[----:B------:R1:W-:Y:S02]  /*28750*/  STS.U16 [R20+0xb300], R14 ;  /* 0x00b3000e14007388 */ /* 0x0003e40000000400 */
[----:B------:R1:W-:Y:S01]  /*28760*/  STS.U16 [R20+0xb380], R5 ;  /* 0x00b3800514007388 */ /* 0x0003e20000000400 */
[----:B0-----:R-:W3:Y:S01]  /*28770*/  LDL.LU R4, [R1+0xef4] ;  /* 0x000ef40001047983 */ /* 0x001ee20000300800 */
[----:B-1----:R-:W3:Y:S02]  /*28780*/  LDL.LU R15, [R1+0xef0] ;  /* 0x000ef000010f7983 */ /* 0x002ee40000300800 */
[----:B------:R-:W3:Y:S02]  /*28790*/  LDL.LU R27, [R1+0xdf0] ;  /* 0x000df000011b7983 */ /* 0x000ee40000300800 */
[----:B------:R-:W3:Y:S01]  /*287a0*/  LDL.LU R28, [R1+0xdec] ;  /* 0x000dec00011c7983 */ /* 0x000ee20000300800 */
[----:B------:R-:W3:Y:S01]  /*287b0*/  LDL.LU R29, [R1+0xde8] ;  /* 0x000de800011d7983 */ /* 0x000ee20000300800 */
[----:B------:R-:W3:Y:S03]  /*287c0*/  LDL.LU R14, [R1+0xde4] ;  /* 0x000de400010e7983 */ /* 0x000ee60000300800 */
[----:B------:R0:W-:Y:S01]  /*287d0*/  STS.U16 [R20+0xd000], R6 ;  /* 0x00d0000614007388 */ /* 0x0001e20000000400 */
[----:B------:R-:W3:Y:S02]  /*287e0*/  LDL.LU R5, [R1+0xde0] ;  /* 0x000de00001057983 */ /* 0x000ee40000300800 */
[----:B------:R1:W-:Y:S02]  /*287f0*/  STS.U16 [R20+0xd080], R7 ;  /* 0x00d0800714007388 */ /* 0x0003e40000000400 */
[----:B------:R1:W-:Y:S01]  /*28800*/  STS.U16 [R20+0xd100], R8 ;  /* 0x00d1000814007388 */ /* 0x0003e20000000400 */
[----:B------:R1:W-:Y:S01]  /*28810*/  STS.U16 [R20+0xd180], R9 ;  /* 0x00d1800914007388 */ /* 0x0003e20000000400 */
[----:B------:R1:W-:Y:S02]  /*28820*/  STS.U16 [R20+0xd200], R10 ;  /* 0x00d2000a14007388 */ /* 0x0003e40000000400 */
[----:B------:R1:W-:Y:S01]  /*28830*/  STS.U16 [R20+0xd280], R11 ;  /* 0x00d2800b14007388 */ /* 0x0003e20000000400 */
[----:B0-----:R-:W3:Y:S01]  /*28840*/  LDL.LU R6, [R1+0xddc] ;  /* 0x000ddc0001067983 */ /* 0x001ee20000300800 */
[----:B-1----:R-:W3:Y:S03]  /*28850*/  LDL.LU R7, [R1+0xdd8] ;  /* 0x000dd80001077983 */ /* 0x002ee60000300800 */
[----:B------:R-:W3:Y:S04]  /*28860*/  LDL.LU R8, [R1+0xdd4] ;  /* 0x000dd40001087983 */ /* 0x000ee80000300800 */
[----:B------:R-:W3:Y:S01]  /*28870*/  LDL.LU R9, [R1+0x564] ;  /* 0x0005640001097983 */ /* 0x000ee20000300800 */
[----:B------:R-:W3:Y:S02]  /*28880*/  LDL.LU R10, [R1+0x560] ;  /* 0x00056000010a7983 */ /* 0x000ee40000300800 */
[----:B------:R0:W-:Y:S02]  /*28890*/  STS.U16 [R20+0xd300], R12 ;  /* 0x00d3000c14007388 */ /* 0x0001e40000000400 */
[----:B------:R-:W3:Y:S01]  /*288a0*/  LDL.LU R11, [R1+0x55c] ;  /* 0x00055c00010b7983 */ /* 0x000ee20000300800 */
[----:B------:R1:W-:Y:S04]  /*288b0*/  STS.U16 [R20+0xd380], R3 ;  /* 0x00d3800314007388 */ /* 0x0003e80000000400 */
[----:B0-----:R-:W3:Y:S01]  /*288c0*/  LDL.LU R12, [R1+0x558] ;  /* 0x00055800010c7983 */ /* 0x001ee20000300800 */
[----:B-1----:R-:W3:Y:S03]  /*288d0*/  LDL.LU R3, [R1+0x554] ;  /* 0x0005540001037983 */ /* 0x002ee60000300800 */
[----:B--2---:R-:W-:Y:S04]  /*288e0*/  STS.U16 [R20+0xf000], R22 ;  /* 0x00f0001614007388 */ /* 0x004fe80000000400 */
[----:B------:R0:W-:Y:S01]  /*288f0*/  STL [R1+0x4328], R22 ;  /* 0x0043281601007387 */ /* 0x0001e20000100800 */
[----:B------:R1:W-:Y:S03]  /*28900*/  STS.U16 [R20+0xf080], R21 ;  /* 0x00f0801514007388 */ /* 0x0003e60000000400 */
[----:B0-----:R-:W2:Y:S01]  /*28910*/  LDL.LU R22, [R1+0xf0c] ;  /* 0x000f0c0001167983 */ /* 0x001ea20000300800 */
[----:B-1----:R-:W2:Y:S02]  /*28920*/  LDL.LU R20, [R1+0x436c] ;  /* 0x00436c0001147983 */ /* 0x002ea40000300800 */
[----:B------:R0:W-:Y:S02]  /*28930*/  STL [R1+0x432c], R21 ;  /* 0x00432c1501007387 */ /* 0x0001e40000100800 */
[----:B0-----:R-:W0:Y:S02]  /*28940*/  S2R R21, SR_TID.X ;  /* 0x0000000000157919 */ /* 0x001e240000002100 */
[----:B0-----:R-:W-:-:S05]  /*28950*/  LOP3.LUT R21, R21, 0x3f, RZ, 0xc0, !PT ;  /* 0x0000003f15157812 */ /* 0x001fca00078ec0ff */
[----:B------:R-:W-:-:S05]  /*28960*/  IMAD.SHL.U32 R21, R21, 0x2, RZ ;  /* 0x0000000215157824 */ /* 0x000fca00078e00ff */
[----:B------:R-:W-:-:S05]  /*28970*/  LOP3.LUT R21, R21, 0x40, RZ, 0x3c, !PT ;  /* 0x0000004015157812 */ /* 0x000fca00078e3cff */
[----:B--2---:R-:W-:Y:S04]  /*28980*/  STS.U16 [R21+0xf100], R20 ;  /* 0x00f1001415007388 */ /* 0x004fe80000000400 */
[----:B------:R4:W-:Y:S01]  /*28990*/  STL [R1+0x4330], R20 ;  /* 0x0043301401007387 */ /* 0x0009e20000100800 */
[----:B------:R-:W-:Y:S02]  /*289a0*/  STS.U16 [R21+0xf180], R19 ;  /* 0x00f1801315007388 */ /* 0x000fe40000000400 */
[----:B------:R-:W-:Y:S02]  /*289b0*/  STS.U16 [R21+0xf200], R18 ;  /* 0x00f2001215007388 */ /* 0x000fe40000000400 */
[----:B---3--:R-:W-:Y:S02]  /*289c0*/  STS.U16 [R21+0xf280], R17 ;  /* 0x00f2801115007388 */ /* 0x008fe40000000400 */
[----:B----4-:R-:W-:Y:S01]  /*289d0*/  IMAD.SHL.U32 R20, R0, 0x2, RZ ;  /* 0x0000000200147824 */ /* 0x010fe200078e00ff */
[----:B------:R-:W-:Y:S04]  /*289e0*/  STS.U16 [R21+0xf300], R16 ;  /* 0x00f3001015007388 */ /* 0x000fe80000000400 */
[----:B------:R-:W-:Y:S01]  /*289f0*/  LOP3.LUT R20, R20, 0x50, RZ, 0x3c, !PT ;  /* 0x0000005014147812 */ /* 0x000fe200078e3cff */
[----:B------:R-:W-:Y:S04]  /*28a00*/  STS.U16 [R21+0xf380], R13 ;  /* 0x00f3800d15007388 */ /* 0x000fe80000000400 */
[----:B------:R-:W-:Y:S04]  /*28a10*/  STL [R1+0x4358], R19 ;  /* 0x0043581301007387 */ /* 0x000fe80000100800 */
[----:B------:R-:W-:Y:S01]  /*28a20*/  STS.U16 [R20+0x1400], R22 ;  /* 0x0014001614007388 */ /* 0x000fe20000000400 */
[----:B------:R-:W-:Y:S02]  /*28a30*/  STS.U16 [R20+0x1480], R23 ;  /* 0x0014801714007388 */ /* 0x000fe40000000400 */
[----:B------:R-:W-:Y:S02]  /*28a40*/  STS.U16 [R20+0x1500], R24 ;  /* 0x0015001814007388 */ /* 0x000fe40000000400 */
[----:B------:R-:W-:Y:S01]  /*28a50*/  STS.U16 [R20+0x1580], R25 ;  /* 0x0015801914007388 */ /* 0x000fe20000000400 */
[----:B------:R-:W-:Y:S04]  /*28a60*/  STL [R1+0x435c], R18 ;  /* 0x00435c1201007387 */ /* 0x000fe80000100800 */
[----:B------:R-:W-:Y:S01]  /*28a70*/  STS.U16 [R20+0x1600], R26 ;  /* 0x0016001a14007388 */ /* 0x000fe20000000400 */
[----:B------:R-:W-:Y:S02]  /*28a80*/  STL [R1+0x4360], R0 ;  /* 0x0043600001007387 */ /* 0x000fe40000100800 */
[----:B------:R0:W-:Y:S02]  /*28a90*/  STS.U16 [R20+0x1680], R2 ;  /* 0x0016800214007388 */ /* 0x0001e40000000400 */
[----:B------:R-:W-:Y:S01]  /*28aa0*/  STL [R1+0x4364], R17 ;  /* 0x0043641101007387 */ /* 0x000fe20000100800 */
[----:B------:R1:W-:Y:S04]  /*28ab0*/  STS.U16 [R20+0x1700], R4 ;  /* 0x0017000414007388 */ /* 0x0003e80000000400 */
[----:B------:R-:W-:Y:S01]  /*28ac0*/  STL [R1+0x4368], R16 ;  /* 0x0043681001007387 */ /* 0x000fe20000100800 */
[----:B------:R2:W-:Y:S02]  /*28ad0*/  STS.U16 [R20+0x1780], R15 ;  /* 0x0017800f14007388 */ /* 0x0005e40000000400 */
[----:B------:R-:W-:Y:S02]  /*28ae0*/  STS.U16 [R20+0x3400], R27 ;  /* 0x0034001b14007388 */ /* 0x000fe40000000400 */
[----:B------:R-:W-:Y:S01]  /*28af0*/  STS.U16 [R20+0x3480], R28 ;  /* 0x0034801c14007388 */ /* 0x000fe20000000400 */
[----:B------:R-:W-:Y:S04]  /*28b00*/  STS.U16 [R20+0x3500], R29 ;  /* 0x0035001d14007388 */ /* 0x000fe80000000400 */
[----:B0-----:R-:W3:Y:S01]  /*28b10*/  LDL.LU R2, [R1+0x550] ;  /* 0x0005500001027983 */ /* 0x001ee20000300800 */
[----:B------:R0:W-:Y:S03]  /*28b20*/  STS.U16 [R20+0x3580], R14 ;  /* 0x0035800e14007388 */ /* 0x0001e60000000400 */
[----:B-1----:R-:W4:Y:S01]  /*28b30*/  LDL.LU R4, [R1+0x54c] ;  /* 0x00054c0001047983 */ /* 0x002f220000300800 */
[----:B--2---:R-:W2:Y:S02]  /*28b40*/  LDL.LU R15, [R1+0x548] ;  /* 0x00054800010f7983 */ /* 0x004ea40000300800 */
[----:B------:R-:W2:Y:S02]  /*28b50*/  LDL.LU R16, [R1+0x440] ;  /* 0x0004400001107983 */ /* 0x000ea40000300800 */
[----:B------:R1:W-:Y:S01]  /*28b60*/  STS.U16 [R20+0x3600], R5 ;  /* 0x0036000514007388 */ /* 0x0003e20000000400 */
[----:B------:R1:W-:Y:S04]  /*28b70*/  STS.U16 [R20+0x3680], R6 ;  /* 0x0036800614007388 */ /* 0x0003e80000000400 */
[----:B0-----:R-:W2:Y:S01]  /*28b80*/  LDL.LU R14, [R1+0x42c] ;  /* 0x00042c00010e7983 */ /* 0x001ea20000300800 */
[----:B------:R-:W2:Y:S02]  /*28b90*/  LDL.LU R17, [R1+0x428] ;  /* 0x0004280001117983 */ /* 0x000ea40000300800 */
[----:B------:R-:W2:Y:S02]  /*28ba0*/  LDL.LU R0, [R1+0x424] ;  /* 0x0004240001007983 */ /* 0x000ea40000300800 */
[----:B------:R0:W-:Y:S01]  /*28bb0*/  STS.U16 [R20+0x3700], R7 ;  /* 0x0037000714007388 */ /* 0x0001e20000000400 */
[----:B------:R-:W2:Y:S04]  /*28bc0*/  LDL.LU R18, [R1+0x420] ;  /* 0x0004200001127983 */ /* 0x000ea80000300800 */
[----:B------:R0:W-:Y:S01]  /*28bd0*/  STS.U16 [R20+0x3780], R8 ;  /* 0x0037800814007388 */ /* 0x0001e20000000400 */
[----:B------:R-:W2:Y:S02]  /*28be0*/  LDL.LU R19, [R1+0x40c] ;  /* 0x00040c0001137983 */ /* 0x000ea40000300800 */
[----:B------:R0:W-:Y:S02]  /*28bf0*/  STS.U16 [R20+0x5400], R9 ;  /* 0x0054000914007388 */ /* 0x0001e40000000400 */
[----:B-1----:R-:W2:Y:S01]  /*28c00*/  LDL.LU R5, [R1+0x408] ;  /* 0x0004080001057983 */ /* 0x002ea20000300800 */
[----:B------:R-:W-:Y:S04]  /*28c10*/  STS.U16 [R20+0x5480], R10 ;  /* 0x0054800a14007388 */ /* 0x000fe80000000400 */
[----:B------:R-:W2:Y:S01]  /*28c20*/  LDL.LU R6, [R1+0x404] ;  /* 0x0004040001067983 */ /* 0x000ea20000300800 */
[----:B------:R-:W-:Y:S02]  /*28c30*/  STS.U16 [R20+0x5500], R11 ;  /* 0x0055000b14007388 */ /* 0x000fe40000000400 */
[----:B0-----:R-:W2:Y:S02]  /*28c40*/  LDL.LU R7, [R1+0x310] ;  /* 0x0003100001077983 */ /* 0x001ea40000300800 */
[----:B------:R-:W-:Y:S01]  /*28c50*/  STS.U16 [R20+0x5580], R12 ;  /* 0x0055800c14007388 */ /* 0x000fe20000000400 */
[----:B------:R0:W-:Y:S04]  /*28c60*/  STS.U16 [R20+0x5600], R3 ;  /* 0x0056000314007388 */ /* 0x0001e80000000400 */
[----:B------:R-:W2:Y:S01]  /*28c70*/  LDL.LU R8, [R1+0x30c] ;  /* 0x00030c0001087983 */ /* 0x000ea20000300800 */
[----:B------:R-:W2:Y:S03]  /*28c80*/  LDL.LU R9, [R1+0x308] ;  /* 0x0003080001097983 */ /* 0x000ea60000300800 */
        /* <DEDUP_REMOVED lines=12> */
[----:B------:R-:W2:Y:S04]  /*28d50*/  LDL.LU R29, [R1+0x184] ;  /* 0x00018400011d7983 */ /* 0x000ea80000300800 */
[----:B---3--:R0:W-:Y:S04]  /*28d60*/  STS.U16 [R20+0x5680], R2 ;  /* 0x0056800214007388 */ /* 0x0081e80000000400 */
[----:B----4-:R1:W-:Y:S01]  /*28d70*/  STS.U16 [R20+0x5700], R4 ;  /* 0x0057000414007388 */ /* 0x0103e20000000400 */
[----:B--2---:R2:W-:Y:S03]  /*28d80*/  STS.U16 [R20+0x5780], R15 ;  /* 0x0057800f14007388 */ /* 0x0045e60000000400 */
[----:B------:R3:W-:Y:S04]  /*28d90*/  STS.U16 [R20+0x7400], R16 ;  /* 0x0074001014007388 */ /* 0x0007e80000000400 */
[----:B0-----:R-:W4:Y:S04]  /*28da0*/  LDL.LU R2, [R1+0x80] ;  /* 0x0000800001027983 */ /* 0x001f280000300800 */
[----:B------:R0:W-:Y:S04]  /*28db0*/  STS.U16 [R20+0x7480], R14 ;  /* 0x0074800e14007388 */ /* 0x0001e80000000400 */
[----:B-1----:R-:W4:Y:S04]  /*28dc0*/  LDL.LU R4, [R1+0x7c] ;  /* 0x00007c0001047983 */ /* 0x002f280000300800 */
[----:B--2---:R-:W2:Y:S01]  /*28dd0*/  LDL.LU R15, [R1+0x78] ;  /* 0x00007800010f7983 */ /* 0x004ea20000300800 */
[----:B------:R1:W-:Y:S03]  /*28de0*/  STS.U16 [R20+0x7500], R17 ;  /* 0x0075001114007388 */ /* 0x0003e60000000400 */
[----:B---3--:R-:W3:Y:S01]  /*28df0*/  LDL.LU R16, [R1+0x4368] ;  /* 0x0043680001107983 */ /* 0x008ee20000300800 */
[----:B------:R1:W-:Y:S02]  /*28e00*/  STS.U16 [R20+0x7580], R0 ;  /* 0x0075800014007388 */ /* 0x0003e40000000400 */
[----:B------:R1:W-:Y:S01]  /*28e10*/  STS.U16 [R20+0x7600], R18 ;  /* 0x0076001214007388 */ /* 0x0003e20000000400 */
[----:B0-----:R-:W3:Y:S04]  /*28e20*/  LDL.LU R14, [R1+0x74] ;  /* 0x00007400010e7983 */ /* 0x001ee80000300800 */
[----:B-1----:R-:W3:Y:S01]  /*28e30*/  LDL.LU R17, [R1+0x4364] ;  /* 0x0043640001117983 */ /* 0x002ee20000300800 */
[----:B------:R0:W-:Y:S02]  /*28e40*/  STS.U16 [R20+0x7680], R19 ;  /* 0x0076801314007388 */ /* 0x0001e40000000400 */
[----:B------:R1:W-:Y:S01]  /*28e50*/  STS.U16 [R20+0x7700], R5 ;  /* 0x0077000514007388 */ /* 0x0003e20000000400 */
[----:B------:R-:W3:Y:S01]  /*28e60*/  LDL.LU R0, [R1+0x4360] ;  /* 0x0043600001007983 */ /* 0x000ee20000300800 */
[----:B------:R-:W3:Y:S03]  /*28e70*/  LDL.LU R18, [R1+0x435c] ;  /* 0x00435c0001127983 */ /* 0x000ee60000300800 */
[----:B------:R1:W-:Y:S01]  /*28e80*/  STS.U16 [R20+0x7780], R6 ;  /* 0x0077800614007388 */ /* 0x0003e20000000400 */
[----:B------:R1:W-:Y:S03]  /*28e90*/  STS.U16 [R20+0x9400], R7 ;  /* 0x0094000714007388 */ /* 0x0003e60000000400 */
[----:B0-----:R-:W3:Y:S01]  /*28ea0*/  LDL.LU R19, [R1+0x4358] ;  /* 0x0043580001137983 */ /* 0x001ee20000300800 */
[----:B-1----:R-:W3:Y:S02]  /*28eb0*/  LDL.LU R5, [R1+0x4354] ;  /* 0x0043540001057983 */ /* 0x002ee40000300800 */
        /* <DEDUP_REMOVED lines=12> */
[----:B0-----:R-:W3:Y:S01]  /*28f80*/  LDL.LU R11, [R1+0x68] ;  /* 0x00006800010b7983 */ /* 0x001ee20000300800 */
[----:B-1----:R-:W3:Y:S03]  /*28f90*/  LDL.LU R12, [R1+0x64] ;  /* 0x00006400010c7983 */ /* 0x002ee60000300800 */
[----:B------:R0:W-:Y:S01]  /*28fa0*/  STS.U16 [R20+0x9780], R21 ;  /* 0x0097801514007388 */ /* 0x0001e20000000400 */
[----:B------:R1:W-:Y:S02]  /*28fb0*/  STS.U16 [R20+0xb400], R22 ;  /* 0x00b4001614007388 */ /* 0x0003e40000000400 */
[----:B------:R1:W-:Y:S02]  /*28fc0*/  STS.U16 [R20+0xb480], R23 ;  /* 0x00b4801714007388 */ /* 0x0003e40000000400 */
[----:B------:R1:W-:Y:S01]  /*28fd0*/  STS.U16 [R20+0xb500], R24 ;  /* 0x00b5001814007388 */ /* 0x0003e20000000400 */
[----:B------:R1:W-:Y:S01]  /*28fe0*/  STS.U16 [R20+0xb580], R25 ;  /* 0x00b5801914007388 */ /* 0x0003e20000000400 */
[----:B------:R1:W-:Y:S02]  /*28ff0*/  STS.U16 [R20+0xb600], R26 ;  /* 0x00b6001a14007388 */ /* 0x0003e40000000400 */
[----:B------:R1:W-:Y:S01]  /*29000*/  STS.U16 [R20+0xb680], R27 ;  /* 0x00b6801b14007388 */ /* 0x0003e20000000400 */
[----:B0-----:R-:W3:Y:S01]  /*29010*/  LDL.LU R21, [R1+0xeec] ;  /* 0x000eec0001157983 */ /* 0x001ee20000300800 */
[----:B-1----:R-:W3:Y:S03]  /*29020*/  LDL.LU R22, [R1+0xee8] ;  /* 0x000ee80001167983 */ /* 0x002ee60000300800 */
[----:B------:R-:W3:Y:S01]  /*29030*/  LDL.LU R23, [R1+0xedc] ;  /* 0x000edc0001177983 */ /* 0x000ee20000300800 */
[----:B------:R-:W3:Y:S03]  /*29040*/  LDL.LU R24, [R1+0xed8] ;  /* 0x000ed80001187983 */ /* 0x000ee60000300800 */
[----:B------:R-:W3:Y:S04]  /*29050*/  LDL.LU R25, [R1+0xed4] ;  /* 0x000ed40001197983 */ /* 0x000ee80000300800 */
[----:B------:R0:W-:Y:S01]  /*29060*/  STS.U16 [R20+0xb700], R28 ;  /* 0x00b7001c14007388 */ /* 0x0001e20000000400 */
[----:B------:R-:W3:Y:S02]  /*29070*/  LDL.LU R26, [R1+0xed0] ;  /* 0x000ed000011a7983 */ /* 0x000ee40000300800 */
[----:B------:R1:W-:Y:S02]  /*29080*/  STS.U16 [R20+0xb780], R29 ;  /* 0x00b7801d14007388 */ /* 0x0003e40000000400 */
[----:B------:R-:W3:Y:S01]  /*29090*/  LDL.LU R27, [R1+0xdd0] ;  /* 0x000dd000011b7983 */ /* 0x000ee20000300800 */
[----:B0-----:R-:W3:Y:S01]  /*290a0*/  LDL.LU R28, [R1+0xdcc] ;  /* 0x000dcc00011c7983 */ /* 0x001ee20000300800 */
[----:B-1----:R-:W3:Y:S03]  /*290b0*/  LDL.LU R29, [R1+0xdc8] ;  /* 0x000dc800011d7983 */ /* 0x002ee60000300800 */
[----:B----4-:R0:W-:Y:S01]  /*290c0*/  STS.U16 [R20+0xd400], R2 ;  /* 0x00d4000214007388 */ /* 0x0101e20000000400 */
[----:B------:R1:W-:Y:S03]  /*290d0*/  STS.U16 [R20+0xd480], R4 ;  /* 0x00d4800414007388 */ /* 0x0003e60000000400 */
[----:B--2---:R-:W-:Y:S04]  /*290e0*/  STS.U16 [R20+0xd500], R15 ;  /* 0x00d5000f14007388 */ /* 0x004fe80000000400 */
[----:B0-----:R-:W2:Y:S04]  /*290f0*/  LDL.LU R2, [R1+0xdc4] ;  /* 0x000dc40001027983 */ /* 0x001ea80000300800 */
[----:B---3--:R0:W-:Y:S01]  /*29100*/  STS.U16 [R20+0xd580], R14 ;  /* 0x00d5800e14007388 */ /* 0x0081e20000000400 */
[----:B-1----:R-:W3:Y:S03]  /*29110*/  LDL.LU R4, [R1+0xdc0] ;  /* 0x000dc00001047983 */ /* 0x002ee60000300800 */
[----:B0-----:R-:W4:Y:S01]  /*29120*/  LDL.LU R14, [R1+0xdbc] ;  /* 0x000dbc00010e7983 */ /* 0x001f220000300800 */
[----:B------:R-:W2:Y:S03]  /*29130*/  LDL.LU R15, [R1+0xdb8] ;  /* 0x000db800010f7983 */ /* 0x000ea60000300800 */
[----:B------:R0:W-:Y:S01]  /*29140*/  STS.U16 [R20+0xd600], R3 ;  /* 0x00d6000314007388 */ /* 0x0001e20000000400 */
[----:B------:R1:W-:Y:S03]  /*29150*/  STS.U16 [R20+0xd680], R10 ;  /* 0x00d6800a14007388 */ /* 0x0003e60000000400 */
[----:B------:R1:W-:Y:S01]  /*29160*/  STS.U16 [R20+0xd700], R11 ;  /* 0x00d7000b14007388 */ /* 0x0003e20000000400 */
[----:B------:R1:W-:Y:S03]  /*29170*/  STS.U16 [R20+0xd780], R12 ;  /* 0x00d7800c14007388 */ /* 0x0003e60000000400 */
[----:B0-----:R-:W2:Y:S01]  /*29180*/  LDL.LU R3, [R1+0xdb4] ;  /* 0x000db40001037983 */ /* 0x001ea20000300800 */
[----:B-1----:R-:W2:Y:S03]  /*29190*/  LDL.LU R10, [R1+0x433c] ;  /* 0x00433c00010a7983 */ /* 0x002ea60000300800 */
[----:B------:R-:W2:Y:S01]  /*291a0*/  LDL.LU R11, [R1+0x4338] ;  /* 0x00433800010b7983 */ /* 0x000ea20000300800 */
[----:B------:R-:W2:Y:S02]  /*291b0*/  LDL.LU R12, [R1+0x4334] ;  /* 0x00433400010c7983 */ /* 0x000ea40000300800 */
[----:B------:R-:W-:Y:S01]  /*291c0*/  IMAD.SHL.U32 R0, R0, 0x2, RZ ;  /* 0x0000000200007824 */ /* 0x000fe200078e00ff */
[----:B--2---:R-:W-:Y:S01]  /*291d0*/  STS.U16 [R20+0xf400], R12 ;  /* 0x00f4000c14007388 */ /* 0x004fe20000000400 */
[----:B------:R-:W-:Y:S02]  /*291e0*/  STS.U16 [R20+0xf480], R11 ;  /* 0x00f4800b14007388 */ /* 0x000fe40000000400 */
[----:B------:R-:W-:Y:S02]  /*291f0*/  STS.U16 [R20+0xf500], R10 ;  /* 0x00f5000a14007388 */ /* 0x000fe40000000400 */
[----:B------:R-:W-:Y:S01]  /*29200*/  STS.U16 [R20+0xf580], R9 ;  /* 0x00f5800914007388 */ /* 0x000fe20000000400 */
[----:B------:R-:W-:Y:S01]  /*29210*/  STS.U16 [R20+0xf600], R8 ;  /* 0x00f6000814007388 */ /* 0x000fe20000000400 */
[----:B------:R0:W-:Y:S02]  /*29220*/  STS.U16 [R20+0xf680], R7 ;  /* 0x00f6800714007388 */ /* 0x0001e40000000400 */
[----:B------:R1:W-:Y:S01]  /*29230*/  STS.U16 [R20+0xf700], R6 ;  /* 0x00f7000614007388 */ /* 0x0003e20000000400 */
[----:B0-----:R-:W2:Y:S01]  /*29240*/  LDL.LU R7, [R1+0xee0] ;  /* 0x000ee00001077983 */ /* 0x001ea20000300800 */
[----:B-1----:R-:W2:Y:S01]  /*29250*/  LDL.LU R6, [R1+0xee4] ;  /* 0x000ee40001067983 */ /* 0x002ea20000300800 */
[----:B------:R-:W-:Y:S01]  /*29260*/  LOP3.LUT R0, R0, 0x60, RZ, 0x3c, !PT ;  /* 0x0000006000007812 */ /* 0x000fe200078e3cff */
[----:B------:R0:W-:Y:S04]  /*29270*/  STS.U16 [R20+0xf780], R5 ;  /* 0x00f7800514007388 */ /* 0x0001e80000000400 */
[----:B------:R1:W-:Y:S01]  /*29280*/  STS.U16 [R0+0x1800], R21 ;  /* 0x0018001500007388 */ /* 0x0003e20000000400 */
[----:B------:R3:W-:Y:S03]  /*29290*/  STS.U16 [R0+0x1880], R22 ;  /* 0x0018801600007388 */ /* 0x0007e60000000400 */
[----:B0-----:R-:W4:Y:S04]  /*292a0*/  LDL.LU R20, [R1+0x4330] ;  /* 0x0043300001147983 */ /* 0x001f280000300800 */
[----:B-1----:R-:W4:Y:S01]  /*292b0*/  LDL.LU R21, [R1+0x432c] ;  /* 0x00432c0001157983 */ /* 0x002f220000300800 */
[----:B---3--:R-:W3:Y:S03]  /*292c0*/  LDL.LU R22, [R1+0x4328] ;  /* 0x0043280001167983 */ /* 0x008ee60000300800 */
[----:B--2---:R0:W-:Y:S01]  /*292d0*/  STS.U16 [R0+0x1900], R6 ;  /* 0x0019000600007388 */ /* 0x0041e20000000400 */
[----:B------:R1:W-:Y:S02]  /*292e0*/  STS.U16 [R0+0x1980], R7 ;  /* 0x0019800700007388 */ /* 0x0003e40000000400 */
[----:B------:R2:W-:Y:S02]  /*292f0*/  STS.U16 [R0+0x1a00], R23 ;  /* 0x001a001700007388 */ /* 0x0005e40000000400 */
[----:B------:R2:W-:Y:S01]  /*29300*/  STS.U16 [R0+0x1a80], R24 ;  /* 0x001a801800007388 */ /* 0x0005e20000000400 */
[----:B------:R2:W-:Y:S01]  /*29310*/  STS.U16 [R0+0x1b00], R25 ;  /* 0x001b001900007388 */ /* 0x0005e20000000400 */
[----:B------:R2:W-:Y:S02]  /*29320*/  STS.U16 [R0+0x1b80], R26 ;  /* 0x001b801a00007388 */ /* 0x0005e40000000400 */
[----:B------:R4:W-:Y:S01]  /*29330*/  STS.U16 [R0+0x3800], R27 ;  /* 0x0038001b00007388 */ /* 0x0009e20000000400 */
[----:B0-----:R-:W3:Y:S04]  /*29340*/  LDL R6, [R1+0x21b4] ;  /* 0x0021b40001067983 */ /* 0x001ee80000100800 */
[----:B-1----:R-:W3:Y:S01]  /*29350*/  LDL R7, [R1+0x21ac] ;  /* 0x0021ac0001077983 */ /* 0x002ee20000100800 */
[----:B--2---:R-:W2:Y:S03]  /*29360*/  LDL.LU R23, [R1+0x4324] ;  /* 0x0043240001177983 */ /* 0x004ea60000300800 */
[----:B------:R-:W2:Y:S01]  /*29370*/  LDL.LU R24, [R1+0x4320] ;  /* 0x0043200001187983 */ /* 0x000ea20000300800 */
[----:B------:R-:W2:Y:S03]  /*29380*/  LDL.LU R25, [R1+0x431c] ;  /* 0x00431c0001197983 */ /* 0x000ea60000300800 */
[----:B------:R-:W2:Y:S01]  /*29390*/  LDL.LU R26, [R1+0x4318] ;  /* 0x00431800011a7983 */ /* 0x000ea20000300800 */
[----:B----4-:R-:W4:Y:S03]  /*293a0*/  LDL.LU R27, [R1+0x4314] ;  /* 0x00431400011b7983 */ /* 0x010f260000300800 */
[----:B------:R0:W-:Y:S01]  /*293b0*/  STS.U16 [R0+0x3880], R28 ;  /* 0x0038801c00007388 */ /* 0x0001e20000000400 */
[----:B------:R1:W-:Y:S02]  /*293c0*/  STS.U16 [R0+0x3900], R29 ;  /* 0x0039001d00007388 */ /* 0x0003e40000000400 */
[----:B------:R1:W-:Y:S02]  /*293d0*/  STS.U16 [R0+0x3980], R2 ;  /* 0x0039800200007388 */ /* 0x0003e40000000400 */
[----:B------:R1:W-:Y:S01]  /*293e0*/  STS.U16 [R0+0x3a00], R4 ;  /* 0x003a000400007388 */ /* 0x0003e20000000400 */
[----:B------:R1:W-:Y:S01]  /*293f0*/  STS.U16 [R0+0x3a80], R14 ;  /* 0x003a800e00007388 */ /* 0x0003e20000000400 */
[----:B------:R1:W-:Y:S03]  /*29400*/  STS.U16 [R0+0x3b00], R15 ;  /* 0x003b000f00007388 */ /* 0x0003e60000000400 */
[----:B0-----:R-:W2:Y:S01]  /*29410*/  LDL.LU R28, [R1+0x4310] ;  /* 0x00431000011c7983 */ /* 0x001ea20000300800 */
[----:B-1----:R-:W2:Y:S03]  /*29420*/  LDL.LU R29, [R1+0x430c] ;  /* 0x00430c00011d7983 */ /* 0x002ea60000300800 */
[----:B------:R-:W2:Y:S01]  /*29430*/  LDL.LU R2, [R1+0x4308] ;  /* 0x0043080001027983 */ /* 0x000ea20000300800 */
[----:B------:R-:W2:Y:S03]  /*29440*/  LDL.LU R4, [R1+0x4304] ;  /* 0x0043040001047983 */ /* 0x000ea60000300800 */
[----:B------:R-:W3:Y:S01]  /*29450*/  LDL.LU R14, [R1+0x4300] ;  /* 0x00430000010e7983 */ /* 0x000ee20000300800 */
[----:B------:R-:W3:Y:S03]  /*29460*/  LDL.LU R15, [R1+0x42fc] ;  /* 0x0042fc00010f7983 */ /* 0x000ee60000300800 */
[----:B------:R0:W-:Y:S04]  /*29470*/  STS.U16 [R0+0x3b80], R3 ;  /* 0x003b800300007388 */ /* 0x0001e80000000400 */
[----:B0-----:R-:W4:Y:S01]  /*29480*/  LDL.LU R3, [R1+0x42f8] ;  /* 0x0042f80001037983 */ /* 0x001f220000300800 */
[----:B--2---:R-:W-:-:S06]  /*29490*/  PRMT R4, RZ, 0x7610, R4 ;  /* 0x00007610ff047816 */ /* 0x004fcc0000000004 */
[----:B---3--:R0:W2:Y:S04]  /*294a0*/  @!P0 LDG.E.U16 R4, [R6.64] ;  /* 0x0000000606048981 */ /* 0x0080a8000c1e1500 */
[----:B----4-:R1:W-:Y:S04]  /*294b0*/  STS.U16 [R0+0x5800], R3 ;  /* 0x0058000300007388 */ /* 0x0103e80000000400 */
[----:B-1----:R-:W3:Y:S01]  /*294c0*/  LDL.LU R0, [R1+0x42f4] ;  /* 0x0042f40001007983 */ /* 0x002ee20000300800 */
[----:B------:R-:W4:Y:S02]  /*294d0*/  LDL.LU R3, [R1+0x42f0] ;  /* 0x0042f00001037983 */ /* 0x000f240000300800 */
[----:B0-----:R-:W2:Y:S02]  /*294e0*/  LDL R6, [R1+0x1fb0] ;  /* 0x001fb00001067983 */ /* 0x001ea40000100800 */
[----:B------:R-:W2:Y:S02]  /*294f0*/  LDL R7, [R1+0x1fe4] ;  /* 0x001fe40001077983 */ /* 0x000ea40000100800 */
[----:B--2---:R-:W-:-:S02]  /*29500*/  @!P0 LOP3.LUT R7, R7, R6, RZ, 0x3c, !PT ;  /* 0x0000000607078212 */ /* 0x004fc400078e3cff */
[----:B----4-:R-:W-:Y:S02]  /*29510*/  PRMT R3, RZ, 0x7610, R3 ;  /* 0x00007610ff037816 */ /* 0x010fe40000000003 */
[----:B------:R-:W-:-:S04]  /*29520*/  @!P0 LOP3.LUT R6, R7, R6, RZ, 0x3c, !PT ;  /* 0x0000000607068212 */ /* 0x000fc800078e3cff */
[----:B------:R-:W-:-:S05]  /*29530*/  @!P0 LOP3.LUT R7, R7, R6, RZ, 0x3c, !PT ;  /* 0x0000000607078212 */ /* 0x000fca00078e3cff */
[----:B------:R-:W2:Y:S04]  /*29540*/  @!P0 LDG.E.U16 R3, [R6.64] ;  /* 0x0000000606038981 */ /* 0x000ea8000c1e1500 */
[----:B------:R-:W-:Y:S04]  /*29550*/  STL [R1+0x4228], R4 ;  /* 0x0042280401007387 */ /* 0x000fe80000100800 */
[----:B--2---:R0:W-:Y:S04]  /*29560*/  STL [R1+0x9c], R3 ;  /* 0x00009c0301007387 */ /* 0x0041e80000100800 */
[----:B0-----:R-:W2:Y:S01]  /*29570*/  LDL.LU R3, [R1+0x42ec] ;  /* 0x0042ec0001037983 */ /* 0x001ea20000300800 */
[----:B------:R-:W4:Y:S02]  /*29580*/  LDL R6, [R1+0x2014] ;  /* 0x0020140001067983 */ /* 0x000f240000100800 */
[----:B------:R-:W4:Y:S01]  /*29590*/  LDL R7, [R1+0x2018] ;  /* 0x0020180001077983 */ /* 0x000f220000100800 */
[----:B---3--:R-:W-:-:S02]  /*295a0*/  PRMT R0, RZ, 0x7610, R0 ;  /* 0x00007610ff007816 */ /* 0x008fc40000000000 */
[----:B----4-:R-:W-:-:S04]  /*295b0*/  @!P0 LOP3.LUT R7, R7, R6, RZ, 0x3c, !PT ;  /* 0x0000000607078212 */ /* 0x010fc800078e3cff */
[----:B------:R-:W-:-:S04]  /*295c0*/  @!P0 LOP3.LUT R6, R7, R6, RZ, 0x3c, !PT ;  /* 0x0000000607068212 */ /* 0x000fc800078e3cff */
[----:B------:R-:W-:-:S05]  /*295d0*/  @!P0 LOP3.LUT R7, R7, R6, RZ, 0x3c, !PT ;  /* 0x0000000607078212 */ /* 0x000fca00078e3cff */
[----:B------:R-:W3:Y:S04]  /*295e0*/  @!P0 LDG.E.U16 R0, [R6.64] ;  /* 0x0000000606008981 */ /* 0x000ee8000c1e1500 */
[----:B---3--:R0:W-:Y:S04]  /*295f0*/  STL [R1+0x94], R0 ;  /* 0x0000940001007387 */ /* 0x0081e80000100800 */
[----:B0-----:R-:W3:Y:S01]  /*29600*/  LDL.LU R0, [R1+0x42e8] ;  /* 0x0042e80001007983 */ /* 0x001ee20000300800 */
[----:B------:R-:W4:Y:S02]  /*29610*/  LDL R6, [R1+0x1fec] ;  /* 0x001fec0001067983 */ /* 0x000f240000100800 */
[----:B------:R-:W4:Y:S01]  /*29620*/  LDL R7, [R1+0x206c] ;  /* 0x00206c0001077983 */ /* 0x000f220000100800 */
[----:B--2---:R-:W-:-:S02]  /*29630*/  PRMT R3, RZ, 0x7610, R3 ;  /* 0x00007610ff037816 */ /* 0x004fc40000000003 */
[----:B----4-:R-:W-:-:S04]  /*29640*/  @!P0 LOP3.LUT R7, R7, R6, RZ, 0x3c, !PT ;  /* 0x0000000607078212 */ /* 0x010fc800078e3cff */
[----:B------:R-:W-:-:S04]  /*29650*/  @!P0 LOP3.LUT R6, R7, R6, RZ, 0x3c, !PT ;  /* 0x0000000607068212 */ /* 0x000fc800078e3cff */
[----:B------:R-:W-:-:S05]  /*29660*/  @!P0 LOP3.LUT R7, R7, R6, RZ, 0x3c, !PT ;  /* 0x0000000607078212 */ /* 0x000fca00078e3cff */
[----:B------:R-:W2:Y:S04]  /*29670*/  @!P0 LDG.E.U16 R3, [R6.64] ;  /* 0x0000000606038981 */ /* 0x000ea8000c1e1500 */
        /* <DEDUP_REMOVED lines=76> */
[----:B------:R-:W-:-:S02]  /*29b40*/  PRMT R13, RZ, 0x7610, R13 ;  /* 0x00007610ff0d7816 */ /* 0x000fc4000000000d */
[----:B----4-:R-:W-:-:S04]  /*29b50*/  @!P0 LOP3.LUT R7, R7, R6, RZ, 0x3c, !PT ;  /* 0x0000000607078212 */ /* 0x010fc800078e3cff */
[----:B------:R-:W-:-:S04]  /*29b60*/  @!P0 LOP3.LUT R6, R7, R6, RZ, 0x3c, !PT ;  /* 0x0000000607068212 */ /* 0x000fc800078e3cff */
[----:B------:R-:W-:-:S05]  /*29b70*/  @!P0 LOP3.LUT R7, R7, R6, RZ, 0x3c, !PT ;  /* 0x0000000607078212 */ /* 0x000fca00078e3cff */
[----:B------:R0:W4:Y:S04]  /*29b80*/  @!P0 LDG.E.U16 R13, [R6.64] ;  /* 0x00000006060d8981 */ /* 0x000128000c1e1500 */
[----:B0-----:R-:W3:Y:S04]  /*29b90*/  LDL R6, [R1+0x20b8] ;  /* 0x0020b80001067983 */ /* 0x001ee80000100800 */
[----:B------:R-:W3:Y:S01]  /*29ba0*/  LDL R7, [R1+0x20f4] ;  /* 0x0020f40001077983 */ /* 0x000ee20000100800 */
[----:B--2---:R-:W-:Y:S02]  /*29bb0*/  PRMT R3, RZ, 0x7610, R3 ;  /* 0x00007610ff037816 */ /* 0x004fe40000000003 */
[----:B---3--:R-:W-:-:S04]  /*29bc0*/  @!P0 LOP3.LUT R7, R7, R6, RZ, 0x3c, !PT ;  /* 0x0000000607078212 */ /* 0x008fc800078e3cff */
[----:B------:R-:W-:-:S04]  /*29bd0*/  @!P0 LOP3.LUT R6, R7, R6, RZ, 0x3c, !PT ;  /* 0x0000000607068212 */ /* 0x000fc800078e3cff */
[----:B------:R-:W-:-:S05]  /*29be0*/  @!P0 LOP3.LUT R7, R7, R6, RZ, 0x3c, !PT ;  /* 0x0000000607078212 */ /* 0x000fca00078e3cff */
[----:B------:R-:W2:Y:S04]  /*29bf0*/  @!P0 LDG.E.U16 R3, [R6.64] ;  /* 0x0000000606038981 */ /* 0x000ea8000c1e1500 */
[----:B----4-:R-:W-:Y:S04]  /*29c00*/  STL [R1+0x4274], R13 ;  /* 0x0042740d01007387 */ /* 0x010fe80000100800 */
[----:B--2---:R0:W-:Y:S04]  /*29c10*/  STL [R1+0x68], R3 ;  /* 0x0000680301007387 */ /* 0x0041e80000100800 */
[----:B0-----:R-:W2:Y:S01]  /*29c20*/  LDL.LU R3, [R1+0x42c0] ;  /* 0x0042c00001037983 */ /* 0x001ea20000300800 */
[----:B------:R-:W3:Y:S02]  /*29c30*/  LDL R6, [R1+0x20f8] ;  /* 0x0020f80001067983 */ /* 0x000ee40000100800 */
[----:B------:R-:W3:Y:S01]  /*29c40*/  LDL R7, [R1+0x2134] ;  /* 0x0021340001077983 */ /* 0x000ee20000100800 */
[----:B------:R-:W-:-:S02]  /*29c50*/  PRMT R0, RZ, 0x7610, R0 ;  /* 0x00007610ff007816 */ /* 0x000fc40000000000 */
[----:B---3--:R-:W-:-:S04]  /*29c60*/  @!P0 LOP3.LUT R7, R7, R6, RZ, 0x3c, !PT ;  /* 0x0000000607078212 */ /* 0x008fc800078e3cff */
        /* <DEDUP_REMOVED lines=73> */
[----:B------:R0:W3:Y:S04]  /*2a100*/  @!P0 LDG.E.U16 R13, [R6.64] ;  /* 0x00000006060d8981 */ /* 0x0000e8000c1e1500 */
[----:B0-----:R-:W4:Y:S04]  /*2a110*/  LDL R6, [R1+0x2140] ;  /* 0x0021400001067983 */ /* 0x001f280000100800 */
[----:B------:R-:W4:Y:S01]  /*2a120*/  LDL R7, [R1+0x217c] ;  /* 0x00217c0001077983 */ /* 0x000f220000100800 */
[----:B------:R-:W-:Y:S02]  /*2a130*/  PRMT R27, RZ, 0x7610, R27 ;  /* 0x00007610ff1b7816 */ /* 0x000fe4000000001b */
[----:B----4-:R-:W-:-:S04]  /*2a140*/  @!P0 LOP3.LUT R7, R7, R6, RZ, 0x3c, !PT ;  /* 0x0000000607078212 */ /* 0x010fc800078e3cff */
[----:B------:R-:W-:-:S04]  /*2a150*/  @!P0 LOP3.LUT R6, R7, R6, RZ, 0x3c, !PT ;  /* 0x0000000607068212 */ /* 0x000fc800078e3cff */
[----:B------:R-:W-:Y:S01]  /*2a160*/  @!P0 LOP3.LUT R7, R7, R6, RZ, 0x3c, !PT ;  /* 0x0000000607078212 */ /* 0x000fe200078e3cff */
[----:B---3--:R0:W-:Y:S04]  /*2a170*/  STL [R1+0x34], R13 ;  /* 0x0000340d01007387 */ /* 0x0081e80000100800 */
[----:B------:R1:W3:Y:S01]  /*2a180*/  @!P0 LDG.E.U16 R27, [R6.64] ;  /* 0x00000006061b8981 */ /* 0x0002e2000c1e1500 */
[----:B------:R-:W-:-:S03]  /*2a190*/  PRMT R0, RZ, 0x7610, R0 ;  /* 0x00007610ff007816 */ /* 0x000fc60000000000 */
[----:B0-----:R-:W4:Y:S04]  /*2a1a0*/  LDL R13, [R1+0x21c8] ;  /* 0x0021c800010d7983 */ /* 0x001f280000100800 */
[----:B-1----:R-:W2:Y:S04]  /*2a1b0*/  LDL R6, [R1+0x1fd8] ;  /* 0x001fd80001067983 */ /* 0x002ea80000100800 */
[----:B------:R-:W2:Y:S02]  /*2a1c0*/  LDL R7, [R1+0x2034] ;  /* 0x0020340001077983 */ /* 0x000ea40000100800 */
[----:B--2---:R-:W-:-:S04]  /*2a1d0*/  @!P0 LOP3.LUT R7, R7, R6, RZ, 0x3c, !PT ;  /* 0x0000000607078212 */ /* 0x004fc800078e3cff */
[----:B------:R-:W-:-:S04]  /*2a1e0*/  @!P0 LOP3.LUT R6, R7, R6, RZ, 0x3c, !PT ;  /* 0x0000000607068212 */ /* 0x000fc800078e3cff */
[----:B------:R-:W-:-:S05]  /*2a1f0*/  @!P0 LOP3.LUT R7, R7, R6, RZ, 0x3c, !PT ;  /* 0x0000000607078212 */ /* 0x000fca00078e3cff */
[----:B------:R-:W2:Y:S04]  /*2a200*/  @!P0 LDG.E.U16 R0, [R6.64] ;  /* 0x0000000606008981 */ /* 0x000ea8000c1e1500 */
[----:B---3--:R-:W-:Y:S04]  /*2a210*/  STL [R1+0x4260], R27 ;  /* 0x0042601b01007387 */ /* 0x008fe80000100800 */
        /* <DEDUP_REMOVED lines=11> */
[----:B------:R-:W3:Y:S02]  /*2a2d0*/  LDL R6, [R1+0x2048] ;  /* 0x0020480001067983 */ /* 0x000ee40000100800 */
[----:B------:R-:W3:Y:S01]  /*2a2e0*/  LDL R7, [R1+0x2084] ;  /* 0x0020840001077983 */ /* 0x000ee20000100800 */
[----:B--2---:R-:W-:-:S02]  /*2a2f0*/  PRMT R0, RZ, 0x7610, R0 ;  /* 0x00007610ff007816 */ /* 0x004fc40000000000 */
[----:B---3--:R-:W-:-:S04]  /*2a300*/  @!P0 LOP3.LUT R7, R7, R6, RZ, 0x3c, !PT ;  /* 0x0000000607078212 */ /* 0x008fc800078e3cff */
[----:B------:R-:W-:-:S04]  /*2a310*/  @!P0 LOP3.LUT R6, R7, R6, RZ, 0x3c, !PT ;  /* 0x0000000607068212 */ /* 0x000fc800078e3cff */
[----:B------:R-:W-:-:S05]  /*2a320*/  @!P0 LOP3.LUT R7, R7, R6, RZ, 0x3c, !PT ;  /* 0x0000000607078212 */ /* 0x000fca00078e3cff */
[----:B------:R-:W2:Y:S04]  /*2a330*/  @!P0 LDG.E.U16 R0, [R6.64] ;  /* 0x0000000606008981 */ /* 0x000ea8000c1e1500 */
        /* <DEDUP_REMOVED lines=8> */
[----:B------:R-:W3:Y:S01]  /*2a3c0*/  @!P0 LDG.E.U16 R3, [R6.64] ;  /* 0x0000000606038981 */ /* 0x000ee2000c1e1500 */
[----:B------:R-:W-:-:S03]  /*2a3d0*/  PRMT R11, RZ, 0x7610, R11 ;  /* 0x00007610ff0b7816 */ /* 0x000fc6000000000b */
[----:B---3--:R0:W-:Y:S04]  /*2a3e0*/  STL [R1+0x58], R3 ;  /* 0x0000580301007387 */ /* 0x0081e80000100800 */
[----:B0-----:R-:W3:Y:S01]  /*2a3f0*/  LDL.LU R3, [R1+0x4294] ;  /* 0x0042940001037983 */ /* 0x001ee20000300800 */
[----:B------:R-:W3:Y:S02]  /*2a400*/  LDL R7, [R1+0x2180] ;  /* 0x0021800001077983 */ /* 0x000ee40000100800 */
[----:B----4-:R-:W-:Y:S01]  /*2a410*/  @!P0 IMAD.MOV.U32 R6, RZ, RZ, R13 ;  /* 0x000000ffff068224 */ /* 0x010fe200078e000d */
[----:B--2---:R-:W-:Y:S01]  /*2a420*/  PRMT R0, RZ, 0x7610, R0 ;  /* 0x00007610ff007816 */ /* 0x004fe20000000000 */
[----:B------:R-:W2:Y:S04]  /*2a430*/  LDL R13, [R1+0x204c] ;  /* 0x00204c00010d7983 */ /* 0x000ea80000100800 */
[----:B---3--:R0:W3:Y:S04]  /*2a440*/  @!P0 LDG.E.U16 R11, [R6.64] ;  /* 0x00000006060b8981 */ /* 0x0080e8000c1e1500 */
[----:B0-----:R-:W4:Y:S04]  /*2a450*/  LDL R6, [R1+0x20c8] ;  /* 0x0020c80001067983 */ /* 0x001f280000100800 */
[----:B------:R-:W4:Y:S02]  /*2a460*/  LDL R7, [R1+0x2104] ;  /* 0x0021040001077983 */ /* 0x000f240000100800 */
[----:B----4-:R-:W-:-:S04]  /*2a470*/  @!P0 LOP3.LUT R7, R7, R6, RZ, 0x3c, !PT ;  /* 0x0000000607078212 */ /* 0x010fc800078e3cff */
[----:B------:R-:W-:-:S04]  /*2a480*/  @!P0 LOP3.LUT R6, R7, R6, RZ, 0x3c, !PT ;  /* 0x0000000607068212 */ /* 0x000fc800078e3cff */
[----:B------:R-:W-:-:S05]  /*2a490*/  @!P0 LOP3.LUT R7, R7, R6, RZ, 0x3c, !PT ;  /* 0x0000000607078212 */ /* 0x000fca00078e3cff */
[----:B------:R-:W4:Y:S04]  /*2a4a0*/  @!P0 LDG.E.U16 R0, [R6.64] ;  /* 0x0000000606008981 */ /* 0x000f28000c1e1500 */
[----:B---3--:R-:W-:Y:S04]  /*2a4b0*/  STL [R1+0x4264], R11 ;  /* 0x0042640b01007387 */ /* 0x008fe80000100800 */
[----:B----4-:R0:W-:Y:S04]  /*2a4c0*/  STL [R1+0x50], R0 ;  /* 0x0000500001007387 */ /* 0x0101e80000100800 */
[----:B0-----:R-:W3:Y:S01]  /*2a4d0*/  LDL.LU R0, [R1+0x4290] ;  /* 0x0042900001007983 */ /* 0x001ee20000300800 */
[----:B------:R-:W4:Y:S02]  /*2a4e0*/  LDL R6, [R1+0x2108] ;  /* 0x0021080001067983 */ /* 0x000f240000100800 */
[----:B------:R-:W4:Y:S01]  /*2a4f0*/  LDL R7, [R1+0x2144] ;  /* 0x0021440001077983 */ /* 0x000f220000100800 */
[----:B------:R-:W-:-:S02]  /*2a500*/  PRMT R3, RZ, 0x7610, R3 ;  /* 0x00007610ff037816 */ /* 0x000fc40000000003 */
[----:B----4-:R-:W-:-:S04]  /*2a510*/  @!P0 LOP3.LUT R7, R7, R6, RZ, 0x3c, !PT ;  /* 0x0000000607078212 */ /* 0x010fc800078e3cff */
[----:B------:R-:W-:-:S04]  /*2a520*/  @!P0 LOP3.LUT R6, R7, R6, RZ, 0x3c, !PT ;  /* 0x0000000607068212 */ /* 0x000fc800078e3cff */
[----:B------:R-:W-:-:S05]  /*2a530*/  @!P0 LOP3.LUT R7, R7, R6, RZ, 0x3c, !PT ;  /* 0x0000000607078212 */ /* 0x000fca00078e3cff */
[----:B------:R-:W4:Y:S04]  /*2a540*/  @!P0 LDG.E.U16 R3, [R6.64] ;  /* 0x0000000606038981 */ /* 0x000f28000c1e1500 */
[----:B----4-:R0:W-:Y:S04]  /*2a550*/  STL [R1+0x2c], R3 ;  /* 0x00002c0301007387 */ /* 0x0101e80000100800 */
[----:B0-----:R-:W4:Y:S01]  /*2a560*/  LDL.LU R3, [R1+0x428c] ;  /* 0x00428c0001037983 */ /* 0x001f220000300800 */
[----:B------:R-:W2:Y:S02]  /*2a570*/  LDL R6, [R1+0x2148] ;  /* 0x0021480001067983 */ /* 0x000ea40000100800 */
[----:B------:R-:W2:Y:S01]  /*2a580*/  LDL R7, [R1+0x2184] ;  /* 0x0021840001077983 */ /* 0x000ea20000100800 */
[----:B------:R-:W-:-:S02]  /*2a590*/  PRMT R20, RZ, 0x7610, R20 ;  /* 0x00007610ff147816 */ /* 0x000fc40000000014 */
[----:B--2---:R-:W-:-:S04]  /*2a5a0*/  @!P0 LOP3.LUT R7, R7, R6, RZ, 0x3c, !PT ;  /* 0x0000000607078212 */ /* 0x004fc800078e3cff */
[----:B------:R-:W-:-:S04]  /*2a5b0*/  @!P0 LOP3.LUT R6, R7, R6, RZ, 0x3c, !PT ;  /* 0x0000000607068212 */ /* 0x000fc800078e3cff */
[----:B------:R-:W-:-:S05]  /*2a5c0*/  @!P0 LOP3.LUT R7, R7, R6, RZ, 0x3c, !PT ;  /* 0x0000000607078212 */ /* 0x000fca00078e3cff */
[----:B------:R0:W2:Y:S04]  /*2a5d0*/  @!P0 LDG.E.U16 R20, [R6.64] ;  /* 0x0000000606148981 */ /* 0x0000a8000c1e1500 */
[----:B0-----:R-:W2:Y:S04]  /*2a5e0*/  LDL R6, [R1+0x1fd4] ;  /* 0x001fd40001067983 */ /* 0x001ea80000100800 */
[----:B------:R-:W2:Y:S01]  /*2a5f0*/  LDL R7, [R1+0x2030] ;  /* 0x0020300001077983 */ /* 0x000ea20000100800 */
[----:B----4-:R-:W-:Y:S02]  /*2a600*/  PRMT R3, RZ, 0x7610, R3 ;  /* 0x00007610ff037816 */ /* 0x010fe40000000003 */
[----:B--2---:R-:W-:-:S04]  /*2a610*/  @!P0 LOP3.LUT R7, R7, R6, RZ, 0x3c, !PT ;  /* 0x0000000607078212 */ /* 0x004fc800078e3cff */
[----:B------:R-:W-:-:S04]  /*2a620*/  @!P0 LOP3.LUT R6, R7, R6, RZ, 0x3c, !PT ;  /* 0x0000000607068212 */ /* 0x000fc800078e3cff */
[----:B------:R-:W-:-:S05]  /*2a630*/  @!P0 LOP3.LUT R7, R7, R6, RZ, 0x3c, !PT ;  /* 0x0000000607078212 */ /* 0x000fca00078e3cff */
[----:B------:R-:W2:Y:S04]  /*2a640*/  @!P0 LDG.E.U16 R3, [R6.64] ;  /* 0x0000000606038981 */ /* 0x000ea8000c1e1500 */
[----:B------:R-:W-:Y:S01]  /*2a650*/  STL [R1+0x4248], R20 ;  /* 0x0042481401007387 */ /* 0x000fe20000100800 */
[----:B------:R-:W-:-:S03]  /*2a660*/  PRMT R12, RZ, 0x7610, R12 ;  /* 0x00007610ff0c7816 */ /* 0x000fc6000000000c */
[----:B--2---:R0:W-:Y:S04]  /*2a670*/  STL [R1+0x44], R3 ;  /* 0x0000440301007387 */ /* 0x0041e80000100800 */
[----:B0-----:R-:W2:Y:S01]  /*2a680*/  LDL.LU R3, [R1+0x4288] ;  /* 0x0042880001037983 */ /* 0x001ea20000300800 */
[----:B------:R-:W4:Y:S02]  /*2a690*/  LDL R7, [R1+0x1ffc] ;  /* 0x001ffc0001077983 */ /* 0x000f240000100800 */
[----:B------:R-:W-:Y:S01]  /*2a6a0*/  @!P0 IMAD.MOV.U32 R6, RZ, RZ, R13 ;  /* 0x000000ffff068224 */ /* 0x000fe200078e000d */
[----:B------:R-:W-:Y:S01]  /*2a6b0*/  PRMT R11, RZ, 0x7610, R11 ;  /* 0x00007610ff0b7816 */ /* 0x000fe2000000000b */
[----:B------:R-:W2:Y:S04]  /*2a6c0*/  LDL R20, [R1+0x210c] ;  /* 0x00210c0001147983 */ /* 0x000ea80000100800 */
[----:B------:R-:W2:Y:S04]  /*2a6d0*/  LDL R13, [R1+0x2110] ;  /* 0x00211000010d7983 */ /* 0x000ea80000100800 */
[----:B----4-:R0:W4:Y:S04]  /*2a6e0*/  @!P0 LDG.E.U16 R12, [R6.64] ;  /* 0x00000006060c8981 */ /* 0x010128000c1e1500 */
[----:B0-----:R-:W2:Y:S04]  /*2a6f0*/  LDL R6, [R1+0x2050] ;  /* 0x0020500001067983 */ /* 0x001ea80000100800 */
[----:B------:R-:W2:Y:S02]  /*2a700*/  LDL R7, [R1+0x208c] ;  /* 0x00208c0001077983 */ /* 0x000ea40000100800 */
[----:B--2---:R-:W-:-:S04]  /*2a710*/  @!P0 LOP3.LUT R7, R7, R6, RZ, 0x3c, !PT ;  /* 0x0000000607078212 */ /* 0x004fc800078e3cff */
[----:B------:R-:W-:-:S04]  /*2a720*/  @!P0 LOP3.LUT R6, R7, R6, RZ, 0x3c, !PT ;  /* 0x0000000607068212 */ /* 0x000fc800078e3cff */
[----:B------:R-:W-:Y:S01]  /*2a730*/  @!P0 LOP3.LUT R7, R7, R6, RZ, 0x3c, !PT ;  /* 0x0000000607078212 */ /* 0x000fe200078e3cff */
[----:B----4-:R0:W-:Y:S04]  /*2a740*/  STL [R1+0x40], R12 ;  /* 0x0000400c01007387 */ /* 0x0101e80000100800 */
[----:B------:R1:W2:Y:S01]  /*2a750*/  @!P0 LDG.E.U16 R11, [R6.64] ;  /* 0x00000006060b8981 */ /* 0x0002a2000c1e1500 */
        /* <DEDUP_REMOVED lines=8> */
[----:B------:R0:W-:Y:S04]  /*2a7e0*/  STL [R1+0x3c], R11 ;  /* 0x00003c0b01007387 */ /* 0x0001e80000100800 */
[----:B0-----:R-:W3:Y:S04]  /*2a7f0*/  LDL R11, [R1+0x218c] ;  /* 0x00218c00010b7983 */ /* 0x001ee80000100800 */
[----:B--2---:R0:W-:Y:S04]  /*2a800*/  STL [R1+0x38], R3 ;  /* 0x0000380301007387 */ /* 0x0041e80000100800 */
[----:B0-----:R-:W2:Y:S01]  /*2a810*/  LDL.LU R3, [R1+0x4284] ;  /* 0x0042840001037983 */ /* 0x001ea20000300800 */
[----:B------:R-:W2:Y:S02]  /*2a820*/  LDL R6, [R1+0x2188] ;  /* 0x0021880001067983 */ /* 0x000ea40000100800 */
[----:B------:R-:W2:Y:S01]  /*2a830*/  LDL R7, [R1+0x21c4] ;  /* 0x0021c40001077983 */ /* 0x000ea20000100800 */
[----:B------:R-:W-:-:S02]  /*2a840*/  PRMT R10, RZ, 0x7610, R10 ;  /* 0x00007610ff0a7816 */ /* 0x000fc4000000000a */
[----:B--2---:R-:W-:-:S04]  /*2a850*/  @!P0 LOP3.LUT R7, R7, R6, RZ, 0x3c, !PT ;  /* 0x0000000607078212 */ /* 0x004fc800078e3cff */
[----:B------:R-:W-:-:S04]  /*2a860*/  @!P0 LOP3.LUT R6, R7, R6, RZ, 0x3c, !PT ;  /* 0x0000000607068212 */ /* 0x000fc800078e3cff */
[----:B------:R-:W-:-:S05]  /*2a870*/  @!P0 LOP3.LUT R7, R7, R6, RZ, 0x3c, !PT ;  /* 0x0000000607078212 */ /* 0x000fca00078e3cff */
[----:B------:R0:W2:Y:S04]  /*2a880*/  @!P0 LDG.E.U16 R10, [R6.64] ;  /* 0x00000006060a8981 */ /* 0x0000a8000c1e1500 */
[----:B0-----:R-:W2:Y:S01]  /*2a890*/  LDL R7, [R1+0x20d0] ;  /* 0x0020d00001077983 */ /* 0x001ea20000100800 */
[----:B---3--:R-:W-:Y:S01]  /*2a8a0*/  PRMT R0, RZ, 0x7610, R0 ;  /* 0x00007610ff007816 */ /* 0x008fe20000000000 */
[----:B------:R-:W-:Y:S01]  /*2a8b0*/  @!P0 IMAD.MOV.U32 R6, RZ, RZ, R20 ;  /* 0x000000ffff068224 */ /* 0x000fe200078e0014 */
[----:B------:R-:W-:-:S04]  /*2a8c0*/  PRMT R3, RZ, 0x7610, R3 ;  /* 0x00007610ff037816 */ /* 0x000fc80000000003 */
[----:B--2---:R4:W2:Y:S02]  /*2a8d0*/  @!P0 LDG.E.U16 R0, [R6.64] ;  /* 0x0000000606008981 */ /* 0x0048a4000c1e1500 */
[----:B----4-:R-:W-:Y:S02]  /*2a8e0*/  @!P0 IMAD.MOV.U32 R6, RZ, RZ, R12 ;  /* 0x000000ffff068224 */ /* 0x010fe400078e000c */
[----:B------:R-:W-:-:S05]  /*2a8f0*/  @!P0 IMAD.MOV.U32 R7, RZ, RZ, R13 ;  /* 0x000000ffff078224 */ /* 0x000fca00078e000d */
[----:B------:R-:W3:Y:S04]  /*2a900*/  @!P0 LDG.E.U16 R3, [R6.64] ;  /* 0x0000000606038981 */ /* 0x000ee8000c1e1500 */
[----:B------:R-:W-:Y:S01]  /*2a910*/  STL [R1+0x424c], R10 ;  /* 0x00424c0a01007387 */ /* 0x000fe20000100800 */
[----:B------:R-:W4:Y:S03]  /*2a920*/  LDL R20, [R1+0x2054] ;  /* 0x0020540001147983 */ /* 0x000f260000100800 */
[----:B--2---:R0:W-:Y:S04]  /*2a930*/  STL [R1+0x30], R0 ;  /* 0x0000300001007387 */ /* 0x0041e80000100800 */
[----:B0-----:R-:W2:Y:S01]  /*2a940*/  LDL.LU R0, [R1+0x4280] ;  /* 0x0042800001007983 */ /* 0x001ea20000300800 */
[----:B------:R-:W2:Y:S02]  /*2a950*/  LDL R13, [R1+0x2058] ;  /* 0x00205800010d7983 */ /* 0x000ea40000100800 */
[----:B------:R-:W2:Y:S01]  /*2a960*/  LDL R12, [R1+0x2094] ;  /* 0x00209400010c7983 */ /* 0x000ea20000100800 */
[----:B---3--:R0:W-:Y:S04]  /*2a970*/  STL [R1+0x28], R3 ;  /* 0x0000280301007387 */ /* 0x0081e80000100800 */
[----:B0-----:R-:W3:Y:S01]  /*2a980*/  LDL.LU R3, [R1+0x427c] ;  /* 0x00427c0001037983 */ /* 0x001ee20000300800 */
[----:B------:R-:W2:Y:S01]  /*2a990*/  LDL R7, [R1+0x2150] ;  /* 0x0021500001077983 */ /* 0x000ea20000100800 */
[----:B------:R-:W-:Y:S01]  /*2a9a0*/  PRMT R9, RZ, 0x7610, R9 ;  /* 0x00007610ff097816 */ /* 0x000fe20000000009 */
[----:B------:R-:W-:Y:S01]  /*2a9b0*/  @!P0 IMAD.MOV.U32 R6, RZ, RZ, R11 ;  /* 0x000000ffff068224 */ /* 0x000fe200078e000b */
[----:B------:R-:W-:Y:S01]  /*2a9c0*/  PRMT R27, RZ, 0x7610, R27 ;  /* 0x00007610ff1b7816 */ /* 0x000fe2000000001b */
[----:B------:R-:W3:Y:S04]  /*2a9d0*/  LDL R11, [R1+0x20d4] ;  /* 0x0020d400010b7983 */ /* 0x000ee80000100800 */
[----:B--2---:R0:W2:Y:S04]  /*2a9e0*/  @!P0 LDG.E.U16 R9, [R6.64] ;  /* 0x0000000606098981 */ /* 0x0040a8000c1e1500 */
[----:B0-----:R-:W2:Y:S04]  /*2a9f0*/  LDL R6, [R1+0x1fd0] ;  /* 0x001fd00001067983 */ /* 0x001ea80000100800 */
[----:B------:R-:W2:Y:S02]  /*2aa00*/  LDL R7, [R1+0x202c] ;  /* 0x00202c0001077983 */ /* 0x000ea40000100800 */
[----:B--2---:R-:W-:-:S04]  /*2aa10*/  @!P0 LOP3.LUT R7, R7, R6, RZ, 0x3c, !PT ;  /* 0x0000000607078212 */ /* 0x004fc800078e3cff */
[----:B------:R-:W-:-:S04]  /*2aa20*/  @!P0 LOP3.LUT R6, R7, R6, RZ, 0x3c, !PT ;  /* 0x0000000607068212 */ /* 0x000fc800078e3cff */
[----:B------:R-:W-:Y:S01]  /*2aa30*/  @!P0 LOP3.LUT R7, R7, R6, RZ, 0x3c, !PT ;  /* 0x0000000607078212 */ /* 0x000fe200078e3cff */
[----:B------:R-:W-:Y:S04]  /*2aa40*/  STL [R1+0x422c], R9 ;  /* 0x00422c0901007387 */ /* 0x000fe80000100800 */
[----:B------:R0:W2:Y:S04]  /*2aa50*/  @!P0 LDG.E.U16 R27, [R6.64] ;  /* 0x00000006061b8981 */ /* 0x0000a8000c1e1500 */
[----:B0-----:R-:W2:Y:S01]  /*2aa60*/  LDL R7, [R1+0x1ff8] ;  /* 0x001ff80001077983 */ /* 0x001ea20000100800 */
[----:B------:R-:W-:Y:S01]  /*2aa70*/  PRMT R15, RZ, 0x7610, R15 ;  /* 0x00007610ff0f7816 */ /* 0x000fe2000000000f */
[----:B----4-:R-:W-:Y:S01]  /*2aa80*/  @!P0 IMAD.MOV.U32 R6, RZ, RZ, R20 ;  /* 0x000000ffff068224 */ /* 0x010fe200078e0014 */
[----:B------:R-:W-:-:S04]  /*2aa90*/  PRMT R2, RZ, 0x7610, R2 ;  /* 0x00007610ff027816 */ /* 0x000fc80000000002 */
[----:B--2---:R0:W2:Y:S02]  /*2aaa0*/  @!P0 LDG.E.U16 R15, [R6.64] ;  /* 0x00000006060f8981 */ /* 0x0040a4000c1e1500 */
[----:B0-----:R-:W-:Y:S02]  /*2aab0*/  @!P0 IMAD.MOV.U32 R6, RZ, RZ, R12 ;  /* 0x000000ffff068224 */ /* 0x001fe400078e000c */
[----:B------:R-:W-:-:S05]  /*2aac0*/  @!P0 IMAD.MOV.U32 R7, RZ, RZ, R13 ;  /* 0x000000ffff078224 */ /* 0x000fca00078e000d */
[----:B------:R-:W4:Y:S04]  /*2aad0*/  @!P0 LDG.E.U16 R2, [R6.64] ;  /* 0x0000000606028981 */ /* 0x000f28000c1e1500 */
[----:B------:R0:W-:Y:S01]  /*2aae0*/  STL [R1+0x24], R27 ;  /* 0x0000241b01007387 */ /* 0x0001e20000100800 */
[----:B------:R-:W3:Y:S03]  /*2aaf0*/  LDL R20, [R1+0x20d8] ;  /* 0x0020d80001147983 */ /* 0x000ee60000100800 */
[----:B0-----:R-:W3:Y:S04]  /*2ab00*/  LDL R27, [R1+0x21c0] ;  /* 0x0021c000011b7983 */ /* 0x001ee80000100800 */
[----:B--2---:R0:W-:Y:S01]  /*2ab10*/  STL [R1+0x20], R15 ;  /* 0x0000200f01007387 */ /* 0x0041e20000100800 */
[----:B------:R-:W2:Y:S02]  /*2ab20*/  LDL R13, [R1+0x2118] ;  /* 0x00211800010d7983 */ /* 0x000ea40000100800 */
[----:B------:R-:W2:Y:S01]  /*2ab30*/  LDL R12, [R1+0x2154] ;  /* 0x00215400010c7983 */ /* 0x000ea20000100800 */
[----:B0-----:R-:W2:Y:S04]  /*2ab40*/  LDL R15, [R1+0x2114] ;  /* 0x00211400010f7983 */ /* 0x001ea80000100800 */
[----:B----4-:R-:W-:Y:S01]  /*2ab50*/  STL [R1+0x1c], R2 ;  /* 0x00001c0201007387 */ /* 0x010fe20000100800 */
[----:B------:R-:W4:Y:S01]  /*2ab60*/  LDL R7, [R1+0x2098] ;  /* 0x0020980001077983 */ /* 0x000f220000100800 */
[----:B------:R-:W-:Y:S01]  /*2ab70*/  PRMT R10, RZ, 0x7610, R10 ;  /* 0x00007610ff0a7816 */ /* 0x000fe2000000000a */
[----:B---3--:R-:W-:Y:S01]  /*2ab80*/  @!P0 IMAD.MOV.U32 R6, RZ, RZ, R11 ;  /* 0x000000ffff068224 */ /* 0x008fe200078e000b */
[----:B------:R-:W-:-:S02]  /*2ab90*/  PRMT R8, RZ, 0x7610, R8 ;  /* 0x00007610ff087816 */ /* 0x000fc40000000008 */
[----:B------:R-:W-:Y:S01]  /*2aba0*/  PRMT R14, RZ, 0x7610, R14 ;  /* 0x00007610ff0e7816 */ /* 0x000fe2000000000e */
[----:B------:R-:W3:Y:S04]  /*2abb0*/  LDL R11, [R1+0x2158] ;  /* 0x00215800010b7983 */ /* 0x000ee80000100800 */
[----:B----4-:R0:W4:Y:S04]  /*2abc0*/  @!P0 LDG.E.U16 R10, [R6.64] ;  /* 0x00000006060a8981 */ /* 0x010128000c1e1500 */
[----:B0-----:R-:W2:Y:S01]  /*2abd0*/  LDL R7, [R1+0x2190] ;  /* 0x0021900001077983 */ /* 0x001ea20000100800 */
[----:B------:R-:W-:-:S05]  /*2abe0*/  @!P0 IMAD.MOV.U32 R6, RZ, RZ, R27 ;  /* 0x000000ffff068224 */ /* 0x000fca00078e001b */
[----:B--2---:R0:W2:Y:S02]  /*2abf0*/  @!P0 LDG.E.U16 R8, [R6.64] ;  /* 0x0000000606088981 */ /* 0x0040a4000c1e1500 */
[----:B0-----:R-:W-:Y:S02]  /*2ac00*/  @!P0 IMAD.MOV.U32 R6, RZ, RZ, R15 ;  /* 0x000000ffff068224 */ /* 0x001fe400078e000f */
[----:B------:R-:W-:-:S05]  /*2ac10*/  @!P0 IMAD.MOV.U32 R7, RZ, RZ, R20 ;  /* 0x000000ffff078224 */ /* 0x000fca00078e0014 */
[----:B------:R-:W3:Y:S04]  /*2ac20*/  @!P0 LDG.E.U16 R14, [R6.64] ;  /* 0x00000006060e8981 */ /* 0x000ee8000c1e1500 */
[----:B----4-:R0:W-:Y:S01]  /*2ac30*/  STL [R1+0x18], R10 ;  /* 0x0000180a01007387 */ /* 0x0101e20000100800 */
[----:B------:R-:W4:Y:S01]  /*2ac40*/  LDL R27, [R1+0x2028] ;  /* 0x00202800011b7983 */ /* 0x000f220000100800 */
[----:B------:R-:W-:Y:S01]  /*2ac50*/  PRMT R9, RZ, 0x7610, R9 ;  /* 0x00007610ff097816 */ /* 0x000fe20000000009 */
[----:B------:R-:W-:Y:S01]  /*2ac60*/  @!P0 IMAD.MOV.U32 R15, RZ, RZ, R13 ;  /* 0x000000ffff0f8224 */ /* 0x000fe200078e000d */
[----:B0-----:R-:W4:Y:S04]  /*2ac70*/  LDL R10, [R1+0x2194] ;  /* 0x00219400010a7983 */ /* 0x001f280000100800 */
[----:B--2---:R0:W-:Y:S04]  /*2ac80*/  STL [R1+0x4230], R8 ;  /* 0x0042300801007387 */ /* 0x0041e80000100800 */
[----:B0-----:R-:W2:Y:S04]  /*2ac90*/  LDL R8, [R1+0x2024] ;  /* 0x0020240001087983 */ /* 0x001ea80000100800 */
[----:B---3--:R0:W-:Y:S01]  /*2aca0*/  STL [R1+0x10], R14 ;  /* 0x0000100e01007387 */ /* 0x0081e20000100800 */
[----:B------:R-:W3:Y:S02]  /*2acb0*/  LDL R20, [R1+0x1ff4] ;  /* 0x001ff40001147983 */ /* 0x000ee40000100800 */
[----:B------:R-:W3:Y:S02]  /*2acc0*/  LDL R13, [R1+0x205c] ;  /* 0x00205c00010d7983 */ /* 0x000ee40000100800 */
[----:B0-----:R-:W-:Y:S01]  /*2acd0*/  @!P0 IMAD.MOV.U32 R14, RZ, RZ, R12 ;  /* 0x000000ffff0e8224 */ /* 0x001fe200078e000c */
[----:B------:R-:W-:-:S02]  /*2ace0*/  PRMT R7, RZ, 0x7610, R7 ;  /* 0x00007610ff077816 */ /* 0x000fc40000000007 */
[----:B------:R-:W-:Y:S01]  /*2acf0*/  PRMT R4, RZ, 0x7610, R4 ;  /* 0x00007610ff047816 */ /* 0x000fe20000000004 */
[----:B------:R-:W3:Y:S04]  /*2ad00*/  LDL R12, [R1+0x2060] ;  /* 0x00206000010c7983 */ /* 0x000ee80000100800 */
[----:B------:R4:W3:Y:S02]  /*2ad10*/  @!P0 LDG.E.U16 R9, [R14.64] ;  /* 0x000000060e098981 */ /* 0x0008e4000c1e1500 */
[----:B----4-:R-:W-:Y:S02]  /*2ad20*/  @!P0 IMAD.MOV.U32 R14, RZ, RZ, R10 ;  /* 0x000000ffff0e8224 */ /* 0x010fe400078e000a */
[----:B------:R-:W-:-:S05]  /*2ad30*/  @!P0 IMAD.MOV.U32 R15, RZ, RZ, R11 ;  /* 0x000000ffff0f8224 */ /* 0x000fca00078e000b */
[----:B------:R0:W4:Y:S01]  /*2ad40*/  @!P0 LDG.E.U16 R7, [R14.64] ;  /* 0x000000060e078981 */ /* 0x000122000c1e1500 */
[----:B------:R-:W-:Y:S01]  /*2ad50*/  PRMT R3, RZ, 0x7610, R3 ;  /* 0x00007610ff037816 */ /* 0x000fe20000000003 */
[----:B0-----:R-:W-:Y:S02]  /*2ad60*/  @!P0 IMAD.MOV.U32 R14, RZ, RZ, R27 ;  /* 0x000000ffff0e8224 */ /* 0x001fe400078e001b */
[----:B--2---:R-:W-:-:S05]  /*2ad70*/  @!P0 IMAD.MOV.U32 R15, RZ, RZ, R8 ;  /* 0x000000ffff0f8224 */ /* 0x004fca00078e0008 */
[----:B------:R3:W2:Y:S02]  /*2ad80*/  @!P0 LDG.E.U16 R4, [R14.64] ;  /* 0x000000060e048981 */ /* 0x0006a4000c1e1500 */
[----:B---3--:R-:W-:Y:S02]  /*2ad90*/  @!P0 IMAD.MOV.U32 R14, RZ, RZ, R13 ;  /* 0x000000ffff0e8224 */ /* 0x008fe400078e000d */
[----:B------:R-:W-:Y:S01]  /*2ada0*/  @!P0 IMAD.MOV.U32 R15, RZ, RZ, R20 ;  /* 0x000000ffff0f8224 */ /* 0x000fe200078e0014 */
[----:B------:R0:W-:Y:S01]  /*2adb0*/  STL [R1+0xc], R9 ;  /* 0x00000c0901007387 */ /* 0x0001e20000100800 */
[----:B------:R-:W3:Y:S02]  /*2adc0*/  LDL R11, [R1+0x20a0] ;  /* 0x0020a000010b7983 */ /* 0x000ee40000100800 */
[----:B------:R-:W3:Y:S01]  /*2add0*/  LDL R10, [R1+0x20dc] ;  /* 0x0020dc00010a7983 */ /* 0x000ee20000100800 */
[----:B------:R1:W3:Y:S04]  /*2ade0*/  @!P0 LDG.E.U16 R3, [R14.64] ;  /* 0x000000060e038981 */ /* 0x0002e8000c1e1500 */
[----:B0-----:R-:W3:Y:S01]  /*2adf0*/  LDL R9, [R1+0x209c] ;  /* 0x00209c0001097983 */ /* 0x001ee20000100800 */
[----:B------:R-:W-:Y:S01]  /*2ae00*/  PRMT R29, RZ, 0x7610, R29 ;  /* 0x00007610ff1d7816 */ /* 0x000fe2000000001d */
[----:B-1----:R-:W-:-:S02]  /*2ae10*/  @!P0 IMAD.MOV.U32 R15, RZ, RZ, R12 ;  /* 0x000000ffff0f8224 */ /* 0x002fc400078e000c */
[----:B----4-:R0:W-:Y:S01]  /*2ae20*/  STL [R1+0x4234], R7 ;  /* 0x0042340701007387 */ /* 0x0101e20000100800 */
[----:B------:R-:W4:Y:S01]  /*2ae30*/  LDL R8, [R1+0x219c] ;  /* 0x00219c0001087983 */ /* 0x000f220000100800 */
[----:B------:R-:W-:Y:S02]  /*2ae40*/  PRMT R28, RZ, 0x7610, R28 ;  /* 0x00007610ff1c7816 */ /* 0x000fe4000000001c */
[----:B0-----:R-:W4:Y:S04]  /*2ae50*/  LDL R7, [R1+0x21bc] ;  /* 0x0021bc0001077983 */ /* 0x001f280000100800 */
[----:B--2---:R-:W-:Y:S04]  /*2ae60*/  STL [R1+0x4238], R4 ;  /* 0x0042380401007387 */ /* 0x004fe80000100800 */
[----:B---3--:R0:W-:Y:S01]  /*2ae70*/  STL [R1+0x423c], R3 ;  /* 0x00423c0301007387 */ /* 0x0081e20000100800 */
[----:B------:R-:W-:-:S03]  /*2ae80*/  @!P0 IMAD.MOV.U32 R14, RZ, RZ, R9 ;  /* 0x000000ffff0e8224 */ /* 0x000fc600078e0009 */
[----:B------:R-:W2:Y:S04]  /*2ae90*/  LDL R9, [R1+0x20e0] ;  /* 0x0020e00001097983 */ /* 0x000ea80000100800 */
[----:B------:R1:W3:Y:S04]  /*2aea0*/  @!P0 LDG.E.U16 R29, [R14.64] ;  /* 0x000000060e1d8981 */ /* 0x0002e8000c1e1500 */
[----:B0-----:R-:W2:Y:S01]  /*2aeb0*/  LDL R3, [R1+0x211c] ;  /* 0x00211c0001037983 */ /* 0x001ea20000100800 */
[----:B-1----:R-:W-:Y:S02]  /*2aec0*/  @!P0 IMAD.MOV.U32 R14, RZ, RZ, R10 ;  /* 0x000000ffff0e8224 */ /* 0x002fe400078e000a */
[----:B------:R-:W-:-:S05]  /*2aed0*/  @!P0 IMAD.MOV.U32 R15, RZ, RZ, R11 ;  /* 0x000000ffff0f8224 */ /* 0x000fca00078e000b */
[----:B------:R4:W2:Y:S01]  /*2aee0*/  @!P0 LDG.E.U16 R28, [R14.64] ;  /* 0x000000060e1c8981 */ /* 0x0008a2000c1e1500 */
[----:B------:R-:W-:Y:S02]  /*2aef0*/  PRMT R6, RZ, 0x7610, R6 ;  /* 0x00007610ff067816 */ /* 0x000fe40000000006 */
[----:B------:R-:W-:Y:S01]  /*2af00*/  PRMT R26, RZ, 0x7610, R26 ;  /* 0x00007610ff1a7816 */ /* 0x000fe2000000001a */
[----:B----4-:R-:W-:Y:S02]  /*2af10*/  @!P0 IMAD.MOV.U32 R14, RZ, RZ, R7 ;  /* 0x000000ffff0e8224 */ /* 0x010fe400078e0007 */
[----:B------:R-:W-:-:S05]  /*2af20*/  @!P0 IMAD.MOV.U32 R15, RZ, RZ, R8 ;  /* 0x000000ffff0f8224 */ /* 0x000fca00078e0008 */
[----:B------:R2:W4:Y:S04]  /*2af30*/  @!P0 LDG.E.U16 R6, [R14.64] ;  /* 0x000000060e068981 */ /* 0x000528000c1e1500 */
[----:B---3--:R-:W-:Y:S01]  /*2af40*/  STL [R1+0x4240], R29 ;  /* 0x0042401d01007387 */ /* 0x008fe20000100800 */
[----:B------:R-:W3:Y:S02]  /*2af50*/  LDL R12, [R1+0x2120] ;  /* 0x00212000010c7983 */ /* 0x000ee40000100800 */
[----:B------:R-:W3:Y:S02]  /*2af60*/  LDL R4, [R1+0x215c] ;  /* 0x00215c0001047983 */ /* 0x000ee40000100800 */
[----:B--2---:R-:W-:Y:S02]  /*2af70*/  @!P0 IMAD.MOV.U32 R14, RZ, RZ, R3 ;  /* 0x000000ffff0e8224 */ /* 0x004fe400078e0003 */
[----:B------:R-:W-:-:S05]  /*2af80*/  @!P0 IMAD.MOV.U32 R15, RZ, RZ, R9 ;  /* 0x000000ffff0f8224 */ /* 0x000fca00078e0009 */
[----:B------:R3:W2:Y:S04]  /*2af90*/  @!P0 LDG.E.U16 R26, [R14.64] ;  /* 0x000000060e1a8981 */ /* 0x0006a8000c1e1500 */
[----:B------:R-:W-:Y:S01]  /*2afa0*/  STL [R1+0x4244], R28 ;  /* 0x0042441c01007387 */ /* 0x000fe20000100800 */
[----:B------:R-:W2:Y:S02]  /*2afb0*/  LDL R11, [R1+0x2160] ;  /* 0x00216000010b7983 */ /* 0x000ea40000100800 */
[----:B------:R-:W2:Y:S02]  /*2afc0*/  LDL R10, [R1+0x21a0] ;  /* 0x0021a000010a7983 */ /* 0x000ea40000100800 */
[----:B------:R-:W2:Y:S01]  /*2afd0*/  LDL R8, [R1+0x201c] ;  /* 0x00201c0001087983 */ /* 0x000ea20000100800 */
[----:B------:R-:W2:Y:S01]  /*2afe0*/  LDL R7, [R1+0x2020] ;  /* 0x0020200001077983 */ /* 0x000ea20000100800 */
[----:B------:R-:W-:-:S02]  /*2aff0*/  PRMT R22, RZ, 0x7610, R22 ;  /* 0x00007610ff167816 */ /* 0x000fc40000000016 */
[----:B------:R-:W-:Y:S01]  /*2b000*/  PRMT R5, RZ, 0x7610, R5 ;  /* 0x00007610ff057816 */ /* 0x000fe20000000005 */
[----:B----4-:R0:W-:Y:S01]  /*2b010*/  STL [R1+0x4250], R6 ;  /* 0x0042500601007387 */ /* 0x0101e20000100800 */
[----:B------:R-:W4:Y:S02]  /*2b020*/  LDL R9, [R1+0x1ff0] ;  /* 0x001ff00001097983 */ /* 0x000f240000100800 */
[----:B------:R-:W4:Y:S01]  /*2b030*/  LDL R3, [R1+0x2064] ;  /* 0x0020640001037983 */ /* 0x000f220000100800 */
[----:B------:R-:W-:Y:S01]  /*2b040*/  PRMT R18, RZ, 0x7610, R18 ;  /* 0x00007610ff127816 */ /* 0x000fe20000000012 */
[----:B---3--:R-:W-:Y:S02]  /*2b050*/  @!P0 IMAD.MOV.U32 R15, RZ, RZ, R12 ;  /* 0x000000ffff0f8224 */ /* 0x008fe400078e000c */
[----:B------:R-:W-:-:S05]  /*2b060*/  @!P0 IMAD.MOV.U32 R14, RZ, RZ, R4 ;  /* 0x000000ffff0e8224 */ /* 0x000fca00078e0004 */
[----:B------:R1:W3:Y:S04]  /*2b070*/  @!P0 LDG.E.U16 R22, [R14.64] ;  /* 0x000000060e168981 */ /* 0x0002e8000c1e1500 */
[----:B--2---:R-:W-:Y:S01]  /*2b080*/  STL [R1+0x4254], R26 ;  /* 0x0042541a01007387 */ /* 0x004fe20000100800 */
[----:B0-----:R-:W2:Y:S02]  /*2b090*/  LDL R6, [R1+0x2068] ;  /* 0x0020680001067983 */ /* 0x001ea40000100800 */
[----:B------:R-:W3:Y:S02]  /*2b0a0*/  LDL R4, [R1+0x20a4] ;  /* 0x0020a40001047983 */ /* 0x000ee40000100800 */
[----:B-1----:R-:W-:Y:S02]  /*2b0b0*/  @!P0 IMAD.MOV.U32 R15, RZ, RZ, R11 ;  /* 0x000000ffff0f8224 */ /* 0x002fe400078e000b */
[----:B------:R-:W-:-:S05]  /*2b0c0*/  @!P0 IMAD.MOV.U32 R14, RZ, RZ, R10 ;  /* 0x000000ffff0e8224 */ /* 0x000fca00078e000a */
[----:B------:R0:W3:Y:S02]  /*2b0d0*/  @!P0 LDG.E.U16 R5, [R14.64] ;  /* 0x000000060e058981 */ /* 0x0000e4000c1e1500 */
[----:B0-----:R-:W-:Y:S02]  /*2b0e0*/  @!P0 IMAD.MOV.U32 R14, RZ, RZ, R7 ;  /* 0x000000ffff0e8224 */ /* 0x001fe400078e0007 */
[----:B------:R-:W-:-:S05]  /*2b0f0*/  @!P0 IMAD.MOV.U32 R15, RZ, RZ, R8 ;  /* 0x000000ffff0f8224 */ /* 0x000fca00078e0008 */
[----:B------:R4:W3:Y:S01]  /*2b100*/  @!P0 LDG.E.U16 R18, [R14.64] ;  /* 0x000000060e128981 */ /* 0x0008e2000c1e1500 */
[----:B------:R-:W-:Y:S02]  /*2b110*/  PRMT R16, RZ, 0x7610, R16 ;  /* 0x00007610ff107816 */ /* 0x000fe40000000010 */
[----:B------:R-:W-:Y:S01]  /*2b120*/  PRMT R17, RZ, 0x7610, R17 ;  /* 0x00007610ff117816 */ /* 0x000fe20000000011 */
[----:B----4-:R-:W-:Y:S02]  /*2b130*/  @!P0 IMAD.MOV.U32 R14, RZ, RZ, R3 ;  /* 0x000000ffff0e8224 */ /* 0x010fe400078e0003 */
[----:B------:R-:W-:-:S05]  /*2b140*/  @!P0 IMAD.MOV.U32 R15, RZ, RZ, R9 ;  /* 0x000000ffff0f8224 */ /* 0x000fca00078e0009 */
[----:B------:R2:W4:Y:S02]  /*2b150*/  @!P0 LDG.E.U16 R16, [R14.64] ;  /* 0x000000060e108981 */ /* 0x000524000c1e1500 */
[----:B--2---:R-:W-:Y:S02]  /*2b160*/  @!P0 IMAD.MOV.U32 R15, RZ, RZ, R6 ;  /* 0x000000ffff0f8224 */ /* 0x004fe400078e0006 */
[----:B---3--:R-:W-:Y:S01]  /*2b170*/  @!P0 IMAD.MOV.U32 R14, RZ, RZ, R4 ;  /* 0x000000ffff0e8224 */ /* 0x008fe200078e0004 */
[----:B------:R-:W-:Y:S04]  /*2b180*/  STL [R1+0x4258], R22 ;  /* 0x0042581601007387 */ /* 0x000fe80000100800 */
[----:B------:R-:W2:Y:S04]  /*2b190*/  @!P0 LDG.E.U16 R17, [R14.64] ;  /* 0x000000060e118981 */ /* 0x000ea8000c1e1500 */
[----:B------:R0:W-:Y:S01]  /*2b1a0*/  STL [R1+0x425c], R5 ;  /* 0x00425c0501007387 */ /* 0x0001e20000100800 */
[----:B------:R-:W3:Y:S02]  /*2b1b0*/  LDL R8, [R1+0x20a8] ;  /* 0x0020a80001087983 */ /* 0x000ee40000100800 */
[----:B------:R-:W3:Y:S01]  /*2b1c0*/  LDL R7, [R1+0x20e4] ;  /* 0x0020e40001077983 */ /* 0x000ee20000100800 */
[----:B------:R-:W-:Y:S04]  /*2b1d0*/  STL [R1+0x4268], R18 ;  /* 0x0042681201007387 */ /* 0x000fe80000100800 */
[----:B0-----:R-:W3:Y:S01]  /*2b1e0*/  LDL R5, [R1+0x21a4] ;  /* 0x0021a40001057983 */ /* 0x001ee20000100800 */
[----:B------:R-:W3:Y:S01]  /*2b1f0*/  LDL R3, [R1+0x21b8] ;  /* 0x0021b80001037983 */ /* 0x000ee20000100800 */
[----:B------:R-:W-:-:S02]  /*2b200*/  PRMT R19, RZ, 0x7610, R19 ;  /* 0x00007610ff137816 */ /* 0x000fc40000000013 */
[----:B----4-:R-:W-:Y:S01]  /*2b210*/  STL [R1+0x426c], R16 ;  /* 0x00426c1001007387 */ /* 0x010fe20000100800 */
[----:B------:R-:W4:Y:S02]  /*2b220*/  LDL R9, [R1+0x20e8] ;  /* 0x0020e80001097983 */ /* 0x000f240000100800 */
[----:B------:R-:W4:Y:S02]  /*2b230*/  LDL R6, [R1+0x2124] ;  /* 0x0021240001067983 */ /* 0x000f240000100800 */
[----:B------:R-:W4:Y:S01]  /*2b240*/  LDL.LU R4, [R1+0xe84] ;  /* 0x000e840001047983 */ /* 0x000f220000300800 */
[----:B------:R-:W4:Y:S04]  /*2b250*/  LDL.LU R13, [R1+0xe7c] ;  /* 0x000e7c00010d7983 */ /* 0x000f280000300800 */
[----:B--2---:R0:W-:Y:S01]  /*2b260*/  STL [R1+0x4270], R17 ;  /* 0x0042701101007387 */ /* 0x0041e20000100800 */
[----:B------:R-:W2:Y:S02]  /*2b270*/  LDL R11, [R1+0x2128] ;  /* 0x00212800010b7983 */ /* 0x000ea40000100800 */
[----:B------:R-:W2:Y:S02]  /*2b280*/  LDL R10, [R1+0x2164] ;  /* 0x00216400010a7983 */ /* 0x000ea40000100800 */
[----:B---3--:R-:W-:-:S02]  /*2b290*/  @!P0 IMAD.MOV.U32 R15, RZ, RZ, R8 ;  /* 0x000000ffff0f8224 */ /* 0x008fc400078e0008 */
[----:B------:R-:W-:-:S05]  /*2b2a0*/  @!P0 IMAD.MOV.U32 R14, RZ, RZ, R7 ;  /* 0x000000ffff0e8224 */ /* 0x000fca00078e0007 */
[----:B------:R1:W3:Y:S02]  /*2b2b0*/  @!P0 LDG.E.U16 R19, [R14.64] ;  /* 0x000000060e138981 */ /* 0x0002e4000c1e1500 */
[----:B-1----:R-:W-:Y:S02]  /*2b2c0*/  @!P0 IMAD.MOV.U32 R15, RZ, RZ, R5 ;  /* 0x000000ffff0f8224 */ /* 0x002fe400078e0005 */
[----:B------:R-:W-:Y:S01]  /*2b2d0*/  @!P0 IMAD.MOV.U32 R14, RZ, RZ, R3 ;  /* 0x000000ffff0e8224 */ /* 0x000fe200078e0003 */
[----:B------:R-:W3:Y:S04]  /*2b2e0*/  LDL R5, [R1+0x2168] ;  /* 0x0021680001057983 */ /* 0x000ee80000100800 */
[----:B------:R-:W3:Y:S04]  /*2b2f0*/  LDL R3, [R1+0x21a8] ;  /* 0x0021a80001037983 */ /* 0x000ee80000100800 */
[----:B------:R-:W1:Y:S01]  /*2b300*/  S2R R2, SR_TID.X ;  /* 0x0000000000027919 */ /* 0x000e620000002100 */
[----:B------:R-:W-:-:S02]  /*2b310*/  PRMT R21, RZ, 0x7610, R21 ;  /* 0x00007610ff157816 */ /* 0x000fc40000000015 */
[----:B------:R-:W-:Y:S01]  /*2b320*/  PRMT R23, RZ, 0x7610, R23 ;  /* 0x00007610ff177816 */ /* 0x000fe20000000017 */
[----:B------:R-:W3:Y:S01]  /*2b330*/  LDL.LU R7, [R1+0xe74] ;  /* 0x000e740001077983 */ /* 0x000ee20000300800 */
[----:B------:R-:W3:Y:S04]  /*2b340*/  LDL.LU R20, [R1+0xe6c] ;  /* 0x000e6c0001147983 */ /* 0x000ee80000300800 */
[----:B------:R4:W3:Y:S01]  /*2b350*/  @!P0 LDG.E.U16 R21, [R14.64] ;  /* 0x000000060e158981 */ /* 0x0008e2000c1e1500 */
[----:B------:R-:W3:Y:S01]  /*2b360*/  LDL.LU R8, [R1+0xe64] ;  /* 0x000e640001087983 */ /* 0x000ee20000300800 */
[----:B------:R-:W-:Y:S01]  /*2b370*/  PRMT R24, RZ, 0x7610, R24 ;  /* 0x00007610ff187816 */ /* 0x000fe20000000018 */
[----:B0-----:R-:W3:Y:S02]  /*2b380*/  LDL.LU R17, [R1+0xe5c] ;  /* 0x000e5c0001117983 */ /* 0x001ee40000300800 */
[----:B----4-:R-:W-:-:S02]  /*2b390*/  @!P0 IMAD.MOV.U32 R14, RZ, RZ, R6 ;  /* 0x000000ffff0e8224 */ /* 0x010fc400078e0006 */
[----:B------:R-:W-:Y:S01]  /*2b3a0*/  @!P0 IMAD.MOV.U32 R15, RZ, RZ, R9 ;  /* 0x000000ffff0f8224 */ /* 0x000fe200078e0009 */
[----:B------:R-:W4:Y:S01]  /*2b3b0*/  LDL.LU R6, [R1+0xe54] ;  /* 0x000e540001067983 */ /* 0x000f220000300800 */
[----:B------:R-:W4:Y:S02]  /*2b3c0*/  LDL.LU R28, [R1+0x650] ;  /* 0x00065000011c7983 */ /* 0x000f240000300800 */
[----:B------:R-:W4:Y:S02]  /*2b3d0*/  LDL.LU R29, [R1+0x648] ;  /* 0x00064800011d7983 */ /* 0x000f240000300800 */
[----:B------:R-:W4:Y:S01]  /*2b3e0*/  LDL.LU R9, [R1+0x640] ;  /* 0x0006400001097983 */ /* 0x000f220000300800 */
[----:B------:R2:W4:Y:S01]  /*2b3f0*/  @!P0 LDG.E.U16 R23, [R14.64] ;  /* 0x000000060e178981 */ /* 0x000522000c1e1500 */
[----:B-1----:R-:W-:Y:S02]  /*2b400*/  LOP3.LUT R2, R2, 0x3f, RZ, 0xc0, !PT ;  /* 0x0000003f02027812 */ /* 0x002fe400078ec0ff */
[----:B------:R-:W-:-:S03]  /*2b410*/  PRMT R25, RZ, 0x7610, R25 ;  /* 0x00007610ff197816 */ /* 0x000fc60000000019 */
[----:B------:R-:W-:Y:S02]  /*2b420*/  IMAD.SHL.U32 R2, R2, 0x2, RZ ;  /* 0x0000000202027824 */ /* 0x000fe400078e00ff */
[----:B--2---:R-:W-:Y:S02]  /*2b430*/  @!P0 IMAD.MOV.U32 R15, RZ, RZ, R11 ;  /* 0x000000ffff0f8224 */ /* 0x004fe400078e000b */
[----:B------:R-:W-:Y:S02]  /*2b440*/  @!P0 IMAD.MOV.U32 R14, RZ, RZ, R10 ;  /* 0x000000ffff0e8224 */ /* 0x000fe400078e000a */
[----:B------:R-:W2:Y:S04]  /*2b450*/  LDL.LU R10, [R1+0x638] ;  /* 0x00063800010a7983 */ /* 0x000ea80000300800 */
[----:B------:R3:W2:Y:S01]  /*2b460*/  @!P0 LDG.E.U16 R24, [R14.64] ;  /* 0x000000060e188981 */ /* 0x0006a2000c1e1500 */
[----:B------:R-:W2:Y:S02]  /*2b470*/  LDL.LU R11, [R1+0x630] ;  /* 0x00063000010b7983 */ /* 0x000ea40000300800 */
[----:B------:R-:W2:Y:S02]  /*2b480*/  LDL.LU R16, [R1+0x628] ;  /* 0x0006280001107983 */ /* 0x000ea40000300800 */
[----:B------:R-:W2:Y:S01]  /*2b490*/  LDL.LU R27, [R1+0x620] ;  /* 0x00062000011b7983 */ /* 0x000ea20000300800 */
[----:B------:R-:W2:Y:S01]  /*2b4a0*/  LDL.LU R12, [R1+0x618] ;  /* 0x00061800010c7983 */ /* 0x000ea20000300800 */
[----:B------:R-:W2:Y:S02]  /*2b4b0*/  LDL.LU R18, [R1+0x4ec] ;  /* 0x0004ec0001127983 */ /* 0x000ea40000300800 */
[----:B---3--:R-:W-:-:S02]  /*2b4c0*/  @!P0 IMAD.MOV.U32 R15, RZ, RZ, R5 ;  /* 0x000000ffff0f8224 */ /* 0x008fc400078e0005 */
[----:B------:R-:W-:Y:S01]  /*2b4d0*/  @!P0 IMAD.MOV.U32 R14, RZ, RZ, R3 ;  /* 0x000000ffff0e8224 */ /* 0x000fe200078e0003 */
[----:B------:R-:W3:Y:S01]  /*2b4e0*/  LDL.LU R5, [R1+0x4e4] ;  /* 0x0004e40001057983 */ /* 0x000ee20000300800 */
[----:B------:R-:W3:Y:S02]  /*2b4f0*/  LDL.LU R22, [R1+0x4dc] ;  /* 0x0004dc0001167983 */ /* 0x000ee40000300800 */
[----:B------:R-:W3:Y:S02]  /*2b500*/  LDL.LU R26, [R1+0x4d4] ;  /* 0x0004d400011a7983 */ /* 0x000ee40000300800 */
[----:B------:R-:W3:Y:S01]  /*2b510*/  LDL.LU R3, [R1+0x4cc] ;  /* 0x0004cc0001037983 */ /* 0x000ee20000300800 */
[----:B------:R0:W3:Y:S02]  /*2b520*/  @!P0 LDG.E.U16 R25, [R14.64] ;  /* 0x000000060e198981 */ /* 0x0000e4000c1e1500 */
[----:B0-----:R-:W-:-:S05]  /*2b530*/  LOP3.LUT R15, R2, 0x60, RZ, 0x3c, !PT ;  /* 0x00000060020f7812 */ /* 0x001fca00078e3cff */
[----:B------:R0:W-:Y:S01]  /*2b540*/  STS.U16 [R15+0x5880], R4 ;  /* 0x005880040f007388 */ /* 0x0001e20000000400 */
[----:B------:R1:W-:Y:S03]  /*2b550*/  STS.U16 [R15+0x5900], R13 ;  /* 0x0059000d0f007388 */ /* 0x0003e60000000400 */
[----:B0-----:R-:W3:Y:S01]  /*2b560*/  LDL.LU R4, [R1+0x4c4] ;  /* 0x0004c40001047983 */ /* 0x001ee20000300800 */
[----:B-1----:R-:W3:Y:S02]  /*2b570*/  LDL.LU R13, [R1+0x4bc] ;  /* 0x0004bc00010d7983 */ /* 0x002ee40000300800 */
[----:B------:R0:W-:Y:S02]  /*2b580*/  STS.U16 [R15+0x5980], R7 ;  /* 0x005980070f007388 */ /* 0x0001e40000000400 */
[----:B------:R1:W-:Y:S01]  /*2b590*/  STS.U16 [R15+0x5a00], R20 ;  /* 0x005a00140f007388 */ /* 0x0003e20000000400 */
[----:B------:R1:W-:Y:S01]  /*2b5a0*/  STS.U16 [R15+0x5a80], R8 ;  /* 0x005a80080f007388 */ /* 0x0003e20000000400 */
[----:B------:R-:W-:Y:S02]  /*2b5b0*/  STS.U16 [R15+0x5b00], R17 ;  /* 0x005b00110f007388 */ /* 0x000fe40000000400 */
[----:B----4-:R4:W-:Y:S02]  /*2b5c0*/  STS.U16 [R15+0x5b80], R6 ;  /* 0x005b80060f007388 */ /* 0x0109e40000000400 */
[----:B------:R4:W-:Y:S01]  /*2b5d0*/  STS.U16 [R15+0x7800], R28 ;  /* 0x0078001c0f007388 */ /* 0x0009e20000000400 */
[----:B0-----:R-:W3:Y:S01]  /*2b5e0*/  LDL.LU R7, [R1+0x4b4] ;  /* 0x0004b40001077983 */ /* 0x001ee20000300800 */
[----:B-1----:R-:W3:Y:S02]  /*2b5f0*/  LDL.LU R20, [R1+0x3bc] ;  /* 0x0003bc0001147983 */ /* 0x002ee40000300800 */
[----:B------:R-:W3:Y:S01]  /*2b600*/  LDL.LU R8, [R1+0x3b4] ;  /* 0x0003b40001087983 */ /* 0x000ee20000300800 */
[----:B------:R-:W-:Y:S04]  /*2b610*/  STS.U16 [R15+0x7880], R29 ;  /* 0x0078801d0f007388 */ /* 0x000fe80000000400 */
[----:B----4-:R-:W3:Y:S01]  /*2b620*/  LDL.LU R6, [R1+0x3ac] ;  /* 0x0003ac0001067983 */ /* 0x010ee20000300800 */
[----:B------:R0:W-:Y:S02]  /*2b630*/  STS.U16 [R15+0x7900], R9 ;  /* 0x007900090f007388 */ /* 0x0001e40000000400 */
[----:B------:R-:W3:Y:S01]  /*2b640*/  LDL.LU R28, [R1+0x3a4] ;  /* 0x0003a400011c7983 */ /* 0x000ee20000300800 */
[----:B0-----:R-:W3:Y:S01]  /*2b650*/  LDL.LU R9, [R1+0x39c] ;  /* 0x00039c0001097983 */ /* 0x001ee20000300800 */
[----:B------:R-:W3:Y:S03]  /*2b660*/  LDL.LU R29, [R1+0x394] ;  /* 0x00039400011d7983 */ /* 0x000ee60000300800 */
[----:B--2---:R0:W-:Y:S01]  /*2b670*/  STS.U16 [R15+0x7980], R10 ;  /* 0x0079800a0f007388 */ /* 0x0041e20000000400 */
[----:B------:R1:W-:Y:S02]  /*2b680*/  STS.U16 [R15+0x7a00], R11 ;  /* 0x007a000b0f007388 */ /* 0x0003e40000000400 */
[----:B------:R-:W-:Y:S01]  /*2b690*/  STS.U16 [R15+0x7a80], R16 ;  /* 0x007a80100f007388 */ /* 0x000fe20000000400 */
[----:B------:R2:W-:Y:S01]  /*2b6a0*/  STS.U16 [R15+0x7b00], R27 ;  /* 0x007b001b0f007388 */ /* 0x0005e20000000400 */
[----:B------:R2:W-:Y:S02]  /*2b6b0*/  STS.U16 [R15+0x7b80], R12 ;  /* 0x007b800c0f007388 */ /* 0x0005e40000000400 */
[----:B------:R-:W-:Y:S01]  /*2b6c0*/  STS.U16 [R15+0x9800], R18 ;  /* 0x009800120f007388 */ /* 0x000fe20000000400 */
[----:B0-----:R-:W4:Y:S01]  /*2b6d0*/  LDL.LU R10, [R1+0x37c] ;  /* 0x00037c00010a7983 */ /* 0x001f220000300800 */
[----:B-1----:R-:W4:Y:S03]  /*2b6e0*/  LDL.LU R11, [R1+0x374] ;  /* 0x00037400010b7983 */ /* 0x002f260000300800 */
[----:B--2---:R-:W2:Y:S01]  /*2b6f0*/  LDL.LU R27, [R1+0x2a8] ;  /* 0x0002a800011b7983 */ /* 0x004ea20000300800 */
[----:B------:R-:W2:Y:S03]  /*2b700*/  LDL.LU R12, [R1+0x2a0] ;  /* 0x0002a000010c7983 */ /* 0x000ea60000300800 */
[----:B---3--:R-:W-:Y:S01]  /*2b710*/  STS.U16 [R15+0x9880], R5 ;  /* 0x009880050f007388 */ /* 0x008fe20000000400 */
[----:B------:R-:W-:Y:S02]  /*2b720*/  STS.U16 [R15+0x9900], R22 ;  /* 0x009900160f007388 */ /* 0x000fe40000000400 */
[----:B------:R-:W-:Y:S02]  /*2b730*/  STS.U16 [R15+0x9980], R26 ;  /* 0x0099801a0f007388 */ /* 0x000fe40000000400 */
[----:B------:R0:W-:Y:S02]  /*2b740*/  STS.U16 [R15+0x9a00], R3 ;  /* 0x009a00030f007388 */ /* 0x0001e40000000400 */
[----:B0-----:R-:W3:Y:S04]  /*2b750*/  LDL.LU R3, [R1+0x298] ;  /* 0x0002980001037983 */ /* 0x001ee80000300800 */
[----:B------:R-:W-:Y:S01]  /*2b760*/  STS.U16 [R15+0x9a80], R4 ;  /* 0x009a80040f007388 */ /* 0x000fe20000000400 */
[----:B------:R0:W-:Y:S03]  /*2b770*/  STS.U16 [R15+0x9b00], R13 ;  /* 0x009b000d0f007388 */ /* 0x0001e60000000400 */
[----:B0-----:R-:W3:Y:S04]  /*2b780*/  LDL.LU R13, [R1+0x290] ;  /* 0x00029000010d7983 */ /* 0x001ee80000300800 */
[----:B------:R-:W-:Y:S01]  /*2b790*/  STS.U16 [R15+0x9b80], R7 ;  /* 0x009b80070f007388 */ /* 0x000fe20000000400 */
[----:B------:R0:W-:Y:S02]  /*2b7a0*/  STS.U16 [R15+0xb800], R20 ;  /* 0x00b800140f007388 */ /* 0x0001e40000000400 */
[----:B------:R1:W-:Y:S01]  /*2b7b0*/  STS.U16 [R15+0xb880], R8 ;  /* 0x00b880080f007388 */ /* 0x0003e20000000400 */
[----:B------:R-:W-:Y:S01]  /*2b7c0*/  STS.U16 [R15+0xb900], R6 ;  /* 0x00b900060f007388 */ /* 0x000fe20000000400 */
[----:B------:R-:W-:Y:S03]  /*2b7d0*/  STS.U16 [R15+0xb980], R28 ;  /* 0x00b9801c0f007388 */ /* 0x000fe60000000400 */
[----:B0-----:R-:W3:Y:S01]  /*2b7e0*/  LDL.LU R20, [R1+0x258] ;  /* 0x0002580001147983 */ /* 0x001ee20000300800 */
[----:B------:R-:W3:Y:S02]  /*2b7f0*/  LDL.LU R17, [R1+0x250] ;  /* 0x0002500001117983 */ /* 0x000ee40000300800 */
[----:B------:R-:W3:Y:S02]  /*2b800*/  LDL.LU R16, [R1+0x248] ;  /* 0x0002480001107983 */ /* 0x000ee40000300800 */
[----:B------:R-:W3:Y:S01]  /*2b810*/  LDL.LU R4, [R1+0x240] ;  /* 0x0002400001047983 */ /* 0x000ee20000300800 */
[----:B------:R-:W3:Y:S01]  /*2b820*/  LDL.LU R7, [R1+0x13c] ;  /* 0x00013c0001077983 */ /* 0x000ee20000300800 */
[----:B-1----:R-:W3:Y:S03]  /*2b830*/  LDL.LU R8, [R1+0x134] ;  /* 0x0001340001087983 */ /* 0x002ee60000300800 */
[----:B------:R0:W-:Y:S01]  /*2b840*/  STS.U16 [R15+0xba00], R9 ;  /* 0x00ba00090f007388 */ /* 0x0001e20000000400 */
[----:B------:R-:W3:Y:S02]  /*2b850*/  LDL.LU R18, [R1+0x12c] ;  /* 0x00012c0001127983 */ /* 0x000ee40000300800 */
[----:B------:R-:W-:Y:S01]  /*2b860*/  STS.U16 [R15+0xba80], R29 ;  /* 0x00ba801d0f007388 */ /* 0x000fe20000000400 */
[----:B0-----:R-:W3:Y:S01]  /*2b870*/  LDL.LU R9, [R1+0x124] ;  /* 0x0001240001097983 */ /* 0x001ee20000300800 */
[----:B------:R-:W3:Y:S03]  /*2b880*/  LDL.LU R5, [R1+0xf4] ;  /* 0x0000f40001057983 */ /* 0x000ee60000300800 */
[----:B----4-:R0:W-:Y:S01]  /*2b890*/  STS.U16 [R15+0xbb00], R10 ;  /* 0x00bb000a0f007388 */ /* 0x0101e20000000400 */
[----:B------:R1:W-:Y:S03]  /*2b8a0*/  STS.U16 [R15+0xbb80], R11 ;  /* 0x00bb800b0f007388 */ /* 0x0003e60000000400 */
[----:B--2---:R2:W-:Y:S04]  /*2b8b0*/  STS.U16 [R15+0xd800], R27 ;  /* 0x00d8001b0f007388 */ /* 0x0045e80000000400 */
[----:B0-----:R-:W4:Y:S01]  /*2b8c0*/  LDL.LU R10, [R1+0xec] ;  /* 0x0000ec00010a7983 */ /* 0x001f220000300800 */
[----:B-1----:R-:W4:Y:S02]  /*2b8d0*/  LDL.LU R11, [R1+0xe4] ;  /* 0x0000e400010b7983 */ /* 0x002f240000300800 */
[----:B------:R-:W4:Y:S02]  /*2b8e0*/  LDL.LU R22, [R1+0xfec] ;  /* 0x000fec0001167983 */ /* 0x000f240000300800 */
[----:B------:R-:W4:Y:S01]  /*2b8f0*/  LDL.LU R26, [R1+0xfe8] ;  /* 0x000fe800011a7983 */ /* 0x000f220000300800 */
[----:B------:R-:W4:Y:S01]  /*2b900*/  LDL.LU R6, [R1+0xfe4] ;  /* 0x000fe40001067983 */ /* 0x000f220000300800 */
[----:B------:R-:W4:Y:S02]  /*2b910*/  LDL.LU R28, [R1+0xfe0] ;  /* 0x000fe000011c7983 */ /* 0x000f240000300800 */
[----:B------:R-:W4:Y:S01]  /*2b920*/  LDL.LU R29, [R1+0xfdc] ;  /* 0x000fdc00011d7983 */ /* 0x000f220000300800 */
[----:B------:R0:W-:Y:S01]  /*2b930*/  STS.U16 [R15+0xd880], R12 ;  /* 0x00d8800c0f007388 */ /* 0x0001e20000000400 */
[----:B--2---:R-:W2:Y:S03]  /*2b940*/  LDL.LU R27, [R1+0xfd8] ;  /* 0x000fd800011b7983 */ /* 0x004ea60000300800 */
[----:B0-----:R-:W2:Y:S04]  /*2b950*/  LDL.LU R12, [R1+0xfd4] ;  /* 0x000fd400010c7983 */ /* 0x001ea80000300800 */
[----:B---3--:R0:W-:Y:S04]  /*2b960*/  STS.U16 [R15+0xd900], R3 ;  /* 0x00d900030f007388 */ /* 0x0081e80000000400 */
[----:B0-----:R-:W3:Y:S04]  /*2b970*/  LDL.LU R3, [R1+0xfd0] ;  /* 0x000fd00001037983 */ /* 0x001ee80000300800 */
[----:B------:R0:W-:Y:S04]  /*2b980*/  STS.U16 [R15+0xd980], R13 ;  /* 0x00d9800d0f007388 */ /* 0x0001e80000000400 */
[----:B0-----:R-:W3:Y:S04]  /*2b990*/  LDL.LU R13, [R1+0xf68] ;  /* 0x000f6800010d7983 */ /* 0x001ee80000300800 */
[----:B------:R0:W-:Y:S01]  /*2b9a0*/  STS.U16 [R15+0xda00], R20 ;  /* 0x00da00140f007388 */ /* 0x0001e20000000400 */
[----:B------:R-:W-:Y:S02]  /*2b9b0*/  STS.U16 [R15+0xda80], R17 ;  /* 0x00da80110f007388 */ /* 0x000fe40000000400 */
[----:B------:R-:W-:Y:S01]  /*2b9c0*/  STS.U16 [R15+0xdb00], R16 ;  /* 0x00db00100f007388 */ /* 0x000fe20000000400 */
[----:B------:R1:W-:Y:S01]  /*2b9d0*/  STS.U16 [R15+0xdb80], R4 ;  /* 0x00db80040f007388 */ /* 0x0003e20000000400 */
[----:B------:R1:W-:Y:S02]  /*2b9e0*/  STS.U16 [R15+0xf800], R7 ;  /* 0x00f800070f007388 */ /* 0x0003e40000000400 */
[----:B------:R1:W-:Y:S01]  /*2b9f0*/  STS.U16 [R15+0xf880], R8 ;  /* 0x00f880080f007388 */ /* 0x0003e20000000400 */
[----:B------:R-:W-:Y:S04]  /*2ba00*/  STS.U16 [R15+0xf900], R18 ;  /* 0x00f900120f007388 */ /* 0x000fe80000000400 */
[----:B0-----:R-:W3:Y:S04]  /*2ba10*/  LDL.LU R20, [R1+0xf60] ;  /* 0x000f600001147983 */ /* 0x001ee80000300800 */
[----:B-1----:R-:W3:Y:S04]  /*2ba20*/  LDL.LU R4, [R1+0xf58] ;  /* 0x000f580001047983 */ /* 0x002ee80000300800 */
[----:B------:R0:W-:Y:S01]  /*2ba30*/  STS.U16 [R15+0xf980], R9 ;  /* 0x00f980090f007388 */ /* 0x0001e20000000400 */
[----:B------:R1:W-:Y:S02]  /*2ba40*/  STS.U16 [R15+0xfa00], R0 ;  /* 0x00fa00000f007388 */ /* 0x0003e40000000400 */
[----:B------:R-:W3:Y:S02]  /*2ba50*/  LDL.LU R7, [R1+0xf50] ;  /* 0x000f500001077983 */ /* 0x000ee40000300800 */
[----:B------:R-:W-:Y:S01]  /*2ba60*/  STS.U16 [R15+0xfa80], R5 ;  /* 0x00fa80050f007388 */ /* 0x000fe20000000400 */
[----:B------:R-:W3:Y:S04]  /*2ba70*/  LDL.LU R8, [R1+0xf48] ;  /* 0x000f480001087983 */ /* 0x000ee80000300800 */
[----:B0-----:R-:W3:Y:S01]  /*2ba80*/  LDL.LU R9, [R1+0xf40] ;  /* 0x000f400001097983 */ /* 0x001ee20000300800 */
[----:B-1----:R-:W-:-:S03]  /*2ba90*/  LOP3.LUT R0, R2, 0x70, RZ, 0x3c, !PT ;  /* 0x0000007002007812 */ /* 0x002fc600078e3cff */
[----:B----4-:R0:W-:Y:S01]  /*2baa0*/  STS.U16 [R15+0xfb00], R10 ;  /* 0x00fb000a0f007388 */ /* 0x0101e20000000400 */
[----:B------:R1:W-:Y:S02]  /*2bab0*/  STS.U16 [R15+0xfb80], R11 ;  /* 0x00fb800b0f007388 */ /* 0x0003e40000000400 */
[----:B------:R-:W-:Y:S02]  /*2bac0*/  STS.U16 [R0+0x1c00], R22 ;  /* 0x001c001600007388 */ /* 0x000fe40000000400 */
[----:B------:R-:W-:Y:S01]  /*2bad0*/  STS.U16 [R0+0x1c80], R26 ;  /* 0x001c801a00007388 */ /* 0x000fe20000000400 */
[----:B------:R-:W-:Y:S01]  /*2bae0*/  STS.U16 [R0+0x1d00], R6 ;  /* 0x001d000600007388 */ /* 0x000fe20000000400 */
[----:B------:R-:W-:Y:S02]  /*2baf0*/  STS.U16 [R0+0x1d80], R28 ;  /* 0x001d801c00007388 */ /* 0x000fe40000000400 */
[----:B------:R-:W-:Y:S01]  /*2bb00*/  STS.U16 [R0+0x1e00], R29 ;  /* 0x001e001d00007388 */ /* 0x000fe20000000400 */
[----:B--2---:R2:W-:Y:S04]  /*2bb10*/  STS.U16 [R0+0x1e80], R27 ;  /* 0x001e801b00007388 */ /* 0x0045e80000000400 */
[----:B0-----:R-:W4:Y:S01]  /*2bb20*/  LDL.LU R10, [R1+0xf38] ;  /* 0x000f3800010a7983 */ /* 0x001f220000300800 */
[----:B-1----:R-:W4:Y:S03]  /*2bb30*/  LDL.LU R11, [R1+0xf30] ;  /* 0x000f3000010b7983 */ /* 0x002f260000300800 */
[----:B------:R0:W-:Y:S04]  /*2bb40*/  STS.U16 [R0+0x1f00], R12 ;  /* 0x001f000c00007388 */ /* 0x0001e80000000400 */
[----:B--2---:R-:W2:Y:S04]  /*2bb50*/  LDL.LU R27, [R1+0xe4c] ;  /* 0x000e4c00011b7983 */ /* 0x004ea80000300800 */
[----:B0-----:R-:W2:Y:S04]  /*2bb60*/  LDL.LU R12, [R1+0xe44] ;  /* 0x000e4400010c7983 */ /* 0x001ea80000300800 */
[----:B---3--:R-:W-:Y:S04]  /*2bb70*/  STS.U16 [R0+0x1f80], R3 ;  /* 0x001f800300007388 */ /* 0x008fe80000000400 */
[----:B------:R0:W-:Y:S04]  /*2bb80*/  STS.U16 [R0+0x3c00], R13 ;  /* 0x003c000d00007388 */ /* 0x0001e80000000400 */
[----:B0-----:R-:W3:Y:S01]  /*2bb90*/  LDL.LU R13, [R1+0xe3c] ;  /* 0x000e3c00010d7983 */ /* 0x001ee20000300800 */
[----:B------:R-:W3:Y:S02]  /*2bba0*/  LDL.LU R2, [R1+0xe34] ;  /* 0x000e340001027983 */ /* 0x000ee40000300800 */
[----:B------:R-:W3:Y:S02]  /*2bbb0*/  LDL.LU R14, [R1+0xe2c] ;  /* 0x000e2c00010e7983 */ /* 0x000ee40000300800 */
[----:B------:R-:W3:Y:S01]  /*2bbc0*/  LDL.LU R6, [R1+0xe24] ;  /* 0x000e240001067983 */ /* 0x000ee20000300800 */
[----:B------:R0:W-:Y:S04]  /*2bbd0*/  STS.U16 [R0+0x3c80], R20 ;  /* 0x003c801400007388 */ /* 0x0001e80000000400 */
[----:B------:R-:W3:Y:S01]  /*2bbe0*/  LDL.LU R3, [R1+0xe1c] ;  /* 0x000e1c0001037983 */ /* 0x000ee20000300800 */
[----:B------:R1:W-:Y:S02]  /*2bbf0*/  STS.U16 [R0+0x3d00], R4 ;  /* 0x003d000400007388 */ /* 0x0003e40000000400 */
[----:B------:R-:W-:Y:S01]  /*2bc00*/  STS.U16 [R0+0x3d80], R7 ;  /* 0x003d800700007388 */ /* 0x000fe20000000400 */
[----:B0-----:R-:W3:Y:S01]  /*2bc10*/  LDL.LU R20, [R1+0xe14] ;  /* 0x000e140001147983 */ /* 0x001ee20000300800 */
[----:B------:R-:W3:Y:S02]  /*2bc20*/  LDL.LU R17, [R1+0x610] ;  /* 0x0006100001117983 */ /* 0x000ee40000300800 */
[----:B------:R-:W3:Y:S02]  /*2bc30*/  LDL.LU R16, [R1+0x608] ;  /* 0x0006080001107983 */ /* 0x000ee40000300800 */
[----:B-1----:R-:W3:Y:S01]  /*2bc40*/  LDL.LU R4, [R1+0x600] ;  /* 0x0006000001047983 */ /* 0x002ee20000300800 */
[----:B------:R-:W3:Y:S04]  /*2bc50*/  LDL.LU R18, [R1+0x5f8] ;  /* 0x0005f80001127983 */ /* 0x000ee80000300800 */
[----:B------:R0:W-:Y:S01]  /*2bc60*/  STS.U16 [R0+0x3e00], R8 ;  /* 0x003e000800007388 */ /* 0x0001e20000000400 */
[----:B------:R-:W3:Y:S02]  /*2bc70*/  LDL.LU R5, [R1+0x5f0] ;  /* 0x0005f00001057983 */ /* 0x000ee40000300800 */
[----:B------:R1:W-:Y:S01]  /*2bc80*/  STS.U16 [R0+0x3e80], R9 ;  /* 0x003e800900007388 */ /* 0x0003e20000000400 */
[----:B0-----:R-:W3:Y:S01]  /*2bc90*/  LDL.LU R8, [R1+0x5e8] ;  /* 0x0005e80001087983 */ /* 0x001ee20000300800 */
[----:B-1----:R-:W3:Y:S02]  /*2bca0*/  LDL.LU R9, [R1+0x5e0] ;  /* 0x0005e00001097983 */ /* 0x002ee40000300800 */
[----:B------:R-:W3:Y:S02]  /*2bcb0*/  LDL.LU R22, [R1+0x588] ;  /* 0x0005880001167983 */ /* 0x000ee40000300800 */
[----:B------:R-:W3:Y:S01]  /*2bcc0*/  LDL.LU R26, [R1+0x4ac] ;  /* 0x0004ac00011a7983 */ /* 0x000ee20000300800 */
[----:B------:R-:W3:Y:S01]  /*2bcd0*/  LDL.LU R28, [R1+0x4a4] ;  /* 0x0004a400011c7983 */ /* 0x000ee20000300800 */
[----:B------:R-:W3:Y:S02]  /*2bce0*/  LDL.LU R29, [R1+0x49c] ;  /* 0x00049c00011d7983 */ /* 0x000ee40000300800 */
[----:B------:R-:W3:Y:S01]  /*2bcf0*/  LDL.LU R7, [R1+0x494] ;  /* 0x0004940001077983 */ /* 0x000ee20000300800 */
[----:B----4-:R0:W-:Y:S01]  /*2bd00*/  STS.U16 [R0+0x3f00], R10 ;  /* 0x003f000a00007388 */ /* 0x0101e20000000400 */
[----:B------:R1:W-:Y:S03]  /*2bd10*/  STS.U16 [R0+0x3f80], R11 ;  /* 0x003f800b00007388 */ /* 0x0003e60000000400 */
[----:B--2---:R2:W-:Y:S04]  /*2bd20*/  STS.U16 [R0+0x5c00], R27 ;  /* 0x005c001b00007388 */ /* 0x0045e80000000400 */
[----:B0-----:R-:W4:Y:S01]  /*2bd30*/  LDL.LU R10, [R1+0x48c] ;  /* 0x00048c00010a7983 */ /* 0x001f220000300800 */
[----:B-1----:R-:W4:Y:S03]  /*2bd40*/  LDL.LU R11, [R1+0x484] ;  /* 0x00048400010b7983 */ /* 0x002f260000300800 */
[----:B------:R0:W-:Y:S04]  /*2bd50*/  STS.U16 [R0+0x5c80], R12 ;  /* 0x005c800c00007388 */ /* 0x0001e80000000400 */
[----:B--2---:R-:W2:Y:S04]  /*2bd60*/  LDL.LU R27, [R1+0x47c] ;  /* 0x00047c00011b7983 */ /* 0x004ea80000300800 */
[----:B0-----:R-:W2:Y:S04]  /*2bd70*/  LDL.LU R12, [R1+0x474] ;  /* 0x00047400010c7983 */ /* 0x001ea80000300800 */
[----:B---3--:R0:W-:Y:S04]  /*2bd80*/  STS.U16 [R0+0x5d00], R13 ;  /* 0x005d000d00007388 */ /* 0x0081e80000000400 */
[----:B0-----:R-:W3:Y:S01]  /*2bd90*/  LDL.LU R13, [R1+0x36c] ;  /* 0x00036c00010d7983 */ /* 0x001ee20000300800 */
[----:B------:R-:W-:Y:S02]  /*2bda0*/  STS.U16 [R0+0x5d80], R2 ;  /* 0x005d800200007388 */ /* 0x000fe40000000400 */
[----:B------:R-:W-:Y:S02]  /*2bdb0*/  STS.U16 [R0+0x5e00], R14 ;  /* 0x005e000e00007388 */ /* 0x000fe40000000400 */
[----:B------:R0:W-:Y:S01]  /*2bdc0*/  STS.U16 [R0+0x5e80], R6 ;  /* 0x005e800600007388 */ /* 0x0001e20000000400 */
[----:B------:R1:W-:Y:S01]  /*2bdd0*/  STS.U16 [R0+0x5f00], R3 ;  /* 0x005f000300007388 */ /* 0x0003e20000000400 */
[----:B------:R1:W-:Y:S02]  /*2bde0*/  STS.U16 [R0+0x5f80], R20 ;  /* 0x005f801400007388 */ /* 0x0003e40000000400 */
[----:B------:R-:W-:Y:S02]  /*2bdf0*/  STS.U16 [R0+0x7c00], R17 ;  /* 0x007c001100007388 */ /* 0x000fe40000000400 */
[----:B------:R-:W-:Y:S01]  /*2be00*/  STS.U16 [R0+0x7c80], R16 ;  /* 0x007c801000007388 */ /* 0x000fe20000000400 */
[----:B------:R1:W-:Y:S04]  /*2be10*/  STS.U16 [R0+0x7d00], R4 ;  /* 0x007d000400007388 */ /* 0x0003e80000000400 */
[----:B0-----:R-:W3:Y:S01]  /*2be20*/  LDL.LU R6, [R1+0x364] ;  /* 0x0003640001067983 */ /* 0x001ee20000300800 */
[----:B-1----:R-:W3:Y:S03]  /*2be30*/  LDL.LU R3, [R1+0x358] ;  /* 0x0003580001037983 */ /* 0x002ee60000300800 */
[----:B------:R-:W3:Y:S01]  /*2be40*/  LDL.LU R20, [R1+0x350] ;  /* 0x0003500001147983 */ /* 0x000ee20000300800 */
[----:B------:R-:W-:Y:S03]  /*2be50*/  STS.U16 [R0+0x7d80], R18 ;  /* 0x007d801200007388 */ /* 0x000fe60000000400 */
[----:B------:R-:W-:Y:S04]  /*2be60*/  STS.U16 [R0+0x7e00], R5 ;  /* 0x007e000500007388 */ /* 0x000fe80000000400 */
[----:B------:R-:W3:Y:S01]  /*2be70*/  LDL.LU R4, [R1+0x348] ;  /* 0x0003480001047983 */ /* 0x000ee20000300800 */
[----:B------:R0:W-:Y:S02]  /*2be80*/  STS.U16 [R0+0x7e80], R8 ;  /* 0x007e800800007388 */ /* 0x0001e40000000400 */
[----:B------:R1:W-:Y:S02]  /*2be90*/  STS.U16 [R0+0x7f00], R9 ;  /* 0x007f000900007388 */ /* 0x0003e40000000400 */
[----:B------:R-:W-:Y:S01]  /*2bea0*/  STS.U16 [R0+0x7f80], R22 ;  /* 0x007f801600007388 */ /* 0x000fe20000000400 */
[----:B------:R-:W-:Y:S01]  /*2beb0*/  STS.U16 [R0+0x9c00], R26 ;  /* 0x009c001a00007388 */ /* 0x000fe20000000400 */
[----:B------:R1:W-:Y:S02]  /*2bec0*/  STS.U16 [R0+0x9c80], R28 ;  /* 0x009c801c00007388 */ /* 0x0003e40000000400 */
[----:B------:R-:W-:Y:S02]  /*2bed0*/  STS.U16 [R0+0x9d00], R29 ;  /* 0x009d001d00007388 */ /* 0x000fe40000000400 */
[----:B------:R-:W-:Y:S01]  /*2bee0*/  STS.U16 [R0+0x9d80], R7 ;  /* 0x009d800700007388 */ /* 0x000fe20000000400 */
[----:B0-----:R-:W3:Y:S01]  /*2bef0*/  LDL.LU R8, [R1+0x340] ;  /* 0x0003400001087983 */ /* 0x001ee20000300800 */
[----:B-1----:R-:W3:Y:S03]  /*2bf00*/  LDL.LU R9, [R1+0x338] ;  /* 0x0003380001097983 */ /* 0x002ee60000300800 */
[----:B------:R-:W3:Y:S04]  /*2bf10*/  LDL.LU R28, [R1+0x330] ;  /* 0x00033000011c7983 */ /* 0x000ee80000300800 */
[----:B----4-:R-:W-:Y:S01]  /*2bf20*/  STS.U16 [R0+0x9e00], R10 ;  /* 0x009e000a00007388 */ /* 0x010fe20000000400 */
[----:B------:R0:W-:Y:S03]  /*2bf30*/  STS.U16 [R0+0x9e80], R11 ;  /* 0x009e800b00007388 */ /* 0x0001e60000000400 */
[----:B--2---:R1:W-:Y:S04]  /*2bf40*/  STS.U16 [R0+0x9f00], R27 ;  /* 0x009f001b00007388 */ /* 0x0043e80000000400 */
[----:B0-----:R-:W2:Y:S04]  /*2bf50*/  LDL.LU R11, [R1+0x238] ;  /* 0x00023800010b7983 */ /* 0x001ea80000300800 */
[----:B------:R0:W-:Y:S04]  /*2bf60*/  STS.U16 [R0+0x9f80], R12 ;  /* 0x009f800c00007388 */ /* 0x0001e80000000400 */
[----:B-1----:R-:W4:Y:S04]  /*2bf70*/  LDL.LU R27, [R1+0x230] ;  /* 0x00023000011b7983 */ /* 0x002f280000300800 */
[----:B0-----:R-:W4:Y:S04]  /*2bf80*/  LDL.LU R12, [R1+0x228] ;  /* 0x00022800010c7983 */ /* 0x001f280000300800 */
[----:B---3--:R0:W-:Y:S04]  /*2bf90*/  STS.U16 [R0+0xbc00], R13 ;  /* 0x00bc000d00007388 */ /* 0x0081e80000000400 */
[----:B0-----:R-:W3:Y:S01]  /*2bfa0*/  LDL.LU R13, [R1+0x220] ;  /* 0x00022000010d7983 */ /* 0x001ee20000300800 */
[----:B------:R-:W3:Y:S02]  /*2bfb0*/  LDL.LU R29, [R1+0x218] ;  /* 0x00021800011d7983 */ /* 0x000ee40000300800 */
[----:B------:R-:W3:Y:S02]  /*2bfc0*/  LDL.LU R7, [R1+0x210] ;  /* 0x0002100001077983 */ /* 0x000ee40000300800 */
[----:B------:R-:W3:Y:S01]  /*2bfd0*/  LDL.LU R10, [R1+0x208] ;  /* 0x00020800010a7983 */ /* 0x000ee20000300800 */
[----:B------:R-:W3:Y:S04]  /*2bfe0*/  LDL.LU R2, [R1+0x200] ;  /* 0x0002000001027983 */ /* 0x000ee80000300800 */
[----:B------:R-:W-:Y:S01]  /*2bff0*/  STS.U16 [R0+0xbc80], R6 ;  /* 0x00bc800600007388 */ /* 0x000fe20000000400 */
[----:B------:R-:W-:Y:S02]  /*2c000*/  STS.U16 [R0+0xbd00], R3 ;  /* 0x00bd000300007388 */ /* 0x000fe40000000400 */
[----:B------:R0:W-:Y:S02]  /*2c010*/  STS.U16 [R0+0xbd80], R20 ;  /* 0x00bd801400007388 */ /* 0x0001e40000000400 */
[----:B------:R-:W3:Y:S01]  /*2c020*/  LDL.LU R14, [R1+0xdc] ;  /* 0x0000dc00010e7983 */ /* 0x000ee20000300800 */
[----:B------:R1:W-:Y:S04]  /*2c030*/  STS.U16 [R0+0xbe00], R4 ;  /* 0x00be000400007388 */ /* 0x0003e80000000400 */
[----:B0-----:R-:W3:Y:S01]  /*2c040*/  LDL.LU R20, [R1+0xd4] ;  /* 0x0000d40001147983 */ /* 0x001ee20000300800 */
[----:B------:R-:W3:Y:S02]  /*2c050*/  LDL.LU R17, [R1+0xcc] ;  /* 0x0000cc0001117983 */ /* 0x000ee40000300800 */
[----:B------:R-:W3:Y:S02]  /*2c060*/  LDL.LU R16, [R1+0xc4] ;  /* 0x0000c40001107983 */ /* 0x000ee40000300800 */
[----:B------:R-:W3:Y:S01]  /*2c070*/  LDL.LU R3, [R1+0xbc] ;  /* 0x0000bc0001037983 */ /* 0x000ee20000300800 */
[----:B-1----:R-:W3:Y:S01]  /*2c080*/  LDL.LU R4, [R1+0xb4] ;  /* 0x0000b40001047983 */ /* 0x002ee20000300800 */
[----:B------:R-:W3:Y:S02]  /*2c090*/  LDL.LU R18, [R1+0xac] ;  /* 0x0000ac0001127983 */ /* 0x000ee40000300800 */
[----:B------:R-:W3:Y:S02]  /*2c0a0*/  LDL.LU R5, [R1+0xa4] ;  /* 0x0000a40001057983 */ /* 0x000ee40000300800 */
[----:B------:R-:W3:Y:S01]  /*2c0b0*/  LDL.LU R22, [R1+0x9c] ;  /* 0x00009c0001167983 */ /* 0x000ee20000300800 */
[----:B------:R-:W3:Y:S04]  /*2c0c0*/  LDL.LU R26, [R1+0x94] ;  /* 0x00009400011a7983 */ /* 0x000ee80000300800 */
[----:B------:R0:W-:Y:S01]  /*2c0d0*/  STS.U16 [R0+0xbe80], R8 ;  /* 0x00be800800007388 */ /* 0x0001e20000000400 */
[----:B------:R-:W3:Y:S02]  /*2c0e0*/  LDL.LU R6, [R1+0x8c] ;  /* 0x00008c0001067983 */ /* 0x000ee40000300800 */
[----:B------:R1:W-:Y:S02]  /*2c0f0*/  STS.U16 [R0+0xbf00], R9 ;  /* 0x00bf000900007388 */ /* 0x0003e40000000400 */
[----:B------:R1:W-:Y:S01]  /*2c100*/  STS.U16 [R0+0xbf80], R28 ;  /* 0x00bf801c00007388 */ /* 0x0003e20000000400 */
[----:B0-----:R-:W3:Y:S01]  /*2c110*/  LDL.LU R8, [R1+0x78] ;  /* 0x0000780001087983 */ /* 0x001ee20000300800 */
[----:B-1----:R-:W3:Y:S02]  /*2c120*/  LDL.LU R9, [R1+0x6c] ;  /* 0x00006c0001097983 */ /* 0x002ee40000300800 */
[----:B------:R-:W3:Y:S01]  /*2c130*/  LDL.LU R28, [R1+0x4c] ;  /* 0x00004c00011c7983 */ /* 0x000ee20000300800 */
[----:B--2---:R0:W-:Y:S04]  /*2c140*/  STS.U16 [R0+0xdc00], R11 ;  /* 0x00dc000b00007388 */ /* 0x0041e80000000400 */
[----:B----4-:R1:W-:Y:S04]  /*2c150*/  STS.U16 [R0+0xdc80], R27 ;  /* 0x00dc801b00007388 */ /* 0x0103e80000000400 */
[----:B0-----:R-:W2:Y:S04]  /*2c160*/  LDL.LU R11, [R1+0x14] ;  /* 0x00001400010b7983 */ /* 0x001ea80000300800 */
[----:B------:R0:W-:Y:S04]  /*2c170*/  STS.U16 [R0+0xdd00], R12 ;  /* 0x00dd000c00007388 */ /* 0x0001e80000000400 */
[----:B-1----:R-:W4:Y:S04]  /*2c180*/  LDL.LU R27, [R1+0x98] ;  /* 0x00009800011b7983 */ /* 0x002f280000300800 */
[----:B0-----:R-:W4:Y:S04]  /*2c190*/  LDL.LU R12, [R1+0x4278] ;  /* 0x00427800010c7983 */ /* 0x001f280000300800 */
[----:B---3--:R0:W-:Y:S04]  /*2c1a0*/  STS.U16 [R0+0xdd80], R13 ;  /* 0x00dd800d00007388 */ /* 0x0081e80000000400 */
[----:B0-----:R-:W3:Y:S01]  /*2c1b0*/  LDL.LU R13, [R1+0x4274] ;  /* 0x00427400010d7983 */ /* 0x001ee20000300800 */
[----:B------:R0:W-:Y:S02]  /*2c1c0*/  STS.U16 [R0+0xde00], R29 ;  /* 0x00de001d00007388 */ /* 0x0001e40000000400 */
[----:B------:R1:W-:Y:S02]  /*2c1d0*/  STS.U16 [R0+0xde80], R7 ;  /* 0x00de800700007388 */ /* 0x0003e40000000400 */
[----:B------:R-:W-:Y:S01]  /*2c1e0*/  STS.U16 [R0+0xdf00], R10 ;  /* 0x00df000a00007388 */ /* 0x000fe20000000400 */
[----:B------:R1:W-:Y:S04]  /*2c1f0*/  STS.U16 [R0+0xdf80], R2 ;  /* 0x00df800200007388 */ /* 0x0003e80000000400 */
[----:B0-----:R-:W4:Y:S01]  /*2c200*/  LDL.LU R29, [R1+0x90] ;  /* 0x00009000011d7983 */ /* 0x001f220000300800 */
[----:B-1----:R-:W4:Y:S03]  /*2c210*/  LDL.LU R7, [R1+0x88] ;  /* 0x0000880001077983 */ /* 0x002f260000300800 */
[----:B------:R-:W0:Y:S01]  /*2c220*/  S2R R2, SR_TID.X ;  /* 0x0000000000027919 */ /* 0x000e220000002100 */
[----:B------:R-:W-:Y:S02]  /*2c230*/  STS.U16 [R0+0xfc00], R14 ;  /* 0x00fc000e00007388 */ /* 0x000fe40000000400 */
[----:B------:R1:W-:Y:S02]  /*2c240*/  STS.U16 [R0+0xfc80], R20 ;  /* 0x00fc801400007388 */ /* 0x0003e40000000400 */
[----:B------:R-:W4:Y:S01]  /*2c250*/  LDL.LU R10, [R1+0x74] ;  /* 0x00007400010a7983 */ /* 0x000f220000300800 */
[----:B------:R-:W-:Y:S01]  /*2c260*/  STS.U16 [R0+0xfd00], R17 ;  /* 0x00fd001100007388 */ /* 0x000fe20000000400 */
[----:B------:R-:W-:Y:S02]  /*2c270*/  STS.U16 [R0+0xfd80], R16 ;  /* 0x00fd801000007388 */ /* 0x000fe40000000400 */
[----:B------:R1:W-:Y:S02]  /*2c280*/  STS.U16 [R0+0xfe00], R3 ;  /* 0x00fe000300007388 */ /* 0x0003e40000000400 */
[----:B------:R1:W-:Y:S01]  /*2c290*/  STS.U16 [R0+0xfe80], R4 ;  /* 0x00fe800400007388 */ /* 0x0003e20000000400 */
[----:B------:R-:W-:Y:S04]  /*2c2a0*/  STS.U16 [R0+0xff00], R18 ;  /* 0x00ff001200007388 */ /* 0x000fe80000000400 */
[----:B-1----:R-:W4:Y:S01]  /*2c2b0*/  LDL.LU R20, [R1+0x68] ;  /* 0x0000680001147983 */ /* 0x002f220000300800 */
[----:B------:R-:W-:Y:S03]  /*2c2c0*/  STS.U16 [R0+0xff80], R5 ;  /* 0x00ff800500007388 */ /* 0x000fe60000000400 */
[----:B------:R-:W4:Y:S01]  /*2c2d0*/  LDL.LU R3, [R1+0x48] ;  /* 0x0000480001037983 */ /* 0x000f220000300800 */
[----:B------:R-:W4:Y:S01]  /*2c2e0*/  LDL.LU R4, [R1+0x8] ;  /* 0x0000080001047983 */ /* 0x000f220000300800 */
[----:B0-----:R-:W-:-:S05]  /*2c2f0*/  LOP3.LUT R2, R2, 0x3f, RZ, 0xc0, !PT ;  /* 0x0000003f02027812 */ /* 0x001fca00078ec0ff */
[----:B------:R-:W-:-:S05]  /*2c300*/  IMAD.SHL.U32 R2, R2, 0x2, RZ ;  /* 0x0000000202027824 */ /* 0x000fca00078e00ff */
[----:B------:R0:W-:Y:S04]  /*2c310*/  STS.U16 [R2+0x11000], R9 ;  /* 0x0110000902007388 */ /* 0x0001e80000000400 */
[----:B------:R1:W-:Y:S04]  /*2c320*/  STS.U16 [R2+0x10c00], R8 ;  /* 0x010c000802007388 */ /* 0x0003e80000000400 */
[----:B------:R-:W-:Y:S04]  /*2c330*/  STS.U16 [R2+0x10000], R22 ;  /* 0x0100001602007388 */ /* 0x000fe80000000400 */
[----:B------:R-:W-:Y:S04]  /*2c340*/  STS.U16 [R2+0x10400], R26 ;  /* 0x0104001a02007388 */ /* 0x000fe80000000400 */
[----:B------:R-:W-:Y:S04]  /*2c350*/  STS.U16 [R2+0x10800], R6 ;  /* 0x0108000602007388 */ /* 0x000fe80000000400 */
[----:B0-----:R-:W4:Y:S01]  /*2c360*/  LDL.LU R9, [R1+0x84] ;  /* 0x0000840001097983 */ /* 0x001f220000300800 */
[----:B-1----:R-:W-:Y:S01]  /*2c370*/  LOP3.LUT R8, R2, 0x10, RZ, 0x3c, !PT ;  /* 0x0000001002087812 */ /* 0x002fe200078e3cff */
[----:B------:R-:W4:Y:S02]  /*2c380*/  LDL.LU R17, [R1+0x80] ;  /* 0x0000800001117983 */ /* 0x000f240000300800 */
[----:B------:R-:W4:Y:S01]  /*2c390*/  LDL.LU R16, [R1+0x7c] ;  /* 0x00007c0001107983 */ /* 0x000f220000300800 */
[----:B------:R-:W-:Y:S04]  /*2c3a0*/  STS.U16 [R2+0x11400], R28 ;  /* 0x0114001c02007388 */ /* 0x000fe80000000400 */
[----:B------:R-:W4:Y:S04]  /*2c3b0*/  LDL.LU R18, [R1+0x70] ;  /* 0x0000700001127983 */ /* 0x000f280000300800 */
[----:B--2---:R0:W-:Y:S04]  /*2c3c0*/  STS.U16 [R2+0x11800], R11 ;  /* 0x0118000b02007388 */ /* 0x0041e80000000400 */
[----:B0-----:R-:W2:Y:S04]  /*2c3d0*/  LDL.LU R11, [R1+0x54] ;  /* 0x00005400010b7983 */ /* 0x001ea80000300800 */
[----:B---3--:R-:W-:Y:S01]  /*2c3e0*/  STS.U16 [R2+0x11c00], R13 ;  /* 0x011c000d02007388 */ /* 0x008fe20000000400 */
[----:B----4-:R0:W-:Y:S03]  /*2c3f0*/  STS.U16 [R8+0x10080], R27 ;  /* 0x0100801b08007388 */ /* 0x0101e60000000400 */
[----:B0-----:R-:W3:Y:S04]  /*2c400*/  LDL.LU R27, [R1+0x34] ;  /* 0x00003400011b7983 */ /* 0x001ee80000300800 */
[----:B------:R-:W-:Y:S01]  /*2c410*/  STS.U16 [R8+0x10480], R29 ;  /* 0x0104801d08007388 */ /* 0x000fe20000000400 */
[----:B------:R0:W-:Y:S02]  /*2c420*/  STS.U16 [R8+0x10880], R7 ;  /* 0x0108800708007388 */ /* 0x0001e40000000400 */
[----:B------:R-:W4:Y:S02]  /*2c430*/  LDL.LU R22, [R1+0x64] ;  /* 0x0000640001167983 */ /* 0x000f240000300800 */
[----:B------:R-:W4:Y:S01]  /*2c440*/  LDL.LU R26, [R1+0x60] ;  /* 0x00006000011a7983 */ /* 0x000f220000300800 */
[----:B------:R-:W4:Y:S04]  /*2c450*/  LDL.LU R14, [R1+0x5c] ;  /* 0x00005c00010e7983 */ /* 0x000f280000300800 */
[----:B0-----:R-:W0:Y:S04]  /*2c460*/  S2R R7, SR_TID.X ;  /* 0x0000000000077919 */ /* 0x001e280000002100 */
[----:B------:R1:W-:Y:S01]  /*2c470*/  STS.U16 [R8+0x10c80], R10 ;  /* 0x010c800a08007388 */ /* 0x0003e20000000400 */
[----:B------:R-:W4:Y:S02]  /*2c480*/  LDL.LU R6, [R1+0x58] ;  /* 0x0000580001067983 */ /* 0x000f240000300800 */
[----:B------:R1:W-:Y:S01]  /*2c490*/  STS.U16 [R8+0x11080], R20 ;  /* 0x0110801408007388 */ /* 0x0003e20000000400 */
[----:B------:R0:W-:Y:S01]  /*2c4a0*/  STS.U16 [R8+0x11480], R3 ;  /* 0x0114800308007388 */ /* 0x0001e20000000400 */
[----:B------:R0:W-:Y:S03]  /*2c4b0*/  STS.U16 [R8+0x11880], R4 ;  /* 0x0118800408007388 */ /* 0x0001e60000000400 */
[----:B-1----:R-:W4:Y:S01]  /*2c4c0*/  LDL.LU R10, [R1+0x50] ;  /* 0x00005000010a7983 */ /* 0x002f220000300800 */
[----:B------:R-:W4:Y:S02]  /*2c4d0*/  LDL.LU R20, [R1+0x2c] ;  /* 0x00002c0001147983 */ /* 0x000f240000300800 */
[----:B------:R-:W4:Y:S01]  /*2c4e0*/  LDL.LU R29, [R1+0x44] ;  /* 0x00004400011d7983 */ /* 0x000f220000300800 */
[----:B0-----:R-:W-:Y:S01]  /*2c4f0*/  LOP3.LUT R28, R7, 0x3f, RZ, 0xc0, !PT ;  /* 0x0000003f071c7812 */ /* 0x001fe200078ec0ff */
[----:B------:R-:W4:Y:S01]  /*2c500*/  LDL.LU R3, [R1+0x40] ;  /* 0x0000400001037983 */ /* 0x000f220000300800 */
[----:B------:R-:W4:Y:S03]  /*2c510*/  LDL.LU R4, [R1+0x3c] ;  /* 0x00003c0001047983 */ /* 0x000f260000300800 */
[----:B------:R0:W-:Y:S01]  /*2c520*/  STS.U16 [R8+0x11c80], R12 ;  /* 0x011c800c08007388 */ /* 0x0001e20000000400 */
[----:B------:R-:W4:Y:S02]  /*2c530*/  LDL.LU R7, [R1+0x38] ;  /* 0x0000380001077983 */ /* 0x000f240000300800 */
[----:B------:R-:W-:-:S05]  /*2c540*/  IMAD.SHL.U32 R5, R28, 0x2, RZ ;  /* 0x000000021c057824 */ /* 0x000fca00078e00ff */
[----:B------:R-:W-:Y:S01]  /*2c550*/  LOP3.LUT R5, R5, 0x20, RZ, 0x3c, !PT ;  /* 0x0000002005057812 */ /* 0x000fe200078e3cff */
[----:B0-----:R-:W4:Y:S04]  /*2c560*/  LDL.LU R8, [R1+0x30] ;  /* 0x0000300001087983 */ /* 0x001f280000300800 */
[----:B------:R0:W-:Y:S01]  /*2c570*/  STS.U16 [R5+0x10100], R9 ;  /* 0x0101000905007388 */ /* 0x0001e20000000400 */
[----:B------:R1:W-:Y:S02]  /*2c580*/  STS.U16 [R5+0x10500], R17 ;  /* 0x0105001105007388 */ /* 0x0003e40000000400 */
[----:B------:R1:W-:Y:S02]  /*2c590*/  STS.U16 [R5+0x10900], R16 ;  /* 0x0109001005007388 */ /* 0x0003e40000000400 */
[----:B------:R1:W-:Y:S01]  /*2c5a0*/  STS.U16 [R5+0x10d00], R18 ;  /* 0x010d001205007388 */ /* 0x0003e20000000400 */
[----:B0-----:R-:W4:Y:S01]  /*2c5b0*/  LDL.LU R9, [R1+0x28] ;  /* 0x0000280001097983 */ /* 0x001f220000300800 */
[----:B------:R-:W4:Y:S02]  /*2c5c0*/  LDL.LU R12, [R1+0x18] ;  /* 0x00001800010c7983 */ /* 0x000f240000300800 */
[----:B------:R-:W4:Y:S02]  /*2c5d0*/  LDL.LU R13, [R1+0x10] ;  /* 0x00001000010d7983 */ /* 0x000f240000300800 */
[----:B------:R-:W4:Y:S01]  /*2c5e0*/  LDL.LU R2, [R1+0xc] ;  /* 0x00000c0001027983 */ /* 0x000f220000300800 */
[----:B-1----:R-:W4:Y:S01]  /*2c5f0*/  LDL.LU R17, [R1+0x4270] ;  /* 0x0042700001117983 */ /* 0x002f220000300800 */
[----:B------:R-:W4:Y:S02]  /*2c600*/  LDL.LU R16, [R1+0x426c] ;  /* 0x00426c0001107983 */ /* 0x000f240000300800 */
[----:B------:R-:W4:Y:S01]  /*2c610*/  LDL.LU R18, [R1+0x4268] ;  /* 0x0042680001127983 */ /* 0x000f220000300800 */
[----:B--2---:R0:W-:Y:S04]  /*2c620*/  STS.U16 [R5+0x11100], R11 ;  /* 0x0111000b05007388 */ /* 0x0041e80000000400 */
[----:B0-----:R-:W2:Y:S04]  /*2c630*/  LDL.LU R11, [R1+0x4264] ;  /* 0x00426400010b7983 */ /* 0x001ea80000300800 */
[----:B---3--:R0:W-:Y:S04]  /*2c640*/  STS.U16 [R5+0x11500], R27 ;  /* 0x0115001b05007388 */ /* 0x0081e80000000400 */
[----:B0-----:R-:W3:Y:S01]  /*2c650*/  LDL.LU R27, [R1+0x4260] ;  /* 0x00426000011b7983 */ /* 0x001ee20000300800 */
[----:B------:R-:W-:-:S05]  /*2c660*/  IMAD.SHL.U32 R28, R28, 0x2, RZ ;  /* 0x000000021c1c7824 */ /* 0x000fca00078e00ff */
[----:B------:R-:W-:Y:S01]  /*2c670*/  LOP3.LUT R28, R28, 0x30, RZ, 0x3c, !PT ;  /* 0x000000301c1c7812 */ /* 0x000fe200078e3cff */
[----:B---3--:R0:W-:Y:S01]  /*2c680*/  STS.U16 [R5+0x11900], R27 ;  /* 0x0119001b05007388 */ /* 0x0081e20000000400 */
[----:B--2---:R1:W-:Y:S03]  /*2c690*/  STS.U16 [R5+0x11d00], R11 ;  /* 0x011d000b05007388 */ /* 0x0043e60000000400 */
[----:B----4-:R2:W-:Y:S02]  /*2c6a0*/  STS.U16 [R28+0x10180], R22 ;  /* 0x010180161c007388 */ /* 0x0105e40000000400 */
[----:B------:R3:W-:Y:S01]  /*2c6b0*/  STS.U16 [R28+0x10580], R26 ;  /* 0x0105801a1c007388 */ /* 0x0007e20000000400 */
[----:B------:R-:W-:Y:S01]  /*2c6c0*/  STS.U16 [R28+0x10980], R14 ;  /* 0x0109800e1c007388 */ /* 0x000fe20000000400 */
[----:B------:R3:W-:Y:S03]  /*2c6d0*/  STS.U16 [R28+0x10d80], R6 ;  /* 0x010d80061c007388 */ /* 0x0007e60000000400 */
[----:B0-----:R-:W4:Y:S01]  /*2c6e0*/  LDL.LU R27, [R1+0x1c] ;  /* 0x00001c00011b7983 */ /* 0x001f220000300800 */
[----:B-1----:R-:W4:Y:S02]  /*2c6f0*/  LDL.LU R5, [R1+0x425c] ;  /* 0x00425c0001057983 */ /* 0x002f240000300800 */
[----:B------:R-:W4:Y:S02]  /*2c700*/  LDL.LU R11, [R1+0x20] ;  /* 0x00002000010b7983 */ /* 0x000f240000300800 */
[----:B--2---:R-:W2:Y:S01]  /*2c710*/  LDL.LU R22, [R1+0x4258] ;  /* 0x0042580001167983 */ /* 0x004ea20000300800 */
[----:B---3--:R-:W3:Y:S01]  /*2c720*/  LDL.LU R26, [R1+0x4254] ;  /* 0x00425400011a7983 */ /* 0x008ee20000300800 */
[----:B------:R-:W2:Y:S03]  /*2c730*/  LDL.LU R6, [R1+0x4250] ;  /* 0x0042500001067983 */ /* 0x000ea60000300800 */
[----:B------:R0:W-:Y:S01]  /*2c740*/  STS.U16 [R28+0x11180], R10 ;  /* 0x0111800a1c007388 */ /* 0x0001e20000000400 */
[----:B------:R1:W-:Y:S03]  /*2c750*/  STS.U16 [R28+0x11580], R20 ;  /* 0x011580141c007388 */ /* 0x0003e60000000400 */
[----:B0-----:R-:W2:Y:S01]  /*2c760*/  LDL.LU R10, [R1+0x424c] ;  /* 0x00424c00010a7983 */ /* 0x001ea20000300800 */
[----:B-1----:R-:W2:Y:S03]  /*2c770*/  LDL.LU R20, [R1+0x4248] ;  /* 0x0042480001147983 */ /* 0x002ea60000300800 */
[----:B------:R-:W0:Y:S02]  /*2c780*/  S2R R14, SR_TID.X ;  /* 0x00000000000e7919 */ /* 0x000e240000002100 */
[----:B0-----:R-:W-:-:S02]  /*2c790*/  LOP3.LUT R14, R14, 0x3f, RZ, 0xc0, !PT ;  /* 0x0000003f0e0e7812 */ /* 0x001fc400078ec0ff */
[----:B--2---:R0:W-:Y:S01]  /*2c7a0*/  STS.U16 [R28+0x11980], R20 ;  /* 0x011980141c007388 */ /* 0x0041e20000000400 */
[----:B------:R1:W-:Y:S03]  /*2c7b0*/  STS.U16 [R28+0x11d80], R10 ;  /* 0x011d800a1c007388 */ /* 0x0003e60000000400 */
[----:B0-----:R-:W2:Y:S01]  /*2c7c0*/  LDL.LU R20, [R1+0x24] ;  /* 0x0000240001147983 */ /* 0x001ea20000300800 */
[----:B-1----:R-:W-:Y:S02]  /*2c7d0*/  IMAD.SHL.U32 R10, R14, 0x2, RZ ;  /* 0x000000020e0a7824 */ /* 0x002fe400078e00ff */
[----:B------:R-:W2:Y:S03]  /*2c7e0*/  LDL.LU R28, [R1+0x4244] ;  /* 0x00424400011c7983 */ /* 0x000ea60000300800 */
[----:B------:R-:W-:-:S05]  /*2c7f0*/  LOP3.LUT R10, R10, 0x40, RZ, 0x3c, !PT ;  /* 0x000000400a0a7812 */ /* 0x000fca00078e3cff */
[----:B------:R0:W-:Y:S01]  /*2c800*/  STS.U16 [R10+0x10200], R29 ;  /* 0x0102001d0a007388 */ /* 0x0001e20000000400 */
[----:B------:R1:W-:Y:S02]  /*2c810*/  STS.U16 [R10+0x10600], R3 ;  /* 0x010600030a007388 */ /* 0x0003e40000000400 */
[----:B------:R3:W-:Y:S02]  /*2c820*/  STS.U16 [R10+0x10a00], R4 ;  /* 0x010a00040a007388 */ /* 0x0007e40000000400 */
[----:B------:R4:W-:Y:S01]  /*2c830*/  STS.U16 [R10+0x10e00], R7 ;  /* 0x010e00070a007388 */ /* 0x0009e20000000400 */
[----:B------:R4:W-:Y:S01]  /*2c840*/  STS.U16 [R10+0x11200], R8 ;  /* 0x011200080a007388 */ /* 0x0009e20000000400 */
[----:B------:R4:W-:Y:S03]  /*2c850*/  STS.U16 [R10+0x11600], R9 ;  /* 0x011600090a007388 */ /* 0x0009e60000000400 */
[----:B0-----:R-:W2:Y:S01]  /*2c860*/  LDL.LU R29, [R1+0x4240] ;  /* 0x00424000011d7983 */ /* 0x001ea20000300800 */
[----:B-1----:R-:W2:Y:S02]  /*2c870*/  LDL.LU R3, [R1+0x423c] ;  /* 0x00423c0001037983 */ /* 0x002ea40000300800 */
[----:B---3--:R-:W3:Y:S02]  /*2c880*/  LDL.LU R4, [R1+0x4238] ;  /* 0x0042380001047983 */ /* 0x008ee40000300800 */
[----:B----4-:R-:W4:Y:S01]  /*2c890*/  LDL.LU R7, [R1+0x4234] ;  /* 0x0042340001077983 */ /* 0x010f220000300800 */
[----:B------:R-:W2:Y:S01]  /*2c8a0*/  LDL.LU R8, [R1+0x4230] ;  /* 0x0042300001087983 */ /* 0x000ea20000300800 */
[----:B------:R-:W2:Y:S02]  /*2c8b0*/  LDL.LU R9, [R1+0x422c] ;  /* 0x00422c0001097983 */ /* 0x000ea40000300800 */
[----:B------:R-:W-:-:S05]  /*2c8c0*/  IMAD.SHL.U32 R14, R14, 0x2, RZ ;  /* 0x000000020e0e7824 */ /* 0x000fca00078e00ff */
[----:B------:R-:W-:Y:S01]  /*2c8d0*/  LOP3.LUT R14, R14, 0x50, RZ, 0x3c, !PT ;  /* 0x000000500e0e7812 */ /* 0x000fe200078e3cff */
[----:B--2---:R-:W-:Y:S01]  /*2c8e0*/  STS.U16 [R10+0x11a00], R9 ;  /* 0x011a00090a007388 */ /* 0x004fe20000000400 */
[----:B------:R-:W-:Y:S03]  /*2c8f0*/  STS.U16 [R10+0x11e00], R8 ;  /* 0x011e00080a007388 */ /* 0x000fe60000000400 */
[----:B------:R-:W-:Y:S02]  /*2c900*/  STS.U16 [R14+0x10280], R20 ;  /* 0x010280140e007388 */ /* 0x000fe40000000400 */
[----:B------:R-:W-:Y:S01]  /*2c910*/  STS.U16 [R14+0x10680], R11 ;  /* 0x0106800b0e007388 */ /* 0x000fe20000000400 */
[----:B------:R-:W-:Y:S01]  /*2c920*/  STS.U16 [R14+0x10a80], R27 ;  /* 0x010a801b0e007388 */ /* 0x000fe20000000400 */
[----:B------:R-:W-:Y:S02]  /*2c930*/  STS.U16 [R14+0x10e80], R12 ;  /* 0x010e800c0e007388 */ /* 0x000fe40000000400 */
[----:B------:R-:W-:Y:S02]  /*2c940*/  STS.U16 [R14+0x11280], R13 ;  /* 0x0112800d0e007388 */ /* 0x000fe40000000400 */
[----:B------:R-:W-:Y:S01]  /*2c950*/  STS.U16 [R14+0x11680], R2 ;  /* 0x011680020e007388 */ /* 0x000fe20000000400 */
[----:B----4-:R-:W-:Y:S01]  /*2c960*/  STS.U16 [R14+0x11a80], R7 ;  /* 0x011a80070e007388 */ /* 0x010fe20000000400 */
[----:B------:R-:W-:Y:S02]  /*2c970*/  STS.U16 [R14+0x11e80], R6 ;  /* 0x011e80060e007388 */ /* 0x000fe40000000400 */
[----:B---3--:R0:W-:Y:S02]  /*2c980*/  STS.U16 [R15+0x10300], R4 ;  /* 0x010300040f007388 */ /* 0x0081e40000000400 */
[----:B0-----:R-:W2:Y:S01]  /*2c990*/  LDL.LU R4, [R1+0x4228] ;  /* 0x0042280001047983 */ /* 0x001ea20000300800 */
[----:B------:R0:W-:Y:S02]  /*2c9a0*/  STS.U16 [R15+0x10700], R3 ;  /* 0x010700030f007388 */ /* 0x0001e40000000400 */
[----:B------:R-:W-:Y:S02]  /*2c9b0*/  STS.U16 [R15+0x10b00], R29 ;  /* 0x010b001d0f007388 */ /* 0x000fe40000000400 */
[----:B------:R-:W-:Y:S01]  /*2c9c0*/  STS.U16 [R15+0x10f00], R28 ;  /* 0x010f001c0f007388 */ /* 0x000fe20000000400 */
[----:B------:R-:W-:Y:S01]  /*2c9d0*/  STS.U16 [R15+0x11300], R26 ;  /* 0x0113001a0f007388 */ /* 0x000fe20000000400 */
[----:B------:R-:W-:Y:S02]  /*2c9e0*/  STS.U16 [R15+0x11700], R22 ;  /* 0x011700160f007388 */ /* 0x000fe40000000400 */
[----:B------:R-:W-:Y:S02]  /*2c9f0*/  STS.U16 [R15+0x11b00], R5 ;  /* 0x011b00050f007388 */ /* 0x000fe40000000400 */
[----:B------:R1:W-:Y:S01]  /*2ca00*/  STS.U16 [R15+0x11f00], R21 ;  /* 0x011f00150f007388 */ /* 0x0003e20000000400 */
[----:B------:R-:W3:Y:S04]  /*2ca10*/  LDL R6, [R1+0x920] ;  /* 0x0009200001067983 */ /* 0x000ee80000100800 */
[----:B0-----:R-:W0:Y:S04]  /*2ca20*/  S2R R3, SR_TID.X ;  /* 0x0000000000037919 */ /* 0x001e280000002100 */
[----:B------:R-:W-:Y:S01]  /*2ca30*/  STS.U16 [R0+0x10380], R18 ;  /* 0x0103801200007388 */ /* 0x000fe20000000400 */
[----:B------:R-:W-:Y:S02]  /*2ca40*/  STS.U16 [R0+0x10780], R16 ;  /* 0x0107801000007388 */ /* 0x000fe40000000400 */
[----:B------:R-:W-:Y:S01]  /*2ca50*/  STS.U16 [R0+0x10b80], R17 ;  /* 0x010b801100007388 */ /* 0x000fe20000000400 */
[----:B-1----:R-:W1:Y:S01]  /*2ca60*/  S2R R15, SR_TID.X ;  /* 0x00000000000f7919 */ /* 0x002e620000002100 */
[----:B------:R-:W-:Y:S01]  /*2ca70*/  STS.U16 [R0+0x10f80], R19 ;  /* 0x010f801300007388 */ /* 0x000fe20000000400 */
[----:B0-----:R-:W-:-:S05]  /*2ca80*/  LOP3.LUT R3, R3, 0x7, RZ, 0xc0, !PT ;  /* 0x0000000703037812 */ /* 0x001fca00078ec0ff */
[----:B------:R-:W-:Y:S02]  /*2ca90*/  IMAD R3, R3, 0x90, RZ ;  /* 0x0000009003037824 */ /* 0x000fe400078e02ff */
[----:B-1----:R-:W-:-:S05]  /*2caa0*/  IMAD.SHL.U32 R15, R15, 0x2, RZ ;  /* 0x000000020f0f7824 */ /* 0x002fca00078e00ff */
[----:B------:R-:W-:Y:S01]  /*2cab0*/  LOP3.LUT R7, R3, 0x30, R15, 0x78, !PT ;  /* 0x0000003003077812 */ /* 0x000fe200078e780f */
[----:B--2---:R-:W-:Y:S01]  /*2cac0*/  STS.U16 [R0+0x11f80], R4 ;  /* 0x011f800400007388 */ /* 0x004fe20000000400 */
[----:B------:R-:W-:Y:S02]  /*2cad0*/  STS.U16 [R0+0x11380], R23 ;  /* 0x0113801700007388 */ /* 0x000fe40000000400 */
[----:B------:R-:W-:Y:S02]  /*2cae0*/  STS.U16 [R0+0x11780], R24 ;  /* 0x0117801800007388 */ /* 0x000fe40000000400 */
[----:B------:R-:W-:Y:S01]  /*2caf0*/  STS.U16 [R0+0x11b80], R25 ;  /* 0x011b801900007388 */ /* 0x000fe20000000400 */
[----:B------:R-:W-:Y:S06]  /*2cb00*/  BAR.SYNC.DEFER_BLOCKING 0x0 ;  /* 0x0000000000007b1d */ /* 0x000fec0000010000 */
[----:B------:R-:W0:Y:S04]  /*2cb10*/  LDSM.16.M88.4 R20, [R7+0x10000] ;  /* 0x010000000714783b */ /* 0x000e280000000200 */
[----:B------:R-:W1:Y:S04]  /*2cb20*/  LDSM.16.M88.4 R12, [R7+0x10400] ;  /* 0x01040000070c783b */ /* 0x000e680000000200 */
[----:B------:R-:W2:Y:S04]  /*2cb30*/  LDSM.16.M88.4 R16, [R7+0x10800] ;  /* 0x010800000710783b */ /* 0x000ea80000000200 */
[----:B------:R-:W-:Y:S04]  /*2cb40*/  LDSM.16.M88.4 R24, [R7+0x11c00] ;  /* 0x011c00000718783b */ /* 0x000fe80000000200 */
[----:B---3--:R-:W-:Y:S04]  /*2cb50*/  LDSM.16.MT88.4 R8, [R6] ;  /* 0x000000000608783b */ /* 0x008fe80000004200 */
[----:B0-----:R-:W-:Y:S01]  /*2cb60*/  STL.64 [R1+0x60], R20 ;  /* 0x0000601401007387 */ /* 0x001fe20000100a00 */
[----:B------:R-:W-:Y:S02]  /*2cb70*/  STL.64 [R1+0x68], R22 ;  /* 0x0000681601007387 */ /* 0x000fe40000100a00 */
[----:B-1----:R-:W-:Y:S02]  /*2cb80*/  STL.64 [R1+0x50], R12 ;  /* 0x0000500c01007387 */ /* 0x002fe40000100a00 */
[----:B------:R-:W-:Y:S02]  /*2cb90*/  STL.64 [R1+0x58], R14 ;  /* 0x0000580e01007387 */ /* 0x000fe40000100a00 */
[----:B------:R-:W0:Y:S04]  /*2cba0*/  LDSM.16.M88.4 R12, [R7+0x11000] ;  /* 0x01100000070c783b */ /* 0x000e280000000200 */
[----:B--2---:R-:W-:Y:S01]  /*2cbb0*/  STL.64 [R1+0x40], R16 ;  /* 0x0000401001007387 */ /* 0x004fe20000100a00 */
[----:B------:R-:W-:Y:S03]  /*2cbc0*/  STL.64 [R1+0x48], R18 ;  /* 0x0000481201007387 */ /* 0x000fe60000100a00 */
[----:B------:R-:W-:Y:S01]  /*2cbd0*/  LDSM.16.M88.4 R20, [R7+0x10c00] ;  /* 0x010c00000714783b */ /* 0x000fe20000000200 */
[----:B------:R-:W-:Y:S03]  /*2cbe0*/  LDSM.16.MT88.4 R16, [R6+0x100] ;  /* 0x000100000610783b */ /* 0x000fe60000004200 */
[----:B0-----:R-:W-:Y:S01]  /*2cbf0*/  STL.64 [R1+0x20], R12 ;  /* 0x0000200c01007387 */ /* 0x001fe20000100a00 */
[----:B------:R-:W-:-:S02]  /*2cc00*/  IMAD.MOV.U32 R5, RZ, RZ, R12 ;  /* 0x000000ffff057224 */ /* 0x000fc400078e000c */
[----:B------:R-:W-:Y:S02]  /*2cc10*/  STL.64 [R1+0x28], R14 ;  /* 0x0000280e01007387 */ /* 0x000fe40000100a00 */
[----:B------:R-:W-:Y:S02]  /*2cc20*/  IMAD.MOV.U32 R4, RZ, RZ, R13 ;  /* 0x000000ffff047224 */ /* 0x000fe400078e000d */
[----:B------:R-:W0:Y:S04]  /*2cc30*/  LDSM.16.M88.4 R12, [R7+0x11400] ;  /* 0x01140000070c783b */ /* 0x000e280000000200 */
[----:B0-----:R-:W-:Y:S01]  /*2cc40*/  STL.64 [R1+0x10], R12 ;  /* 0x0000100c01007387 */ /* 0x001fe20000100a00 */
[----:B------:R-:W-:Y:S02]  /*2cc50*/  IMAD.MOV.U32 R29, RZ, RZ, R12 ;  /* 0x000000ffff1d7224 */ /* 0x000fe400078e000c */
[----:B------:R-:W-:-:S02]  /*2cc60*/  IMAD.MOV.U32 R28, RZ, RZ, R13 ;  /* 0x000000ffff1c7224 */ /* 0x000fc400078e000d */
[----:B------:R-:W-:Y:S01]  /*2cc70*/  IMAD.MOV.U32 R3, RZ, RZ, R14 ;  /* 0x000000ffff037224 */ /* 0x000fe200078e000e */
[----:B------:R-:W-:Y:S01]  /*2cc80*/  STL.64 [R1+0x18], R14 ;  /* 0x0000180e01007387 */ /* 0x000fe20000100a00 */
[----:B------:R-:W-:Y:S02]  /*2cc90*/  IMAD.MOV.U32 R0, RZ, RZ, R15 ;  /* 0x000000ffff007224 */ /* 0x000fe400078e000f */
[----:B------:R-:W0:Y:S04]  /*2cca0*/  LDSM.16.M88.4 R12, [R7+0x11800] ;  /* 0x01180000070c783b */ /* 0x000e280000000200 */
[----:B------:R-:W-:Y:S01]  /*2ccb0*/  STL.64 [R1+0x30], R20 ;  /* 0x0000301401007387 */ /* 0x000fe20000100a00 */
[----:B------:R0:W-:Y:S01]  /*2ccc0*/  STL.64 [R1+0x38], R22 ;  /* 0x0000381601007387 */ /* 0x0001e20000100a00 */
[----:B------:R-:W-:Y:S02]  /*2ccd0*/  STL [R1+0x3b44], R0 ;  /* 0x003b440001007387 */ /* 0x000fe40000100800 */
[----:B------:R-:W-:Y:S02]  /*2cce0*/  STL [R1+0x3b40], R3 ;  /* 0x003b400301007387 */ /* 0x000fe40000100800 */
[----:B0-----:R-:W-:-:S02]  /*2ccf0*/  IMAD.MOV.U32 R23, RZ, RZ, R12 ;  /* 0x000000ffff177224 */ /* 0x001fc400078e000c */
[----:B------:R-:W-:Y:S01]  /*2cd00*/  IMAD.MOV.U32 R22, RZ, RZ, R13 ;  /* 0x000000ffff167224 */ /* 0x000fe200078e000d */
[----:B------:R-:W-:Y:S01]  /*2cd10*/  STL.64 [R1], R12 ;  /* 0x0000000c01007387 */ /* 0x000fe20000100a00 */
[----:B------:R-:W-:Y:S03]  /*2cd20*/  STL.64 [R1+0x8], R14 ;  /* 0x0000080e01007387 */ /* 0x000fe60000100a00 */
[----:B------:R-:W-:Y:S01]  /*2cd30*/  STL.64 [R1+0x4218], R22 ;  /* 0x0042181601007387 */ /* 0x000fe20000100a00 */
[----:B------:R0:W-:Y:S03]  /*2cd40*/  STL.64 [R1+0x4210], R20 ;  /* 0x0042101401007387 */ /* 0x0001e60000100a00 */
[----:B0-----:R-:W2:Y:S01]  /*2cd50*/  LDL.64 R20, [R1+0x40] ;  /* 0x0000400001147983 */ /* 0x001ea20000100a00 */
[----:B------:R-:W-:-:S02]  /*2cd60*/  IMAD.MOV.U32 R2, RZ, RZ, R15 ;  /* 0x000000ffff027224 */ /* 0x000fc400078e000f */
[----:B------:R-:W0:Y:S01]  /*2cd70*/  LDSM.16.MT88.4 R12, [R6+0x80] ;  /* 0x00008000060c783b */ /* 0x000e220000004200 */
[----:B--2---:R1:W-:Y:S03]  /*2cd80*/  STL.64 [R1+0x4220], R20 ;  /* 0x0042201401007387 */ /* 0x0043e60000100a00 */
[----:B------:R-:W-:Y:S01]  /*2cd90*/  STL [R1+0x3cd8], R2 ;  /* 0x003cd80201007387 */ /* 0x000fe20000100800 */
[----:B-1----:R-:W2:Y:S01]  /*2cda0*/  LDL.LU.64 R20, [R1+0xd80] ;  /* 0x000d800001147983 */ /* 0x002ea20000300a00 */
[----:B------:R-:W2:Y:S02]  /*2cdb0*/  LDL.LU.64 R22, [R1+0xd88] ;  /* 0x000d880001167983 */ /* 0x000ea40000300a00 */
[----:B------:R-:W-:Y:S02]  /*2cdc0*/  STL [R1+0x3aa8], R26 ;  /* 0x003aa81a01007387 */ /* 0x000fe40000100800 */
[----:B------:R-:W-:Y:S01]  /*2cdd0*/  STL [R1+0x3aa4], R27 ;  /* 0x003aa41b01007387 */ /* 0x000fe20000100800 */
[----:B0-----:R-:W-:Y:S01]  /*2cde0*/  STL.64 [R1+0x41e8], R14 ;  /* 0x0041e80e01007387 */ /* 0x001fe20000100a00 */
[----:B------:R0:W-:Y:S03]  /*2cdf0*/  STL.64 [R1+0x41e0], R12 ;  /* 0x0041e00c01007387 */ /* 0x0001e60000100a00 */
[----:B0-----:R-:W3:Y:S01]  /*2ce00*/  LDL.LU.64 R12, [R1+0xd90] ;  /* 0x000d9000010c7983 */ /* 0x001ee20000300a00 */
[----:B------:R-:W3:Y:S02]  /*2ce10*/  LDL.LU.64 R14, [R1+0xd98] ;  /* 0x000d9800010e7983 */ /* 0x000ee40000300a00 */
[----:B------:R-:W-:Y:S02]  /*2ce20*/  STL.64 [R1+0x4188], R18 ;  /* 0x0041881201007387 */ /* 0x000fe40000100a00 */
[----:B------:R0:W-:Y:S02]  /*2ce30*/  STL.64 [R1+0x4180], R16 ;  /* 0x0041801001007387 */ /* 0x0001e40000100a00 */
[----:B0-----:R-:W-:-:S02]  /*2ce40*/  IMAD.MOV.U32 R16, RZ, RZ, R5 ;  /* 0x000000ffff107224 */ /* 0x001fc400078e0005 */
[----:B------:R-:W-:Y:S02]  /*2ce50*/  IMAD.MOV.U32 R17, RZ, RZ, R4 ;  /* 0x000000ffff117224 */ /* 0x000fe400078e0004 */
[----:B------:R-:W0:Y:S04]  /*2ce60*/  LDSM.16.MT88.4 R4, [R6+0x180] ;  /* 0x000180000604783b */ /* 0x000e280000004200 */
[----:B0-----:R-:W-:Y:S01]  /*2ce70*/  STL.64 [R1+0x4100], R6 ;  /* 0x0041000601007387 */ /* 0x001fe20000100a00 */
[----:B------:R0:W-:Y:S03]  /*2ce80*/  STL.64 [R1+0x40f8], R4 ;  /* 0x0040f80401007387 */ /* 0x0001e60000100a00 */
[----:B0-----:R-:W3:Y:S02]  /*2ce90*/  LDL.64 R4, [R1+0x60] ;  /* 0x0000600001047983 */ /* 0x001ee40000100a00 */
[----:B---3--:R-:W-:Y:S02]  /*2cea0*/  HMMA.16816.F32 R12, R8, R4, R12 ;  /* 0x00000004080c723c */ /* 0x008fe4000000180c */
[----:B------:R0:W-:Y:S04]  /*2ceb0*/  STL.64 [R1+0x41f0], R4 ;  /* 0x0041f00401007387 */ /* 0x0001e80000100a00 */
[----:B0-----:R-:W3:Y:S11]  /*2cec0*/  LDL.LU.64 R4, [R1+0xd70] ;  /* 0x000d700001047983 */ /* 0x001ef60000300a00 */
[----:B------:R-:W-:Y:S06]  /*2ced0*/  @!UPT UIADD3 URZ, URZ, URZ, URZ ;  /* 0x0000003f3f3ff290 */ /* 0x000fec000fffe03f */
[----:B------:R0:W-:Y:S01]  /*2cee0*/  STL.64 [R1+0x4c0], R12 ;  /* 0x0004c00c01007387 */ /* 0x0001e20000100a00 */
[----:B------:R-:W-:Y:S02]  /*2cef0*/  STL.64 [R1+0x4c8], R14 ;  /* 0x0004c80e01007387 */ /* 0x000fe40000100a00 */
[----:B------:R-:W3:Y:S02]  /*2cf00*/  LDL.LU.64 R6, [R1+0xd78] ;  /* 0x000d780001067983 */ /* 0x000ee40000300a00 */
[----:B0-----:R-:W-:Y:S02]  /*2cf10*/  IMAD.MOV.U32 R12, RZ, RZ, R29 ;  /* 0x000000ffff0c7224 */ /* 0x001fe400078e001d */
[----:B------:R-:W-:-:S05]  /*2cf20*/  IMAD.MOV.U32 R13, RZ, RZ, R28 ;  /* 0x000000ffff0d7224 */ /* 0x000fca00078e001c */
[----:B------:R0:W-:Y:S04]  /*2cf30*/  STL.64 [R1+0x41f8], R12 ;  /* 0x0041f80c01007387 */ /* 0x0001e80000100a00 */
[----:B0-----:R-:W2:Y:S02]  /*2cf40*/  LDL.64 R12, [R1+0x50] ;  /* 0x00005000010c7983 */ /* 0x001ea40000100a00 */
[----:B--2---:R-:W-:Y:S11]  /*2cf50*/  HMMA.16816.F32 R20, R8, R12, R20 ;  /* 0x0000000c0814723c */ /* 0x004ff60000001814 */
[----:B------:R-:W-:Y:S11]  /*2cf60*/  @!UPT UIADD3 URZ, URZ, URZ, URZ ;  /* 0x0000003f3f3ff290 */ /* 0x000ff6000fffe03f */
[----:B------:R-:W-:Y:S01]  /*2cf70*/  @!UPT UIADD3 URZ, URZ, URZ, URZ ;  /* 0x0000003f3f3ff290 */ /* 0x000fe2000fffe03f */
[----:B------:R0:W-:Y:S01]  /*2cf80*/  STL.64 [R1+0x4b0], R20 ;  /* 0x0004b01401007387 */ /* 0x0001e20000100a00 */
[----:B------:R-:W-:Y:S03]  /*2cf90*/  STL.64 [R1+0x4b8], R22 ;  /* 0x0004b81601007387 */ /* 0x000fe60000100a00 */
[----:B0-----:R-:W3:Y:S01]  /*2cfa0*/  LDL.LU.64 R20, [R1+0x4220] ;  /* 0x0042200001147983 */ /* 0x001ee20000300a00 */
[----:B------:R-:W-:Y:S02]  /*2cfb0*/  IMAD.MOV.U32 R18, RZ, RZ, R12 ;  /* 0x000000ffff127224 */ /* 0x000fe400078e000c */
[----:B------:R-:W-:-:S03]  /*2cfc0*/  IMAD.MOV.U32 R2, RZ, RZ, R13 ;  /* 0x000000ffff027224 */ /* 0x000fc600078e000d */
[----:B------:R-:W-:Y:S01]  /*2cfd0*/  STL [R1+0x4208], R18 ;  /* 0x0042081201007387 */ /* 0x000fe20000100800 */
[----:B------:R0:W-:Y:S03]  /*2cfe0*/  STL.64 [R1+0x4200], R16 ;  /* 0x0042001001007387 */ /* 0x0001e60000100a00 */
[----:B0-----:R-:W2:Y:S01]  /*2cff0*/  LDL.LU.64 R16, [R1+0xd60] ;  /* 0x000d600001107983 */ /* 0x001ea20000300a00 */
[----:B------:R-:W2:Y:S02]  /*2d000*/  LDL.LU.64 R18, [R1+0xd68] ;  /* 0x000d680001127983 */ /* 0x000ea40000300a00 */
[----:B------:R-:W4:Y:S01]  /*2d010*/  LDL.LU.64 R22, [R1+0x4218] ;  /* 0x0042180001167983 */ /* 0x000f220000300a00 */
[----:B---3--:R-:W-:Y:S07]  /*2d020*/  HMMA.16816.F32 R12, R8, R20, R4 ;  /* 0x00000014080c723c */ /* 0x008fee0000001804 */
[----:B------:R-:W-:-:S02]  /*2d030*/  IMAD.MOV.U32 R5, RZ, RZ, R20 ;  /* 0x000000ffff057224 */ /* 0x000fc400078e0014 */
[----:B------:R-:W-:Y:S02]  /*2d040*/  IMAD.MOV.U32 R4, RZ, RZ, R21 ;  /* 0x000000ffff047224 */ /* 0x000fe400078e0015 */
[----:B------:R-:W2:Y:S11]  /*2d050*/  LDL.LU.64 R20, [R1+0x4210] ;  /* 0x0042100001147983 */ /* 0x000eb60000300a00 */
[----:B------:R-:W-:Y:S02]  /*2d060*/  @!UPT UIADD3 URZ, URZ, URZ, URZ ;  /* 0x0000003f3f3ff290 */ /* 0x000fe4000fffe03f */
[----:B------:R-:W-:Y:S02]  /*2d070*/  IMAD.MOV.U32 R27, RZ, RZ, R15 ;  /* 0x000000ffff1b7224 */ /* 0x000fe400078e000f */
[----:B------:R-:W-:Y:S02]  /*2d080*/  IMAD.MOV.U32 R28, RZ, RZ, R14 ;  /* 0x000000ffff1c7224 */ /* 0x000fe400078e000e */
[----:B------:R-:W-:Y:S01]  /*2d090*/  IMAD.MOV.U32 R29, RZ, RZ, R13 ;  /* 0x000000ffff1d7224 */ /* 0x000fe200078e000d */
[----:B------:R0:W-:Y:S04]  /*2d0a0*/  STL [R1+0x4a0], R12 ;  /* 0x0004a00c01007387 */ /* 0x0001e80000100800 */
[----:B0-----:R-:W3:Y:S01]  /*2d0b0*/  LDL.LU.64 R12, [R1+0x9c0] ;  /* 0x0009c000010c7983 */ /* 0x001ee20000300a00 */
[----:B------:R-:W3:Y:S02]  /*2d0c0*/  LDL.LU.64 R14, [R1+0x9c8] ;  /* 0x0009c800010e7983 */ /* 0x000ee40000300a00 */
[----:B------:R-:W-:Y:S02]  /*2d0d0*/  STL [R1+0x40a0], R27 ;  /* 0x0040a01b01007387 */ /* 0x000fe40000100800 */
[----:B------:R-:W-:Y:S01]  /*2d0e0*/  STL [R1+0x3b5c], R28 ;  /* 0x003b5c1c01007387 */ /* 0x000fe20000100800 */
[----:B------:R-:W-:Y:S01]  /*2d0f0*/  STL [R1+0x3b58], R29 ;  /* 0x003b581d01007387 */ /* 0x000fe20000100800 */
[----:B--2---:R-:W-:Y:S11]  /*2d100*/  HMMA.16816.F32 R16, R8, R20, R16 ;  /* 0x000000140810723c */ /* 0x004ff60000001810 */
[----:B------:R-:W-:Y:S11]  /*2d110*/  @!UPT UIADD3 URZ, URZ, URZ, URZ ;  /* 0x0000003f3f3ff290 */ /* 0x000ff6000fffe03f */
[----:B------:R-:W-:Y:S01]  /*2d120*/  @!UPT UIADD3 URZ, URZ, URZ, URZ ;  /* 0x0000003f3f3ff290 */ /* 0x000fe2000fffe03f */
[----:B------:R0:W-:Y:S01]  /*2d130*/  STL.64 [R1+0x490], R16 ;  /* 0x0004901001007387 */ /* 0x0001e20000100a00 */
[----:B------:R-:W-:Y:S02]  /*2d140*/  IMAD.MOV.U32 R0, RZ, RZ, R18 ;  /* 0x000000ffff007224 */ /* 0x000fe400078e0012 */
[----:B------:R-:W2:Y:S01]  /*2d150*/  LDL.LU R18, [R1+0x4208] ;  /* 0x0042080001127983 */ /* 0x000ea20000300800 */
[----:B0-----:R-:W3:Y:S01]  /*2d160*/  LDL.LU.64 R16, [R1+0x4200] ;  /* 0x0042000001107983 */ /* 0x001ee20000300a00 */
[----:B------:R0:W-:Y:S02]  /*2d170*/  STL.64 [R1+0x41b0], R20 ;  /* 0x0041b01401007387 */ /* 0x0001e40000100a00 */
[----:B------:R-:W-:Y:S02]  /*2d180*/  IMAD.MOV.U32 R3, RZ, RZ, R19 ;  /* 0x000000ffff037224 */ /* 0x000fe400078e0013 */
[----:B0-----:R-:W-:Y:S02]  /*2d190*/  IMAD.MOV.U32 R20, RZ, RZ, R5 ;  /* 0x000000ffff147224 */ /* 0x001fe400078e0005 */
[----:B------:R-:W-:-:S02]  /*2d1a0*/  IMAD.MOV.U32 R21, RZ, RZ, R4 ;  /* 0x000000ffff157224 */ /* 0x000fc400078e0004 */
[----:B------:R-:W4:Y:S01]  /*2d1b0*/  LDL.LU.64 R4, [R1+0x9b0] ;  /* 0x0009b00001047983 */ /* 0x000f220000300a00 */
[----:B------:R-:W4:Y:S02]  /*2d1c0*/  LDL.LU.64 R6, [R1+0x9b8] ;  /* 0x0009b80001067983 */ /* 0x000f240000300a00 */
[----:B------:R0:W-:Y:S02]  /*2d1d0*/  STL.64 [R1+0x41c0], R20 ;  /* 0x0041c01401007387 */ /* 0x0001e40000100a00 */
[----:B0-----:R-:W-:Y:S01]  /*2d1e0*/  IMAD.MOV.U32 R21, RZ, RZ, R2 ;  /* 0x000000ffff157224 */ /* 0x001fe200078e0002 */
[----:B---3--:R-:W-:Y:S01]  /*2d1f0*/  HMMA.16816.F32 R12, R8, R16, R12 ;  /* 0x00000010080c723c */ /* 0x008fe2000000180c */
[----:B--2---:R-:W-:-:S05]  /*2d200*/  IMAD.MOV.U32 R20, RZ, RZ, R18 ;  /* 0x000000ffff147224 */ /* 0x004fca00078e0012 */
[----:B------:R-:W-:Y:S01]  /*2d210*/  STL.64 [R1+0x41d8], R20 ;  /* 0x0041d81401007387 */ /* 0x000fe20000100a00 */
[----:B------:R-:W-:Y:S02]  /*2d220*/  STL [R1+0x3b64], R3 ;  /* 0x003b640301007387 */ /* 0x000fe40000100800 */
[----:B------:R-:W-:Y:S11]  /*2d230*/  STL [R1+0x3b60], R0 ;  /* 0x003b600001007387 */ /* 0x000ff60000100800 */
[----:B------:R-:W-:Y:S03]  /*2d240*/  @!UPT UIADD3 URZ, URZ, URZ, URZ ;  /* 0x0000003f3f3ff290 */ /* 0x000fe6000fffe03f */
[----:B------:R0:W-:Y:S04]  /*2d250*/  STL.64 [R1+0x480], R12 ;  /* 0x0004800c01007387 */ /* 0x0001e80000100a00 */
[----:B0-----:R-:W2:Y:S01]  /*2d260*/  LDL.LU.64 R12, [R1+0x41f8] ;  /* 0x0041f800010c7983 */ /* 0x001ea20000300a00 */
[----:B------:R0:W-:Y:S03]  /*2d270*/  STL.64 [R1+0x41b8], R16 ;  /* 0x0041b81001007387 */ /* 0x0001e60000100a00 */
[----:B0-----:R-:W3:Y:S01]  /*2d280*/  LDL.LU.64 R16, [R1+0x9a0] ;  /* 0x0009a00001107983 */ /* 0x001ee20000300a00 */
[----:B------:R-:W3:Y:S02]  /*2d290*/  LDL.LU.64 R18, [R1+0x9a8] ;  /* 0x0009a80001127983 */ /* 0x000ee40000300a00 */
[----:B------:R-:W-:-:S02]  /*2d2a0*/  IMAD.MOV.U32 R28, RZ, RZ, R14 ;  /* 0x000000ffff1c7224 */ /* 0x000fc400078e000e */
[----:B------:R-:W-:Y:S02]  /*2d2b0*/  IMAD.MOV.U32 R29, RZ, RZ, R15 ;  /* 0x000000ffff1d7224 */ /* 0x000fe400078e000f */
[----:B----4-:R-:W-:Y:S02]  /*2d2c0*/  IMAD.MOV.U32 R20, RZ, RZ, R23 ;  /* 0x000000ffff147224 */ /* 0x010fe400078e0017 */
[----:B------:R-:W-:Y:S01]  /*2d2d0*/  IMAD.MOV.U32 R21, RZ, RZ, R22 ;  /* 0x000000ffff157224 */ /* 0x000fe200078e0016 */
[----:B------:R-:W-:Y:S01]  /*2d2e0*/  STL [R1+0x3b6c], R29 ;  /* 0x003b6c1d01007387 */ /* 0x000fe20000100800 */
[----:B------:R-:W-:Y:S01]  /*2d2f0*/  STL [R1+0x3b68], R28 ;  /* 0x003b681c01007387 */ /* 0x000fe20000100800 */
[C---:B--2---:R-:W-:Y:S02]  /*2d300*/  HMMA.16816.F32 R12, R8.reuse, R12, R4 ;  /* 0x0000000c080c723c */ /* 0x044fe40000001804 */
[----:B------:R-:W2:Y:S06]  /*2d310*/  LDL.LU.64 R4, [R1+0x41f0] ;  /* 0x0041f00001047983 */ /* 0x000eac0000300a00 */
[----:B---3--:R-:W-:Y:S11]  /*2d320*/  HMMA.16816.F32 R16, R8, R20, R16 ;  /* 0x000000140810723c */ /* 0x008ff60000001810 */
[----:B------:R-:W-:Y:S05]  /*2d330*/  @!UPT UIADD3 URZ, URZ, URZ, URZ ;  /* 0x0000003f3f3ff290 */ /* 0x000fea000fffe03f */
[----:B------:R-:W-:Y:S02]  /*2d340*/  IMAD.MOV.U32 R0, RZ, RZ, R15 ;  /* 0x000000ffff007224 */ /* 0x000fe400078e000f */
[----:B------:R-:W-:Y:S01]  /*2d350*/  IMAD.MOV.U32 R3, RZ, RZ, R14 ;  /* 0x000000ffff037224 */ /* 0x000fe200078e000e */
[----:B------:R0:W-:Y:S04]  /*2d360*/  STL.64 [R1+0x470], R12 ;  /* 0x0004700c01007387 */ /* 0x0001e80000100a00 */
[----:B0-----:R-:W3:Y:S01]  /*2d370*/  LDL.LU.64 R12, [R1+0x980] ;  /* 0x00098000010c7983 */ /* 0x001ee20000300a00 */
[----:B------:R-:W3:Y:S02]  /*2d380*/  LDL.LU.64 R14, [R1+0x988] ;  /* 0x00098800010e7983 */ /* 0x000ee40000300a00 */
[----:B------:R-:W-:Y:S02]  /*2d390*/  STL [R1+0x3bd4], R0 ;  /* 0x003bd40001007387 */ /* 0x000fe40000100800 */
[----:B------:R-:W-:Y:S01]  /*2d3a0*/  STL [R1+0x3bd0], R3 ;  /* 0x003bd00301007387 */ /* 0x000fe20000100800 */
[----:B------:R0:W-:Y:S01]  /*2d3b0*/  STL.64 [R1+0x460], R16 ;  /* 0x0004601001007387 */ /* 0x0001e20000100a00 */
[----:B------:R-:W2:Y:S02]  /*2d3c0*/  LDL.LU.64 R20, [R1+0xd40] ;  /* 0x000d400001147983 */ /* 0x000ea40000300a00 */
[----:B------:R-:W2:Y:S02]  /*2d3d0*/  LDL.LU.64 R22, [R1+0xd48] ;  /* 0x000d480001167983 */ /* 0x000ea40000300a00 */
[----:B------:R-:W-:-:S02]  /*2d3e0*/  IMAD.MOV.U32 R29, RZ, RZ, R18 ;  /* 0x000000ffff1d7224 */ /* 0x000fc400078e0012 */
[----:B------:R-:W-:Y:S01]  /*2d3f0*/  IMAD.MOV.U32 R28, RZ, RZ, R19 ;  /* 0x000000ffff1c7224 */ /* 0x000fe200078e0013 */
[----:B0-----:R-:W4:Y:S01]  /*2d400*/  LDL.LU.64 R16, [R1+0xce0] ;  /* 0x000ce00001107983 */ /* 0x001f220000300a00 */
[----:B------:R-:W2:Y:S01]  /*2d410*/  LDL.LU.64 R18, [R1+0xce8] ;  /* 0x000ce80001127983 */ /* 0x000ea20000300a00 */
[----:B---3--:R-:W-:Y:S02]  /*2d420*/  HMMA.16816.F32 R8, R8, R24, R12 ;  /* 0x000000180808723c */ /* 0x008fe4000000180c */
[----:B--2---:R-:W-:Y:S01]  /*2d430*/  STL.64 [R1+0x41d0], R18 ;  /* 0x0041d01201007387 */ /* 0x004fe20000100a00 */
[----:B----4-:R0:W-:Y:S03]  /*2d440*/  STL.64 [R1+0x41c8], R16 ;  /* 0x0041c81001007387 */ /* 0x0101e60000100a00 */
[----:B0-----:R-:W2:Y:S01]  /*2d450*/  LDL.LU.64 R16, [R1+0xcf0] ;  /* 0x000cf00001107983 */ /* 0x001ea20000300a00 */
[----:B------:R-:W2:Y:S02]  /*2d460*/  LDL.LU.64 R18, [R1+0xcf8] ;  /* 0x000cf80001127983 */ /* 0x000ea40000300a00 */
[----:B------:R0:W-:Y:S02]  /*2d470*/  STL [R1+0x3bfc], R28 ;  /* 0x003bfc1c01007387 */ /* 0x0001e40000100800 */
[----:B0-----:R-:W3:Y:S01]  /*2d480*/  LDL R28, [R1+0x920] ;  /* 0x00092000011c7983 */ /* 0x001ee20000100800 */
[----:B------:R-:W-:Y:S02]  /*2d490*/  STL [R1+0x3bf8], R29 ;  /* 0x003bf81d01007387 */ /* 0x000fe40000100800 */
[----:B------:R-:W4:Y:S02]  /*2d4a0*/  LDL.LU.64 R14, [R1+0x41e8] ;  /* 0x0041e800010e7983 */ /* 0x000f240000300a00 */
[----:B------:R-:W4:Y:S07]  /*2d4b0*/  LDL.LU.64 R12, [R1+0x41e0] ;  /* 0x0041e000010c7983 */ /* 0x000f2e0000300a00 */
[----:B------:R0:W-:Y:S01]  /*2d4c0*/  STL.64 [R1+0x310], R8 ;  /* 0x0003100801007387 */ /* 0x0001e20000100a00 */
[----:B------:R1:W-:Y:S03]  /*2d4d0*/  STL.64 [R1+0x318], R10 ;  /* 0x0003180a01007387 */ /* 0x0003e60000100a00 */
[----:B0-----:R-:W2:Y:S01]  /*2d4e0*/  LDL.LU.64 R8, [R1+0xcd0] ;  /* 0x000cd00001087983 */ /* 0x001ea20000300a00 */
[----:B-1----:R-:W2:Y:S02]  /*2d4f0*/  LDL.LU.64 R10, [R1+0xcd8] ;  /* 0x000cd800010a7983 */ /* 0x002ea40000300a00 */
[----:B------:R0:W-:Y:S02]  /*2d500*/  STL.64 [R1+0x4190], R24 ;  /* 0x0041901801007387 */ /* 0x0001e40000100a00 */
[----:B0-----:R-:W2:Y:S01]  /*2d510*/  LDL.64 R24, [R1] ;  /* 0x0000000001187983 */ /* 0x001ea20000100a00 */
[C---:B----4-:R-:W-:Y:S03]  /*2d520*/  HMMA.16816.F32 R20, R12.reuse, R4, R20 ;  /* 0x000000040c14723c */ /* 0x050fe60000001814 */
[----:B--2---:R0:W-:Y:S04]  /*2d530*/  STL.64 [R1+0x4198], R24 ;  /* 0x0041981801007387 */ /* 0x0041e80000100a00 */
[----:B0-----:R-:W2:Y:S11]  /*2d540*/  LDL.64 R24, [R1+0x10] ;  /* 0x0000100001187983 */ /* 0x001eb60000100a00 */
[----:B------:R-:W-:Y:S05]  /*2d550*/  @!UPT UIADD3 URZ, URZ, URZ, URZ ;  /* 0x0000003f3f3ff290 */ /* 0x000fea000fffe03f */
[----:B------:R0:W-:Y:S02]  /*2d560*/  STL.64 [R1+0x300], R20 ;  /* 0x0003001401007387 */ /* 0x0001e40000100a00 */
[----:B------:R1:W-:Y:S01]  /*2d570*/  STL.64 [R1+0x308], R22 ;  /* 0x0003081601007387 */ /* 0x0003e20000100a00 */
[----:B0-----:R-:W1:Y:S01]  /*2d580*/  LDL.LU.64 R20, [R1+0x41d8] ;  /* 0x0041d80001147983 */ /* 0x001e620000300a00 */
[----:B------:R-:W-:Y:S02]  /*2d590*/  IMAD.MOV.U32 R2, RZ, RZ, R4 ;  /* 0x000000ffff027224 */ /* 0x000fe400078e0004 */
[----:B------:R-:W-:Y:S02]  /*2d5a0*/  IMAD.MOV.U32 R0, RZ, RZ, R5 ;  /* 0x000000ffff007224 */ /* 0x000fe400078e0005 */
[----:B------:R-:W4:Y:S01]  /*2d5b0*/  LDL.LU.64 R4, [R1+0x900] ;  /* 0x0009000001047983 */ /* 0x000f220000300a00 */
[----:B------:R-:W4:Y:S01]  /*2d5c0*/  LDL.LU.64 R6, [R1+0x908] ;  /* 0x0009080001067983 */ /* 0x000f220000300a00 */
[C---:B-1----:R-:W-:Y:S02]  /*2d5d0*/  HMMA.16816.F32 R20, R12.reuse, R20, R16 ;  /* 0x000000140c14723c */ /* 0x042fe40000001810 */
[----:B------:R-:W2:Y:S01]  /*2d5e0*/  LDL.LU.64 R18, [R1+0x41d0] ;  /* 0x0041d00001127983 */ /* 0x000ea20000300a00 */
[----:B------:R-:W2:Y:S11]  /*2d5f0*/  LDL.LU.64 R16, [R1+0x41c8] ;  /* 0x0041c80001107983 */ /* 0x000eb60000300a00 */
[----:B------:R-:W-:Y:S09]  /*2d600*/  @!UPT UIADD3 URZ, URZ, URZ, URZ ;  /* 0x0000003f3f3ff290 */ /* 0x000ff2000fffe03f */
[----:B------:R0:W-:Y:S01]  /*2d610*/  STL.64 [R1+0x2f0], R20 ;  /* 0x0002f01401007387 */ /* 0x0001e20000100a00 */
[----:B------:R2:W-:Y:S03]  /*2d620*/  STL.64 [R1+0x2f8], R22 ;  /* 0x0002f81601007387 */ /* 0x0005e60000100a00 */
[----:B0-----:R-:W2:Y:S02]  /*2d630*/  LDL.LU.64 R20, [R1+0x41c0] ;  /* 0x0041c00001147983 */ /* 0x001ea40000300a00 */
[C---:B--2---:R-:W-:Y:S02]  /*2d640*/  HMMA.16816.F32 R20, R12.reuse, R20, R16 ;  /* 0x000000140c14723c */ /* 0x044fe40000001810 */
[----:B------:R-:W4:Y:S11]  /*2d650*/  LDL.LU.64 R16, [R1+0x41b8] ;  /* 0x0041b80001107983 */ /* 0x000f360000300a00 */
[----:B------:R-:W-:Y:S10]  /*2d660*/  @!UPT UIADD3 URZ, URZ, URZ, URZ ;  /* 0x0000003f3f3ff290 */ /* 0x000ff4000fffe03f */
[----:B------:R0:W-:Y:S01]  /*2d670*/  STL.64 [R1+0x2e0], R20 ;  /* 0x0002e01401007387 */ /* 0x0001e20000100a00 */
[----:B------:R-:W-:Y:S03]  /*2d680*/  STL.64 [R1+0x2e8], R22 ;  /* 0x0002e81601007387 */ /* 0x000fe60000100a00 */
[----:B0-----:R-:W2:Y:S02]  /*2d690*/  LDL.LU.64 R20, [R1+0x41b0] ;  /* 0x0041b00001147983 */ /* 0x001ea40000300a00 */
[C---:B--2---:R-:W-:Y:S11]  /*2d6a0*/  HMMA.16816.F32 R8, R12.reuse, R20, R8 ;  /* 0x000000140c08723c */ /* 0x044ff60000001808 */
[----:B------:R-:W-:Y:S11]  /*2d6b0*/  @!UPT UIADD3 URZ, URZ, URZ, URZ ;  /* 0x0000003f3f3ff290 */ /* 0x000ff6000fffe03f */
[----:B------:R-:W-:Y:S01]  /*2d6c0*/  @!UPT UIADD3 URZ, URZ, URZ, URZ ;  /* 0x0000003f3f3ff290 */ /* 0x000fe2000fffe03f */
[----:B------:R0:W-:Y:S01]  /*2d6d0*/  STL.64 [R1+0x2d0], R8 ;  /* 0x0002d00801007387 */ /* 0x0001e20000100a00 */
[----:B------:R1:W-:Y:S03]  /*2d6e0*/  STL.64 [R1+0x2d8], R10 ;  /* 0x0002d80a01007387 */ /* 0x0003e60000100a00 */
[----:B0-----:R-:W2:Y:S01]  /*2d6f0*/  LDL.LU.64 R8, [R1+0x8e0] ;  /* 0x0008e00001087983 */ /* 0x001ea20000300a00 */
[----:B-1----:R-:W2:Y:S03]  /*2d700*/  LDL.LU.64 R10, [R1+0x8e8] ;  /* 0x0008e800010a7983 */ /* 0x002ea60000300a00 */
[----:B--2---:R-:W-:Y:S01]  /*2d710*/  STL.64 [R1+0x41a8], R10 ;  /* 0x0041a80a01007387 */ /* 0x004fe20000100a00 */
[----:B------:R0:W-:Y:S03]  /*2d720*/  STL.64 [R1+0x41a0], R8 ;  /* 0x0041a00801007387 */ /* 0x0001e60000100a00 */
[----:B0-----:R-:W2:Y:S01]  /*2d730*/  LDL.LU.64 R8, [R1+0x8f0] ;  /* 0x0008f00001087983 */ /* 0x001ea20000300a00 */
[----:B------:R-:W2:Y:S02]  /*2d740*/  LDL.LU.64 R10, [R1+0x8f8] ;  /* 0x0008f800010a7983 */ /* 0x000ea40000300a00 */
[----:B------:R0:W-:Y:S02]  /*2d750*/  STL.64 [R1+0x4148], R20 ;  /* 0x0041481401007387 */ /* 0x0001e40000100a00 */
[----:B0-----:R-:W2:Y:S01]  /*2d760*/  LDL.64 R20, [R1+0x40] ;  /* 0x0000400001147983 */ /* 0x001ea20000100a00 */
[C---:B----4-:R-:W-:Y:S03]  /*2d770*/  HMMA.16816.F32 R4, R12.reuse, R16, R4 ;  /* 0x000000100c04723c */ /* 0x050fe60000001804 */
[----:B--2---:R0:W-:Y:S04]  /*2d780*/  STL.64 [R1+0x4160], R20 ;  /* 0x0041601401007387 */ /* 0x0041e80000100a00 */
[----:B0-----:R-:W2:Y:S01]  /*2d790*/  LDL.64 R20, [R1+0x50] ;  /* 0x0000500001147983 */ /* 0x001ea20000100a00 */
[----:B------:R-:W-:Y:S03]  /*2d7a0*/  HMMA.16816.F32 R8, R12, R24, R8 ;  /* 0x000000180c08723c */ /* 0x000fe60000001808 */
[----:B--2---:R-:W-:Y:S01]  /*2d7b0*/  STL.64 [R1+0x4168], R20 ;  /* 0x0041681401007387 */ /* 0x004fe20000100a00 */
[----:B------:R-:W2:Y:S02]  /*2d7c0*/  LDL.LU.64 R16, [R1+0x890] ;  /* 0x0008900001107983 */ /* 0x000ea40000300a00 */
[----:B------:R-:W2:Y:S09]  /*2d7d0*/  LDL.LU.64 R18, [R1+0x898] ;  /* 0x0008980001127983 */ /* 0x000eb20000300a00 */
[----:B------:R0:W-:Y:S01]  /*2d7e0*/  STL.64 [R1+0x2c0], R4 ;  /* 0x0002c00401007387 */ /* 0x0001e20000100a00 */
[----:B------:R1:W-:Y:S04]  /*2d7f0*/  STL.64 [R1+0x2c8], R6 ;  /* 0x0002c80601007387 */ /* 0x0003e80000100a00 */
[----:B0-----:R-:W4:Y:S01]  /*2d800*/  LDL.LU.64 R4, [R1+0xc70] ;  /* 0x000c700001047983 */ /* 0x001f220000300a00 */
[----:B-1----:R-:W2:Y:S02]  /*2d810*/  LDL.LU.64 R6, [R1+0xc78] ;  /* 0x000c780001067983 */ /* 0x002ea40000300a00 */
[----:B------:R-:W-:-:S02]  /*2d820*/  IMAD.MOV.U32 R20, RZ, RZ, R2 ;  /* 0x000000ffff147224 */ /* 0x000fc400078e0002 */
[----:B------:R-:W-:Y:S02]  /*2d830*/  IMAD.MOV.U32 R21, RZ, RZ, R0 ;  /* 0x000000ffff157224 */ /* 0x000fe400078e0000 */
[----:B------:R-:W-:Y:S02]  /*2d840*/  IMAD.MOV.U32 R2, RZ, RZ, R24 ;  /* 0x000000ffff027224 */ /* 0x000fe400078e0018 */
[----:B------:R-:W-:Y:S01]  /*2d850*/  IMAD.MOV.U32 R0, RZ, RZ, R25 ;  /* 0x000000ffff007224 */ /* 0x000fe200078e0019 */
[----:B--2---:R-:W-:Y:S01]  /*2d860*/  STL.64 [R1+0x4178], R6 ;  /* 0x0041780601007387 */ /* 0x004fe20000100a00 */
[----:B----4-:R0:W-:Y:S03]  /*2d870*/  STL.64 [R1+0x4170], R4 ;  /* 0x0041700401007387 */ /* 0x0101e60000100a00 */
[----:B0-----:R-:W2:Y:S01]  /*2d880*/  LDL.LU.64 R4, [R1+0xc90] ;  /* 0x000c900001047983 */ /* 0x001ea20000300a00 */
[----:B------:R-:W2:Y:S02]  /*2d890*/  LDL.LU.64 R6, [R1+0xc98] ;  /* 0x000c980001067983 */ /* 0x000ea40000300a00 */
[----:B------:R-:W-:Y:S02]  /*2d8a0*/  STL.64 [R1+0x2b0], R8 ;  /* 0x0002b00801007387 */ /* 0x000fe40000100a00 */
[----:B------:R0:W-:Y:S02]  /*2d8b0*/  STL.64 [R1+0x2b8], R10 ;  /* 0x0002b80a01007387 */ /* 0x0001e40000100a00 */
[----:B0-----:R-:W4:Y:S01]  /*2d8c0*/  LDL.LU.64 R10, [R1+0x41a8] ;  /* 0x0041a800010a7983 */ /* 0x001f220000300a00 */
[----:B------:R-:W4:Y:S02]  /*2d8d0*/  LDL.LU.64 R8, [R1+0x41a0] ;  /* 0x0041a00001087983 */ /* 0x000f240000300a00 */
[----:B------:R-:W4:Y:S02]  /*2d8e0*/  LDL.LU.64 R24, [R1+0x4198] ;  /* 0x0041980001187983 */ /* 0x000f240000300a00 */
[C---:B----4-:R-:W-:Y:S01]  /*2d8f0*/  HMMA.16816.F32 R8, R12.reuse, R24, R8 ;  /* 0x000000180c08723c */ /* 0x050fe20000001808 */
[----:B------:R-:W-:Y:S11]  /*2d900*/  IMAD.MOV.U32 R3, RZ, RZ, R25 ;  /* 0x000000ffff037224 */ /* 0x000ff600078e0019 */
[----:B------:R-:W-:Y:S11]  /*2d910*/  @!UPT UIADD3 URZ, URZ, URZ, URZ ;  /* 0x0000003f3f3ff290 */ /* 0x000ff6000fffe03f */
[----:B------:R0:W-:Y:S01]  /*2d920*/  STL.64 [R1+0x2a0], R8 ;  /* 0x0002a00801007387 */ /* 0x0001e20000100a00 */
[----:B------:R-:W-:Y:S02]  /*2d930*/  STL.64 [R1+0x2a8], R10 ;  /* 0x0002a80a01007387 */ /* 0x000fe40000100a00 */
[----:B0-----:R-:W-:Y:S02]  /*2d940*/  IMAD.MOV.U32 R8, RZ, RZ, R24 ;  /* 0x000000ffff087224 */ /* 0x001fe400078e0018 */
[----:B------:R-:W4:Y:S03]  /*2d950*/  LDL.LU.64 R24, [R1+0x4190] ;  /* 0x0041900001187983 */ /* 0x000f260000300a00 */
[----:B------:R0:W-:Y:S02]  /*2d960*/  STL [R1+0x4140], R8 ;  /* 0x0041400801007387 */ /* 0x0001e40000100800 */
[----:B0-----:R-:W2:Y:S01]  /*2d970*/  LDL.LU.64 R8, [R1+0xc50] ;  /* 0x000c500001087983 */ /* 0x001ea20000300a00 */
[----:B------:R-:W2:Y:S01]  /*2d980*/  LDL.LU.64 R10, [R1+0xc58] ;  /* 0x000c5800010a7983 */ /* 0x000ea20000300a00 */
[----:B----4-:R-:W-:Y:S02]  /*2d990*/  HMMA.16816.F32 R12, R12, R24, R16 ;  /* 0x000000180c0c723c */ /* 0x010fe40000001810 */
[----:B--2---:R-:W-:Y:S01]  /*2d9a0*/  STL.64 [R1+0x4158], R10 ;  /* 0x0041580a01007387 */ /* 0x004fe20000100a00 */
[----:B------:R0:W-:Y:S03]  /*2d9b0*/  STL.64 [R1+0x4150], R8 ;  /* 0x0041500801007387 */ /* 0x0001e60000100a00 */
[----:B0-----:R-:W2:Y:S01]  /*2d9c0*/  LDL.LU.64 R8, [R1+0xc60] ;  /* 0x000c600001087983 */ /* 0x001ea20000300a00 */
[----:B------:R-:W2:Y:S02]  /*2d9d0*/  LDL.LU.64 R10, [R1+0xc68] ;  /* 0x000c6800010a7983 */ /* 0x000ea40000300a00 */
[----:B------:R-:W4:Y:S02]  /*2d9e0*/  LDL.LU.64 R18, [R1+0x4188] ;  /* 0x0041880001127983 */ /* 0x000f240000300a00 */
[----:B------:R-:W4:Y:S11]  /*2d9f0*/  LDL.LU.64 R16, [R1+0x4180] ;  /* 0x0041800001107983 */ /* 0x000f360000300a00 */
[----:B------:R-:W-:Y:S01]  /*2da00*/  @!UPT UIADD3 URZ, URZ, URZ, URZ ;  /* 0x0000003f3f3ff290 */ /* 0x000fe2000fffe03f */
[----:B------:R0:W-:Y:S01]  /*2da10*/  STL.64 [R1+0x160], R12 ;  /* 0x0001600c01007387 */ /* 0x0001e20000100a00 */
[----:B------:R-:W-:Y:S03]  /*2da20*/  STL.64 [R1+0x168], R14 ;  /* 0x0001680e01007387 */ /* 0x000fe60000100a00 */
[----:B0-----:R-:W2:Y:S01]  /*2da30*/  LDL.64 R12, [R1+0x20] ;  /* 0x00002000010c7983 */ /* 0x001ea20000100a00 */
[C---:B----4-:R-:W-:Y:S03]  /*2da40*/  HMMA.16816.F32 R20, R16.reuse, R20, R4 ;  /* 0x000000141014723c */ /* 0x050fe60000001804 */
[----:B------:R-:W4:Y:S01]  /*2da50*/  LDL.LU.64 R6, [R1+0x4178] ;  /* 0x0041780001067983 */ /* 0x000f220000300a00 */
[----:B------:R-:W4:Y:S11]  /*2da60*/  LDL.LU.64 R4, [R1+0x4170] ;  /* 0x0041700001047983 */ /* 0x000f360000300a00 */
[----:B------:R-:W-:Y:S08]  /*2da70*/  @!UPT UIADD3 URZ, URZ, URZ, URZ ;  /* 0x0000003f3f3ff290 */ /* 0x000ff0000fffe03f */
[----:B------:R0:W-:Y:S01]  /*2da80*/  STL.64 [R1+0x150], R20 ;  /* 0x0001501401007387 */ /* 0x0001e20000100a00 */
[----:B------:R-:W-:Y:S03]  /*2da90*/  STL.64 [R1+0x158], R22 ;  /* 0x0001581601007387 */ /* 0x000fe60000100a00 */
[----:B0-----:R-:W4:Y:S02]  /*2daa0*/  LDL.LU.64 R20, [R1+0x4168] ;  /* 0x0041680001147983 */ /* 0x001f240000300a00 */
[C---:B----4-:R-:W-:Y:S11]  /*2dab0*/  HMMA.16816.F32 R4, R16.reuse, R20, R4 ;  /* 0x000000141004723c */ /* 0x050ff60000001804 */
[----:B------:R-:W-:Y:S11]  /*2dac0*/  @!UPT UIADD3 URZ, URZ, URZ, URZ ;  /* 0x0000003f3f3ff290 */ /* 0x000ff6000fffe03f */
[----:B------:R-:W-:Y:S01]  /*2dad0*/  @!UPT UIADD3 URZ, URZ, URZ, URZ ;  /* 0x0000003f3f3ff290 */ /* 0x000fe2000fffe03f */
[----:B------:R0:W-:Y:S01]  /*2dae0*/  STL.64 [R1+0x140], R4 ;  /* 0x0001400401007387 */ /* 0x0001e20000100a00 */
[----:B------:R1:W-:Y:S02]  /*2daf0*/  STL.64 [R1+0x148], R6 ;  /* 0x0001480601007387 */ /* 0x0003e40000100a00 */
[----:B0-----:R-:W-:Y:S02]  /*2db00*/  IMAD.MOV.U32 R5, RZ, RZ, R20 ;  /* 0x000000ffff057224 */ /* 0x001fe400078e0014 */
[----:B------:R-:W-:Y:S02]  /*2db10*/  IMAD.MOV.U32 R4, RZ, RZ, R21 ;  /* 0x000000ffff047224 */ /* 0x000fe400078e0015 */
[----:B------:R-:W2:Y:S02]  /*2db20*/  LDL.LU.64 R20, [R1+0x4160] ;  /* 0x0041600001147983 */ /* 0x000ea40000300a00 */
[----:B--2---:R-:W-:Y:S01]  /*2db30*/  HMMA.16816.F32 R8, R16, R20, R8 ;  /* 0x000000141008723c */ /* 0x004fe20000001808 */
[----:B-1----:R-:W-:-:S02]  /*2db40*/  IMAD.MOV.U32 R7, RZ, RZ, R20 ;  /* 0x000000ffff077224 */ /* 0x002fc400078e0014 */
[----:B------:R-:W-:Y:S11]  /*2db50*/  IMAD.MOV.U32 R6, RZ, RZ, R21 ;  /* 0x000000ffff067224 */ /* 0x000ff600078e0015 */
[----:B------:R-:W-:Y:S09]  /*2db60*/  @!UPT UIADD3 URZ, URZ, URZ, URZ ;  /* 0x0000003f3f3ff290 */ /* 0x000ff2000fffe03f */
[----:B------:R-:W-:Y:S01]  /*2db70*/  STL.64 [R1+0x130], R8 ;  /* 0x0001300801007387 */ /* 0x000fe20000100a00 */
[----:B------:R0:W-:Y:S03]  /*2db80*/  STL.64 [R1+0x138], R10 ;  /* 0x0001380a01007387 */ /* 0x0001e60000100a00 */
[----:B0-----:R-:W2:Y:S01]  /*2db90*/  LDL.LU.64 R10, [R1+0x4158] ;  /* 0x00415800010a7983 */ /* 0x001ea20000300a00 */
[----:B------:R-:W2:Y:S02]  /*2dba0*/  LDL.LU.64 R8, [R1+0x4150] ;  /* 0x0041500001087983 */ /* 0x000ea40000300a00 */
[----:B------:R-:W2:Y:S02]  /*2dbb0*/  LDL.LU.64 R20, [R1+0x4148] ;  /* 0x0041480001147983 */ /* 0x000ea40000300a00 */
[----:B--2---:R-:W-:Y:S11]  /*2dbc0*/  HMMA.16816.F32 R8, R16, R20, R8 ;  /* 0x000000141008723c */ /* 0x004ff60000001808 */
[----:B------:R-:W-:Y:S11]  /*2dbd0*/  @!UPT UIADD3 URZ, URZ, URZ, URZ ;  /* 0x0000003f3f3ff290 */ /* 0x000ff6000fffe03f */
[----:B------:R-:W-:Y:S01]  /*2dbe0*/  @!UPT UIADD3 URZ, URZ, URZ, URZ ;  /* 0x0000003f3f3ff290 */ /* 0x000fe2000fffe03f */
[----:B------:R0:W-:Y:S01]  /*2dbf0*/  STL.64 [R1+0x120], R8 ;  /* 0x0001200801007387 */ /* 0x0001e20000100a00 */
[----:B------:R-:W-:Y:S03]  /*2dc00*/  STL [R1+0x128], R10 ;  /* 0x0001280a01007387 */ /* 0x000fe60000100800 */
[----:B0-----:R-:W2:Y:S01]  /*2dc10*/  LDL.LU R8, [R1+0x4140] ;  /* 0x0041400001087983 */ /* 0x001ea20000300800 */
[----:B------:R0:W-:Y:S02]  /*2dc20*/  STL.64 [R1+0x40b0], R20 ;  /* 0x0040b01401007387 */ /* 0x0001e40000100a00 */
[----:B0-----:R-:W-:Y:S02]  /*2dc30*/  IMAD.MOV.U32 R20, RZ, RZ, R7 ;  /* 0x000000ffff147224 */ /* 0x001fe400078e0007 */
[----:B------:R-:W-:-:S05]  /*2dc40*/  IMAD.MOV.U32 R21, RZ, RZ, R6 ;  /* 0x000000ffff157224 */ /* 0x000fca00078e0006 */
[----:B------:R0:W-:Y:S02]  /*2dc50*/  STL.64 [R1+0x40c8], R20 ;  /* 0x0040c81401007387 */ /* 0x0001e40000100a00 */
[----:B0-----:R-:W-:Y:S02]  /*2dc60*/  IMAD.MOV.U32 R20, RZ, RZ, R5 ;  /* 0x000000ffff147224 */ /* 0x001fe400078e0005 */
[----:B------:R-:W-:Y:S02]  /*2dc70*/  IMAD.MOV.U32 R21, RZ, RZ, R4 ;  /* 0x000000ffff157224 */ /* 0x000fe400078e0004 */
[----:B------:R-:W4:Y:S01]  /*2dc80*/  LDL.LU.64 R4, [R1+0x1a0] ;  /* 0x0001a00001047983 */ /* 0x000f220000300a00 */
[----:B------:R-:W2:Y:S03]  /*2dc90*/  LDL.LU.64 R6, [R1+0x1a8] ;  /* 0x0001a80001067983 */ /* 0x000ea60000300a00 */
[----:B--2---:R-:W-:Y:S01]  /*2dca0*/  STL.64 [R1+0x4110], R6 ;  /* 0x0041100601007387 */ /* 0x004fe20000100a00 */
[----:B----4-:R0:W-:Y:S02]  /*2dcb0*/  STL.64 [R1+0x4108], R4 ;  /* 0x0041080401007387 */ /* 0x0101e40000100a00 */
[----:B0-----:R-:W-:-:S02]  /*2dcc0*/  IMAD.MOV.U32 R4, RZ, RZ, R8 ;  /* 0x000000ffff047224 */ /* 0x001fc400078e0008 */
[----:B------:R-:W-:-:S05]  /*2dcd0*/  IMAD.MOV.U32 R5, RZ, RZ, R3 ;  /* 0x000000ffff057224 */ /* 0x000fca00078e0003 */
[----:B------:R0:W-:Y:S02]  /*2dce0*/  STL.64 [R1+0x4120], R4 ;  /* 0x0041200401007387 */ /* 0x0001e40000100a00 */
[----:B0-----:R-:W-:Y:S02]  /*2dcf0*/  IMAD.MOV.U32 R4, RZ, RZ, R2 ;  /* 0x000000ffff047224 */ /* 0x001fe400078e0002 */
[----:B------:R-:W-:-:S05]  /*2dd00*/  IMAD.MOV.U32 R5, RZ, RZ, R0 ;  /* 0x000000ffff057224 */ /* 0x000fca00078e0000 */
[----:B------:R0:W-:Y:S04]  /*2dd10*/  STL.64 [R1+0x4138], R4 ;  /* 0x0041380401007387 */ /* 0x0001e80000100a00 */
[----:B0-----:R-:W2:Y:S01]  /*2dd20*/  LDL.LU.64 R4, [R1+0x380] ;  /* 0x0003800001047983 */ /* 0x001ea20000300a00 */
[----:B------:R-:W2:Y:S02]  /*2dd30*/  LDL.LU.64 R6, [R1+0x388] ;  /* 0x0003880001067983 */ /* 0x000ea40000300a00 */
[----:B------:R0:W-:Y:S02]  /*2dd40*/  STL.64 [R1+0x40e0], R20 ;  /* 0x0040e01401007387 */ /* 0x0001e40000100a00 */
[----:B0-----:R-:W4:Y:S04]  /*2dd50*/  LDL.64 R20, [R1+0x60] ;  /* 0x0000600001147983 */ /* 0x001f280000100a00 */
[----:B----4-:R0:W-:Y:S04]  /*2dd60*/  STL.64 [R1+0x4118], R20 ;  /* 0x0041181401007387 */ /* 0x0101e80000100a00 */
[----:B0-----:R-:W4:Y:S01]  /*2dd70*/  LDL.LU.64 R20, [R1+0x1c0] ;  /* 0x0001c00001147983 */ /* 0x001f220000300a00 */
[----:B------:R-:W2:Y:S02]  /*2dd80*/  LDL.LU.64 R22, [R1+0x1c8] ;  /* 0x0001c80001167983 */ /* 0x000ea40000300a00 */
[----:B------:R-:W-:Y:S01]  /*2dd90*/  IMAD.MOV.U32 R26, RZ, RZ, R11 ;  /* 0x000000ffff1a7224 */ /* 0x000fe200078e000b */
[----:B--2---:R-:W-:Y:S01]  /*2dda0*/  STL.64 [R1+0x4130], R22 ;  /* 0x0041301601007387 */ /* 0x004fe20000100a00 */
[----:B----4-:R0:W-:Y:S03]  /*2ddb0*/  STL.64 [R1+0x4128], R20 ;  /* 0x0041281401007387 */ /* 0x0101e60000100a00 */
[----:B0-----:R-:W2:Y:S01]  /*2ddc0*/  LDL.LU.64 R20, [R1+0x1d0] ;  /* 0x0001d00001147983 */ /* 0x001ea20000300a00 */
[----:B------:R-:W2:Y:S02]  /*2ddd0*/  LDL.LU.64 R22, [R1+0x1d8] ;  /* 0x0001d80001167983 */ /* 0x000ea40000300a00 */
[----:B------:R-:W4:Y:S02]  /*2dde0*/  LDL.LU.64 R8, [R1+0xb80] ;  /* 0x000b800001087983 */ /* 0x000f240000300a00 */
[----:B------:R-:W2:Y:S02]  /*2ddf0*/  LDL.LU.64 R10, [R1+0xb88] ;  /* 0x000b8800010a7983 */ /* 0x000ea40000300a00 */
[----:B--2---:R-:W-:Y:S01]  /*2de00*/  STL.64 [R1+0x40c0], R10 ;  /* 0x0040c00a01007387 */ /* 0x004fe20000100a00 */
[----:B----4-:R0:W-:Y:S03]  /*2de10*/  STL.64 [R1+0x40b8], R8 ;  /* 0x0040b80801007387 */ /* 0x0101e60000100a00 */
[----:B0-----:R-:W2:Y:S01]  /*2de20*/  LDL.LU.64 R8, [R1+0xb90] ;  /* 0x000b900001087983 */ /* 0x001ea20000300a00 */
[----:B------:R-:W4:Y:S01]  /*2de30*/  LDL.LU.64 R10, [R1+0xb98] ;  /* 0x000b9800010a7983 */ /* 0x000f220000300a00 */
[C---:B------:R-:W-:Y:S02]  /*2de40*/  HMMA.16816.F32 R4, R16.reuse, R12, R4 ;  /* 0x0000000c1004723c */ /* 0x040fe40000001804 */
[----:B----4-:R-:W-:Y:S01]  /*2de50*/  STL.64 [R1+0x40d8], R10 ;  /* 0x0040d80a01007387 */ /* 0x010fe20000100a00 */
[----:B--2---:R0:W-:Y:S03]  /*2de60*/  STL.64 [R1+0x40d0], R8 ;  /* 0x0040d00801007387 */ /* 0x0041e60000100a00 */
[----:B0-----:R-:W2:Y:S01]  /*2de70*/  LDL.LU.64 R8, [R1+0xbe0] ;  /* 0x000be00001087983 */ /* 0x001ea20000300a00 */
[----:B------:R-:W4:Y:S03]  /*2de80*/  LDL.LU.64 R10, [R1+0xbe8] ;  /* 0x000be800010a7983 */ /* 0x000f260000300a00 */
[----:B----4-:R-:W-:Y:S01]  /*2de90*/  STL.64 [R1+0x40f0], R10 ;  /* 0x0040f00a01007387 */ /* 0x010fe20000100a00 */
[----:B--2---:R0:W-:Y:S03]  /*2dea0*/  STL.64 [R1+0x40e8], R8 ;  /* 0x0040e80801007387 */ /* 0x0041e60000100a00 */
[----:B0-----:R-:W2:Y:S01]  /*2deb0*/  LDL.LU.64 R8, [R1+0xc10] ;  /* 0x000c100001087983 */ /* 0x001ea20000300a00 */
[----:B------:R-:W2:Y:S02]  /*2dec0*/  LDL.LU.64 R10, [R1+0xc18] ;  /* 0x000c1800010a7983 */ /* 0x000ea40000300a00 */
[----:B------:R-:W-:Y:S06]  /*2ded0*/  STL [R1+0x3aac], R26 ;  /* 0x003aac1a01007387 */ /* 0x000fec0000100800 */
[----:B------:R0:W-:Y:S01]  /*2dee0*/  STL.64 [R1+0x290], R4 ;  /* 0x0002900401007387 */ /* 0x0001e20000100a00 */
[----:B------:R1:W-:Y:S04]  /*2def0*/  STL.64 [R1+0x298], R6 ;  /* 0x0002980601007387 */ /* 0x0003e80000100a00 */
[----:B0-----:R-:W1:Y:S02]  /*2df00*/  LDL.LU.64 R4, [R1+0x4138] ;  /* 0x0041380001047983 */ /* 0x001e640000300a00 */
[C---:B-1----:R-:W-:Y:S02]  /*2df10*/  HMMA.16816.F32 R4, R16.reuse, R4, R20 ;  /* 0x000000041004723c */ /* 0x042fe40000001814 */
[----:B------:R-:W4:Y:S01]  /*2df20*/  LDL.LU.64 R22, [R1+0x4130] ;  /* 0x0041300001167983 */ /* 0x000f220000300a00 */
[----:B------:R-:W4:Y:S11]  /*2df30*/  LDL.LU.64 R20, [R1+0x4128] ;  /* 0x0041280001147983 */ /* 0x000f360000300a00 */
[----:B------:R-:W-:Y:S09]  /*2df40*/  @!UPT UIADD3 URZ, URZ, URZ, URZ ;  /* 0x0000003f3f3ff290 */ /* 0x000ff2000fffe03f */
[----:B------:R0:W-:Y:S01]  /*2df50*/  STL.64 [R1+0x440], R4 ;  /* 0x0004400401007387 */ /* 0x0001e20000100a00 */
[----:B------:R4:W-:Y:S03]  /*2df60*/  STL.64 [R1+0x448], R6 ;  /* 0x0004480601007387 */ /* 0x0009e60000100a00 */
[----:B0-----:R-:W4:Y:S01]  /*2df70*/  LDL.LU.64 R4, [R1+0x4120] ;  /* 0x0041200001047983 */ /* 0x001f220000300a00 */
[----:B------:R-:W2:Y:S01]  /*2df80*/  LDL R0, [R1+0x924] ;  /* 0x0009240001007983 */ /* 0x000ea20000100800 */
[C---:B----4-:R-:W-:Y:S02]  /*2df90*/  HMMA.16816.F32 R4, R16.reuse, R4, R20 ;  /* 0x000000041004723c */ /* 0x050fe40000001814 */
[----:B------:R-:W4:Y:S11]  /*2dfa0*/  LDL.LU.64 R20, [R1+0x4118] ;  /* 0x0041180001147983 */ /* 0x000f360000300a00 */
[----:B------:R-:W-:Y:S10]  /*2dfb0*/  @!UPT UIADD3 URZ, URZ, URZ, URZ ;  /* 0x0000003f3f3ff290 */ /* 0x000ff4000fffe03f */
[----:B------:R-:W-:Y:S01]  /*2dfc0*/  STL.64 [R1+0x580], R4 ;  /* 0x0005800401007387 */ /* 0x000fe20000100a00 */
[----:B------:R0:W-:Y:S02]  /*2dfd0*/  STL [R1+0x588], R6 ;  /* 0x0005880601007387 */ /* 0x0001e40000100800 */
[----:B------:R-:W-:Y:S02]  /*2dfe0*/  IMAD.MOV.U32 R26, RZ, RZ, R7 ;  /* 0x000000ffff1a7224 */ /* 0x000fe400078e0007 */
[----:B0-----:R-:W2:Y:S01]  /*2dff0*/  LDL.LU.64 R6, [R1+0x4110] ;  /* 0x0041100001067983 */ /* 0x001ea20000300a00 */
[----:B------:R-:W2:Y:S02]  /*2e000*/  LDL.LU.64 R4, [R1+0x4108] ;  /* 0x0041080001047983 */ /* 0x000ea40000300a00 */
[----:B--2---:R-:W-:Y:S01]  /*2e010*/  HMMA.16816.F32 R16, R16, R24, R4 ;  /* 0x000000181010723c */ /* 0x004fe20000001804 */
[----:B------:R-:W2:Y:S01]  /*2e020*/  LDL.LU.64 R6, [R1+0x4100] ;  /* 0x0041000001067983 */ /* 0x000ea20000300a00 */
[----:B------:R-:W2:Y:S11]  /*2e030*/  LDL.LU.64 R4, [R1+0x40f8] ;  /* 0x0040f80001047983 */ /* 0x000eb60000300a00 */
[----:B------:R-:W-:Y:S10]  /*2e040*/  @!UPT UIADD3 URZ, URZ, URZ, URZ ;  /* 0x0000003f3f3ff290 */ /* 0x000ff4000fffe03f */
[----:B------:R0:W-:Y:S01]  /*2e050*/  STL.64 [R1+0x570], R16 ;  /* 0x0005701001007387 */ /* 0x0001e20000100a00 */
[----:B------:R-:W-:Y:S03]  /*2e060*/  STL.64 [R1+0x578], R18 ;  /* 0x0005781201007387 */ /* 0x000fe60000100a00 */
[----:B0-----:R-:W3:Y:S01]  /*2e070*/  LDL.64 R16, [R1+0x10] ;  /* 0x0000100001107983 */ /* 0x001ee20000100a00 */
[----:B----4-:R-:W-:Y:S02]  /*2e080*/  IMAD.MOV.U32 R27, RZ, RZ, R20 ;  /* 0x000000ffff1b7224 */ /* 0x010fe400078e0014 */
[----:B------:R-:W-:Y:S01]  /*2e090*/  IMAD.MOV.U32 R29, RZ, RZ, R21 ;  /* 0x000000ffff1d7224 */ /* 0x000fe200078e0015 */
[C---:B--2---:R-:W-:Y:S01]  /*2e0a0*/  HMMA.16816.F32 R8, R4.reuse, R20, R8 ;  /* 0x000000140408723c */ /* 0x044fe20000001808 */
[----:B---3--:R0:W-:Y:S04]  /*2e0b0*/  STL.64 [R1+0x40a8], R16 ;  /* 0x0040a81001007387 */ /* 0x0081e80000100a00 */
[----:B0-----:R-:W2:Y:S01]  /*2e0c0*/  LDL.LU.64 R16, [R1+0x1b0] ;  /* 0x0001b00001107983 */ /* 0x001ea20000300a00 */
[----:B------:R-:W2:Y:S11]  /*2e0d0*/  LDL.LU.64 R18, [R1+0x1b8] ;  /* 0x0001b80001127983 */ /* 0x000eb60000300a00 */
[----:B------:R-:W-:Y:S06]  /*2e0e0*/  @!UPT UIADD3 URZ, URZ, URZ, URZ ;  /* 0x0000003f3f3ff290 */ /* 0x000fec000fffe03f */
[----:B------:R-:W-:Y:S02]  /*2e0f0*/  STL.64 [R1+0x670], R8 ;  /* 0x0006700801007387 */ /* 0x000fe40000100a00 */
[----:B------:R0:W-:Y:S02]  /*2e100*/  STL.64 [R1+0x678], R10 ;  /* 0x0006780a01007387 */ /* 0x0001e40000100a00 */
[----:B0-----:R-:W3:Y:S01]  /*2e110*/  LDL.LU.64 R10, [R1+0x40f0] ;  /* 0x0040f000010a7983 */ /* 0x001ee20000300a00 */
[----:B------:R-:W3:Y:S02]  /*2e120*/  LDL.LU.64 R8, [R1+0x40e8] ;  /* 0x0040e80001087983 */ /* 0x000ee40000300a00 */
[----:B------:R-:W3:Y:S02]  /*2e130*/  LDL.LU.64 R20, [R1+0x40e0] ;  /* 0x0040e00001147983 */ /* 0x000ee40000300a00 */
[C---:B---3--:R-:W-:Y:S01]  /*2e140*/  HMMA.16816.F32 R20, R4.reuse, R20, R8 ;  /* 0x000000140414723c */ /* 0x048fe20000001808 */
[----:B------:R-:W3:Y:S01]  /*2e150*/  LDL.LU.64 R10, [R1+0x40d8] ;  /* 0x0040d800010a7983 */ /* 0x000ee20000300a00 */
[----:B------:R-:W3:Y:S11]  /*2e160*/  LDL.LU.64 R8, [R1+0x40d0] ;  /* 0x0040d00001087983 */ /* 0x000ef60000300a00 */
[----:B------:R-:W-:Y:S10]  /*2e170*/  @!UPT UIADD3 URZ, URZ, URZ, URZ ;  /* 0x0000003f3f3ff290 */ /* 0x000ff4000fffe03f */
[----:B------:R0:W-:Y:S01]  /*2e180*/  STL.64 [R1+0x660], R20 ;  /* 0x0006601401007387 */ /* 0x0001e20000100a00 */
[----:B------:R3:W-:Y:S03]  /*2e190*/  STL.64 [R1+0x668], R22 ;  /* 0x0006681601007387 */ /* 0x0007e60000100a00 */
[----:B0-----:R-:W3:Y:S02]  /*2e1a0*/  LDL.LU.64 R20, [R1+0x40c8] ;  /* 0x0040c80001147983 */ /* 0x001ee40000300a00 */
[C---:B---3--:R-:W-:Y:S02]  /*2e1b0*/  HMMA.16816.F32 R20, R4.reuse, R20, R8 ;  /* 0x000000140414723c */ /* 0x048fe40000001808 */
[----:B------:R-:W3:Y:S01]  /*2e1c0*/  LDL.LU.64 R10, [R1+0x40c0] ;  /* 0x0040c000010a7983 */ /* 0x000ee20000300a00 */
[----:B------:R-:W3:Y:S11]  /*2e1d0*/  LDL.LU.64 R8, [R1+0x40b8] ;  /* 0x0040b80001087983 */ /* 0x000ef60000300a00 */
[----:B------:R-:W-:Y:S09]  /*2e1e0*/  @!UPT UIADD3 URZ, URZ, URZ, URZ ;  /* 0x0000003f3f3ff290 */ /* 0x000ff2000fffe03f */
[----:B------:R0:W-:Y:S01]  /*2e1f0*/  STL.64 [R1+0x650], R20 ;  /* 0x0006501401007387 */ /* 0x0001e20000100a00 */
[----:B------:R1:W-:Y:S03]  /*2e200*/  STL.64 [R1+0x658], R22 ;  /* 0x0006581601007387 */ /* 0x0003e60000100a00 */
[----:B0-----:R-:W3:Y:S01]  /*2e210*/  LDL.LU.64 R20, [R1+0x40b0] ;  /* 0x0040b00001147983 */ /* 0x001ee20000300a00 */
[C---:B--2---:R-:W-:Y:S01]  /*2e220*/  HMMA.16816.F32 R16, R4.reuse, R12, R16 ;  /* 0x0000000c0410723c */ /* 0x044fe20000001810 */
[----:B------:R-:W-:Y:S02]  /*2e230*/  IMAD.MOV.U32 R3, RZ, RZ, R12 ;  /* 0x000000ffff037224 */ /* 0x000fe400078e000c */
[----:B------:R-:W-:Y:S02]  /*2e240*/  IMAD.MOV.U32 R2, RZ, RZ, R13 ;  /* 0x000000ffff027224 */ /* 0x000fe400078e000d */
[----:B------:R-:W0:Y:S03]  /*2e250*/  LDSM.16.MT88.4 R12, [R28+0x280] ;  /* 0x000280001c0c783b */ /* 0x000e260000004200 */
[C---:B---3--:R-:W-:Y:S01]  /*2e260*/  HMMA.16816.F32 R8, R4.reuse, R20, R8 ;  /* 0x000000140408723c */ /* 0x048fe20000001808 */
[----:B------:R-:W2:Y:S01]  /*2e270*/  LDL.LU.64 R20, [R1+0x6c0] ;  /* 0x0006c00001147983 */ /* 0x000ea20000300a00 */
[----:B-1----:R-:W2:Y:S11]  /*2e280*/  LDL.LU.64 R22, [R1+0x6c8] ;  /* 0x0006c80001167983 */ /* 0x002eb60000300a00 */
[----:B------:R-:W-:Y:S10]  /*2e290*/  @!UPT UIADD3 URZ, URZ, URZ, URZ ;  /* 0x0000003f3f3ff290 */ /* 0x000ff4000fffe03f */
[----:B------:R-:W-:Y:S01]  /*2e2a0*/  STL.64 [R1+0x640], R8 ;  /* 0x0006400801007387 */ /* 0x000fe20000100a00 */
[----:B------:R-:W-:Y:S02]  /*2e2b0*/  STL.64 [R1+0x648], R10 ;  /* 0x0006480a01007387 */ /* 0x000fe40000100a00 */
[----:B------:R1:W-:Y:S02]  /*2e2c0*/  STL.64 [R1+0x630], R16 ;  /* 0x0006301001007387 */ /* 0x0003e40000100a00 */
[----:B------:R-:W-:Y:S01]  /*2e2d0*/  STL.64 [R1+0x638], R18 ;  /* 0x0006381201007387 */ /* 0x000fe20000100a00 */
[----:B------:R-:W-:Y:S04]  /*2e2e0*/  LDSM.16.MT88.4 R8, [R28+0x200] ;  /* 0x000200001c08783b */ /* 0x000fe80000004200 */
[----:B-1----:R-:W3:Y:S01]  /*2e2f0*/  LDL.LU.64 R16, [R1+0x40a8] ;  /* 0x0040a80001107983 */ /* 0x002ee20000300a00 */
[----:B0-----:R-:W-:Y:S02]  /*2e300*/  STL.64 [R1+0x4040], R14 ;  /* 0x0040400e01007387 */ /* 0x001fe40000100a00 */
[----:B------:R0:W-:Y:S02]  /*2e310*/  STL.64 [R1+0x4038], R12 ;  /* 0x0040380c01007387 */ /* 0x0001e40000100a00 */
[----:B0-----:R-:W3:Y:S01]  /*2e320*/  LDL.LU.64 R12, [R1+0x530] ;  /* 0x00053000010c7983 */ /* 0x001ee20000300a00 */
[----:B------:R-:W3:Y:S02]  /*2e330*/  LDL.LU.64 R14, [R1+0x538] ;  /* 0x00053800010e7983 */ /* 0x000ee40000300a00 */
[C---:B---3--:R-:W-:Y:S11]  /*2e340*/  HMMA.16816.F32 R12, R4.reuse, R16, R12 ;  /* 0x00000010040c723c */ /* 0x048ff6000000180c */
[----:B------:R-:W-:Y:S11]  /*2e350*/  @!UPT UIADD3 URZ, URZ, URZ, URZ ;  /* 0x0000003f3f3ff290 */ /* 0x000ff6000fffe03f */
[----:B------:R-:W-:Y:S01]  /*2e360*/  @!UPT UIADD3 URZ, URZ, URZ, URZ ;  /* 0x0000003f3f3ff290 */ /* 0x000fe2000fffe03f */
[----:B------:R0:W-:Y:S01]  /*2e370*/  STL.64 [R1+0x620], R12 ;  /* 0x0006200c01007387 */ /* 0x0001e20000100a00 */
[----:B------:R1:W-:Y:S03]  /*2e380*/  STL.64 [R1+0x628], R14 ;  /* 0x0006280e01007387 */ /* 0x0003e60000100a00 */
[----:B0-----:R-:W3:Y:S01]  /*2e390*/  LDL.64 R12, [R1+0x30] ;  /* 0x00003000010c7983 */ /* 0x001ee20000100a00 */
[----:B-1----:R-:W-:Y:S02]  /*2e3a0*/  IMAD.MOV.U32 R15, RZ, RZ, R16 ;  /* 0x000000ffff0f7224 */ /* 0x002fe400078e0010 */
[----:B------:R-:W-:Y:S02]  /*2e3b0*/  IMAD.MOV.U32 R14, RZ, RZ, R17 ;  /* 0x000000ffff0e7224 */ /* 0x000fe400078e0011 */
[----:B------:R-:W0:Y:S04]  /*2e3c0*/  LDSM.16.MT88.4 R16, [R28+0x300] ;  /* 0x000300001c10783b */ /* 0x000e280000004200 */
[----:B---3--:R-:W-:Y:S01]  /*2e3d0*/  STL.64 [R1+0x4070], R12 ;  /* 0x0040700c01007387 */ /* 0x008fe20000100a00 */
[----:B0-----:R-:W-:Y:S02]  /*2e3e0*/  STL.64 [R1+0x3fc0], R18 ;  /* 0x003fc01201007387 */ /* 0x001fe40000100a00 */
[----:B------:R0:W-:Y:S02]  /*2e3f0*/  STL.64 [R1+0x3fb8], R16 ;  /* 0x003fb81001007387 */ /* 0x0001e40000100a00 */
[----:B0-----:R-:W2:Y:S04]  /*2e400*/  LDL R16, [R1] ;  /* 0x0000000001107983 */ /* 0x001ea80000100800 */
[----:B------:R-:W2:Y:S02]  /*2e410*/  LDL R17, [R1+0x4] ;  /* 0x0000040001117983 */ /* 0x000ea40000100800 */
[C---:B--2---:R-:W-:Y:S02]  /*2e420*/  HMMA.16816.F32 R20, R4.reuse, R16, R20 ;  /* 0x000000100414723c */ /* 0x044fe40000001814 */
[----:B------:R0:W-:Y:S04]  /*2e430*/  STL.64 [R1+0x4058], R16 ;  /* 0x0040581001007387 */ /* 0x0001e80000100a00 */
[----:B0-----:R-:W2:Y:S11]  /*2e440*/  LDL.LU.64 R16, [R1+0x6b0] ;  /* 0x0006b00001107983 */ /* 0x001eb60000300a00 */
[----:B------:R-:W-:Y:S06]  /*2e450*/  @!UPT UIADD3 URZ, URZ, URZ, URZ ;  /* 0x0000003f3f3ff290 */ /* 0x000fec000fffe03f */
[----:B------:R-:W-:Y:S01]  /*2e460*/  STL.64 [R1+0x610], R20 ;  /* 0x0006101401007387 */ /* 0x000fe20000100a00 */
[----:B------:R-:W-:Y:S02]  /*2e470*/  STL.64 [R1+0x618], R22 ;  /* 0x0006181601007387 */ /* 0x000fe40000100a00 */
[----:B------:R-:W0:Y:S04]  /*2e480*/  LDSM.16.MT88.4 R20, [R28+0x380] ;  /* 0x000380001c14783b */ /* 0x000e280000004200 */
[----:B------:R-:W2:Y:S01]  /*2e490*/  LDL.LU.64 R18, [R1+0x6b8] ;  /* 0x0006b80001127983 */ /* 0x000ea20000300a00 */
[----:B0-----:R-:W-:Y:S01]  /*2e4a0*/  STL.64 [R1+0x3f50], R22 ;  /* 0x003f501601007387 */ /* 0x001fe20000100a00 */
[----:B------:R0:W-:Y:S03]  /*2e4b0*/  STL.64 [R1+0x3f48], R20 ;  /* 0x003f481401007387 */ /* 0x0001e60000100a00 */
[----:B0-----:R-:W3:Y:S04]  /*2e4c0*/  LDL.64 R20, [R1+0x40] ;  /* 0x0000400001147983 */ /* 0x001ee80000100a00 */
[----:B---3--:R0:W-:Y:S04]  /*2e4d0*/  STL.64 [R1+0x4078], R20 ;  /* 0x0040781401007387 */ /* 0x0081e80000100a00 */
[----:B0-----:R-:W3:Y:S01]  /*2e4e0*/  LDL.LU.64 R20, [R1+0xb40] ;  /* 0x000b400001147983 */ /* 0x001ee20000300a00 */
[----:B------:R-:W4:Y:S01]  /*2e4f0*/  LDL.LU.64 R22, [R1+0xb48] ;  /* 0x000b480001167983 */ /* 0x000f220000300a00 */
[----:B--2---:R-:W-:Y:S07]  /*2e500*/  HMMA.16816.F32 R4, R4, R24, R16 ;  /* 0x000000180404723c */ /* 0x004fee0000001810 */
[----:B------:R-:W-:-:S02]  /*2e510*/  IMAD.MOV.U32 R16, RZ, RZ, R15 ;  /* 0x000000ffff107224 */ /* 0x000fc400078e000f */
[----:B------:R-:W-:Y:S11]  /*2e520*/  IMAD.MOV.U32 R17, RZ, RZ, R14 ;  /* 0x000000ffff117224 */ /* 0x000ff600078e000e */
[----:B------:R-:W-:Y:S03]  /*2e530*/  @!UPT UIADD3 URZ, URZ, URZ, URZ ;  /* 0x0000003f3f3ff290 */ /* 0x000fe6000fffe03f */
[----:B------:R-:W-:Y:S01]  /*2e540*/  STL.64 [R1+0x560], R4 ;  /* 0x0005600401007387 */ /* 0x000fe20000100a00 */
[----:B------:R-:W-:Y:S02]  /*2e550*/  STL.64 [R1+0x568], R6 ;  /* 0x0005680601007387 */ /* 0x000fe40000100a00 */
[----:B------:R-:W0:Y:S01]  /*2e560*/  LDSM.16.MT88.4 R4, [R0] ;  /* 0x000000000004783b */ /* 0x000e220000004200 */
[----:B----4-:R-:W-:Y:S03]  /*2e570*/  STL.64 [R1+0x4088], R22 ;  /* 0x0040881601007387 */ /* 0x010fe60000100a00 */
[----:B---3--:R1:W-:Y:S02]  /*2e580*/  STL.64 [R1+0x4080], R20 ;  /* 0x0040801401007387 */ /* 0x0083e40000100a00 */
[----:B-1----:R-:W-:Y:S02]  /*2e590*/  IMAD.MOV.U32 R20, RZ, RZ, R27 ;  /* 0x000000ffff147224 */ /* 0x002fe400078e001b */
[----:B------:R-:W2:Y:S01]  /*2e5a0*/  LDL.LU R27, [R1+0x40a0] ;  /* 0x0040a000011b7983 */ /* 0x000ea20000300800 */
[----:B------:R-:W3:Y:S02]  /*2e5b0*/  LDL.LU.64 R12, [R1+0xb30] ;  /* 0x000b3000010c7983 */ /* 0x000ee40000300a00 */
[----:B------:R-:W4:Y:S02]  /*2e5c0*/  LDL.LU.64 R14, [R1+0xb38] ;  /* 0x000b3800010e7983 */ /* 0x000f240000300a00 */
[----:B------:R-:W-:Y:S01]  /*2e5d0*/  IMAD.MOV.U32 R21, RZ, RZ, R29 ;  /* 0x000000ffff157224 */ /* 0x000fe200078e001d */
[----:B----4-:R-:W-:Y:S01]  /*2e5e0*/  STL.64 [R1+0x4098], R14 ;  /* 0x0040980e01007387 */ /* 0x010fe20000100a00 */
[----:B---3--:R1:W-:Y:S03]  /*2e5f0*/  STL.64 [R1+0x4090], R12 ;  /* 0x0040900c01007387 */ /* 0x0083e60000100a00 */
[----:B-1----:R-:W3:Y:S01]  /*2e600*/  LDL.LU.64 R12, [R1+0xbf0] ;  /* 0x000bf000010c7983 */ /* 0x002ee20000300a00 */
[----:B------:R-:W3:Y:S02]  /*2e610*/  LDL.LU.64 R14, [R1+0xbf8] ;  /* 0x000bf800010e7983 */ /* 0x000ee40000300a00 */
[----:B------:R1:W-:Y:S02]  /*2e620*/  STL.64 [R1+0x4068], R16 ;  /* 0x0040681001007387 */ /* 0x0003e40000100a00 */
[----:B-1----:R-:W4:Y:S01]  /*2e630*/  LDL.64 R16, [R1+0x50] ;  /* 0x0000500001107983 */ /* 0x002f220000100a00 */
[----:B--2---:R-:W-:Y:S02]  /*2e640*/  STL.64 [R1+0x4050], R26 ;  /* 0x0040501a01007387 */ /* 0x004fe40000100a00 */
[----:B------:R1:W-:Y:S02]  /*2e650*/  STL.64 [R1+0x4048], R24 ;  /* 0x0040481801007387 */ /* 0x0003e40000100a00 */
[----:B-1----:R-:W2:Y:S01]  /*2e660*/  LDL.LU.64 R24, [R1+0xb20] ;  /* 0x000b200001187983 */ /* 0x002ea20000300a00 */
[----:B------:R-:W2:Y:S02]  /*2e670*/  LDL.LU.64 R26, [R1+0xb28] ;  /* 0x000b2800011a7983 */ /* 0x000ea40000300a00 */
[----:B0-----:R-:W-:Y:S02]  /*2e680*/  STL.64 [R1+0x3ee8], R6 ;  /* 0x003ee80601007387 */ /* 0x001fe40000100a00 */
[----:B------:R-:W-:Y:S01]  /*2e690*/  STL.64 [R1+0x3ee0], R4 ;  /* 0x003ee00401007387 */ /* 0x000fe20000100a00 */
[C---:B---3--:R-:W-:Y:S01]  /*2e6a0*/  HMMA.16816.F32 R20, R8.reuse, R20, R12 ;  /* 0x000000140814723c */ /* 0x048fe2000000180c */
[----:B------:R-:W3:Y:S01]  /*2e6b0*/  LDL.LU.64 R14, [R1+0x4098] ;  /* 0x00409800010e7983 */ /* 0x000ee20000300a00 */
[----:B------:R-:W3:Y:S11]  /*2e6c0*/  LDL.LU.64 R12, [R1+0x4090] ;  /* 0x00409000010c7983 */ /* 0x000ef60000300a00 */
[----:B------:R-:W-:Y:S10]  /*2e6d0*/  @!UPT UIADD3 URZ, URZ, URZ, URZ ;  /* 0x0000003f3f3ff290 */ /* 0x000ff4000fffe03f */
[----:B------:R-:W-:Y:S01]  /*2e6e0*/  STL.64 [R1+0x550], R20 ;  /* 0x0005501401007387 */ /* 0x000fe20000100a00 */
[----:B------:R0:W-:Y:S03]  /*2e6f0*/  STL.64 [R1+0x558], R22 ;  /* 0x0005581601007387 */ /* 0x0001e60000100a00 */
[----:B0-----:R-:W4:Y:S01]  /*2e700*/  LDL.LU.64 R22, [R1+0x4088] ;  /* 0x0040880001167983 */ /* 0x001f220000300a00 */
[----:B------:R-:W4:Y:S02]  /*2e710*/  LDL.LU.64 R20, [R1+0x4080] ;  /* 0x0040800001147983 */ /* 0x000f240000300a00 */
[----:B----4-:R-:W-:Y:S11]  /*2e720*/  HMMA.16816.F32 R20, R8, R16, R20 ;  /* 0x000000100814723c */ /* 0x010ff60000001814 */
[----:B------:R-:W-:Y:S11]  /*2e730*/  @!UPT UIADD3 URZ, URZ, URZ, URZ ;  /* 0x0000003f3f3ff290 */ /* 0x000ff6000fffe03f */
[----:B------:R-:W-:Y:S01]  /*2e740*/  @!UPT UIADD3 URZ, URZ, URZ, URZ ;  /* 0x0000003f3f3ff290 */ /* 0x000fe2000fffe03f */
[----:B------:R0:W-:Y:S01]  /*2e750*/  STL.64 [R1+0x540], R20 ;  /* 0x0005401401007387 */ /* 0x0001e20000100a00 */
[----:B------:R-:W-:Y:S03]  /*2e760*/  STL.64 [R1+0x548], R22 ;  /* 0x0005481601007387 */ /* 0x000fe60000100a00 */
[----:B0-----:R-:W3:Y:S01]  /*2e770*/  LDL.LU.64 R20, [R1+0x4078] ;  /* 0x0040780001147983 */ /* 0x001ee20000300a00 */
[----:B------:R-:W-:Y:S02]  /*2e780*/  IMAD.MOV.U32 R4, RZ, RZ, R3 ;  /* 0x000000ffff047224 */ /* 0x000fe400078e0003 */
[----:B------:R-:W-:Y:S02]  /*2e790*/  IMAD.MOV.U32 R5, RZ, RZ, R2 ;  /* 0x000000ffff057224 */ /* 0x000fe400078e0002 */
[----:B------:R-:W-:Y:S02]  /*2e7a0*/  IMAD.MOV.U32 R3, RZ, RZ, R16 ;  /* 0x000000ffff037224 */ /* 0x000fe400078e0010 */
[----:B------:R-:W-:-:S02]  /*2e7b0*/  IMAD.MOV.U32 R2, RZ, RZ, R17 ;  /* 0x000000ffff027224 */ /* 0x000fc400078e0011 */
[----:B------:R-:W4:Y:S01]  /*2e7c0*/  LDL.LU.64 R16, [R1+0x8d0] ;  /* 0x0008d00001107983 */ /* 0x000f220000300a00 */
[----:B------:R-:W4:Y:S01]  /*2e7d0*/  LDL.LU.64 R18, [R1+0x8d8] ;  /* 0x0008d80001127983 */ /* 0x000f220000300a00 */
[----:B---3--:R-:W-:Y:S11]  /*2e7e0*/  HMMA.16816.F32 R12, R8, R20, R12 ;  /* 0x00000014080c723c */ /* 0x008ff6000000180c */
[----:B------:R-:W-:Y:S11]  /*2e7f0*/  @!UPT UIADD3 URZ, URZ, URZ, URZ ;  /* 0x0000003f3f3ff290 */ /* 0x000ff6000fffe03f */
[----:B------:R-:W-:Y:S01]  /*2e800*/  @!UPT UIADD3 URZ, URZ, URZ, URZ ;  /* 0x0000003f3f3ff290 */ /* 0x000fe2000fffe03f */
[----:B------:R0:W-:Y:S01]  /*2e810*/  STL.64 [R1+0x530], R12 ;  /* 0x0005300c01007387 */ /* 0x0001e20000100a00 */
[----:B------:R-:W-:Y:S03]  /*2e820*/  STL.64 [R1+0x538], R14 ;  /* 0x0005380e01007387 */ /* 0x000fe60000100a00 */
[----:B0-----:R-:W3:Y:S01]  /*2e830*/  LDL.LU.64 R12, [R1+0x4070] ;  /* 0x00407000010c7983 */ /* 0x001ee20000300a00 */
[----:B------:R0:W-:Y:S02]  /*2e840*/  STL.64 [R1+0x4008], R20 ;  /* 0x0040081401007387 */ /* 0x0001e40000100a00 */
[----:B0-----:R-:W-:Y:S02]  /*2e850*/  IMAD.MOV.U32 R20, RZ, RZ, R3 ;  /* 0x000000ffff147224 */ /* 0x001fe400078e0003 */
[----:B------:R-:W-:-:S05]  /*2e860*/  IMAD.MOV.U32 R21, RZ, RZ, R2 ;  /* 0x000000ffff157224 */ /* 0x000fca00078e0002 */
[----:B------:R0:W-:Y:S04]  /*2e870*/  STL.64 [R1+0x4020], R20 ;  /* 0x0040201401007387 */ /* 0x0001e80000100a00 */
[----:B0-----:R-:W2:Y:S01]  /*2e880*/  LDL.64 R20, [R1+0x60] ;  /* 0x0000600001147983 */ /* 0x001ea20000100a00 */
[C---:B----4-:R-:W-:Y:S01]  /*2e890*/  HMMA.16816.F32 R16, R8.reuse, R4, R16 ;  /* 0x000000040810723c */ /* 0x050fe20000001810 */
[----:B---3--:R-:W-:Y:S02]  /*2e8a0*/  IMAD.MOV.U32 R3, RZ, RZ, R12 ;  /* 0x000000ffff037224 */ /* 0x008fe400078e000c */
[----:B------:R-:W-:Y:S01]  /*2e8b0*/  IMAD.MOV.U32 R2, RZ, RZ, R13 ;  /* 0x000000ffff027224 */ /* 0x000fe200078e000d */
[----:B--2---:R0:W-:Y:S04]  /*2e8c0*/  STL.64 [R1+0x4060], R20 ;  /* 0x0040601401007387 */ /* 0x0041e80000100a00 */
[C---:B0-----:R-:W-:Y:S11]  /*2e8d0*/  HMMA.16816.F32 R20, R8.reuse, R12, R24 ;  /* 0x0000000c0814723c */ /* 0x041ff60000001818 */
[----:B------:R-:W-:Y:S11]  /*2e8e0*/  @!UPT UIADD3 URZ, URZ, URZ, URZ ;  /* 0x0000003f3f3ff290 */ /* 0x000ff6000fffe03f */
[----:B------:R-:W-:Y:S01]  /*2e8f0*/  @!UPT UIADD3 URZ, URZ, URZ, URZ ;  /* 0x0000003f3f3ff290 */ /* 0x000fe2000fffe03f */
[----:B------:R0:W-:Y:S01]  /*2e900*/  STL.64 [R1+0x520], R20 ;  /* 0x0005201401007387 */ /* 0x0001e20000100a00 */
[----:B------:R1:W-:Y:S03]  /*2e910*/  STL.64 [R1+0x528], R22 ;  /* 0x0005281601007387 */ /* 0x0003e60000100a00 */
[----:B0-----:R-:W2:Y:S01]  /*2e920*/  LDL.LU.64 R20, [R1+0x6e0] ;  /* 0x0006e00001147983 */ /* 0x001ea20000300a00 */
[----:B-1----:R-:W2:Y:S02]  /*2e930*/  LDL.LU.64 R22, [R1+0x6e8] ;  /* 0x0006e80001167983 */ /* 0x002ea40000300a00 */
[----:B------:R-:W3:Y:S02]  /*2e940*/  LDL.LU.64 R24, [R1+0x6d0] ;  /* 0x0006d00001187983 */ /* 0x000ee40000300a00 */
[----:B------:R-:W3:Y:S01]  /*2e950*/  LDL.LU.64 R26, [R1+0x6d8] ;  /* 0x0006d800011a7983 */ /* 0x000ee20000300a00 */
[----:B------:R-:W4:Y:S01]  /*2e960*/  LDL.LU.64 R12, [R1+0x6a0] ;  /* 0x0006a000010c7983 */ /* 0x000f220000300a00 */
[----:B------:R-:W4:Y:S02]  /*2e970*/  LDL.LU.64 R14, [R1+0x6a8] ;  /* 0x0006a800010e7983 */ /* 0x000f240000300a00 */
[----:B------:R0:W-:Y:S02]  /*2e980*/  STL.64 [R1+0x510], R16 ;  /* 0x0005101001007387 */ /* 0x0001e40000100a00 */
[----:B------:R-:W-:Y:S01]  /*2e990*/  STL.64 [R1+0x518], R18 ;  /* 0x0005181201007387 */ /* 0x000fe20000100a00 */
[----:B0-----:R-:W2:Y:S01]  /*2e9a0*/  LDL.LU.64 R16, [R1+0x4068] ;  /* 0x0040680001107983 */ /* 0x001ea20000300a00 */
[----:B------:R0:W-:Y:S03]  /*2e9b0*/  STL.64 [R1+0x4000], R4 ;  /* 0x0040000401007387 */ /* 0x0001e60000100a00 */
[----:B0-----:R-:W2:Y:S01]  /*2e9c0*/  LDL.LU.64 R4, [R1+0xab0] ;  /* 0x000ab00001047983 */ /* 0x001ea20000300a00 */
[----:B------:R-:W2:Y:S03]  /*2e9d0*/  LDL.LU.64 R6, [R1+0xab8] ;  /* 0x000ab80001067983 */ /* 0x000ea60000300a00 */
[----:B--2---:R-:W-:Y:S01]  /*2e9e0*/  STL.64 [R1+0x4018], R6 ;  /* 0x0040180601007387 */ /* 0x004fe20000100a00 */
[----:B------:R0:W-:Y:S03]  /*2e9f0*/  STL.64 [R1+0x4010], R4 ;  /* 0x0040100401007387 */ /* 0x0001e60000100a00 */
[----:B0-----:R-:W2:Y:S01]  /*2ea00*/  LDL.LU.64 R4, [R1+0xac0] ;  /* 0x000ac00001047983 */ /* 0x001ea20000300a00 */
[----:B------:R-:W2:Y:S01]  /*2ea10*/  LDL.LU.64 R6, [R1+0xac8] ;  /* 0x000ac80001067983 */ /* 0x000ea20000300a00 */
[C---:B------:R-:W-:Y:S02]  /*2ea20*/  HMMA.16816.F32 R16, R8.reuse, R16, R20 ;  /* 0x000000100810723c */ /* 0x040fe40000001814 */
[----:B--2---:R-:W-:Y:S01]  /*2ea30*/  STL.64 [R1+0x4030], R6 ;  /* 0x0040300601007387 */ /* 0x004fe20000100a00 */
[----:B------:R0:W-:Y:S03]  /*2ea40*/  STL.64 [R1+0x4028], R4 ;  /* 0x0040280401007387 */ /* 0x0001e60000100a00 */
[----:B0-----:R-:W2:Y:S01]  /*2ea50*/  LDL.LU.64 R4, [R1+0xb00] ;  /* 0x000b000001047983 */ /* 0x001ea20000300a00 */
[----:B------:R-:W2:Y:S02]  /*2ea60*/  LDL.LU.64 R6, [R1+0xb08] ;  /* 0x000b080001067983 */ /* 0x000ea40000300a00 */
[----:B------:R-:W2:Y:S11]  /*2ea70*/  LDL.LU.64 R20, [R1+0x4060] ;  /* 0x0040600001147983 */ /* 0x000eb60000300a00 */
[----:B------:R-:W-:Y:S03]  /*2ea80*/  @!UPT UIADD3 URZ, URZ, URZ, URZ ;  /* 0x0000003f3f3ff290 */ /* 0x000fe6000fffe03f */
[----:B------:R0:W-:Y:S01]  /*2ea90*/  STL.64 [R1+0x500], R16 ;  /* 0x0005001001007387 */ /* 0x0001e20000100a00 */
[----:B------:R3:W-:Y:S04]  /*2eaa0*/  STL.64 [R1+0x508], R18 ;  /* 0x0005081201007387 */ /* 0x0007e80000100a00 */
[----:B0-----:R-:W3:Y:S02]  /*2eab0*/  LDL.LU.64 R16, [R1+0x4058] ;  /* 0x0040580001107983 */ /* 0x001ee40000300a00 */
[C---:B---3--:R-:W-:Y:S02]  /*2eac0*/  HMMA.16816.F32 R16, R8.reuse, R16, R24 ;  /* 0x000000100810723c */ /* 0x048fe40000001818 */
[----:B------:R-:W3:Y:S01]  /*2ead0*/  LDL.LU.64 R26, [R1+0x4050] ;  /* 0x00405000011a7983 */ /* 0x000ee20000300a00 */
[----:B------:R-:W4:Y:S11]  /*2eae0*/  LDL.LU.64 R24, [R1+0x4048] ;  /* 0x0040480001187983 */ /* 0x000f360000300a00 */
[----:B------:R-:W-:Y:S09]  /*2eaf0*/  @!UPT UIADD3 URZ, URZ, URZ, URZ ;  /* 0x0000003f3f3ff290 */ /* 0x000ff2000fffe03f */
[----:B------:R0:W-:Y:S01]  /*2eb00*/  STL.64 [R1+0x4f0], R16 ;  /* 0x0004f01001007387 */ /* 0x0001e20000100a00 */
[----:B------:R1:W-:Y:S03]  /*2eb10*/  STL.64 [R1+0x4f8], R18 ;  /* 0x0004f81201007387 */ /* 0x0003e60000100a00 */
[----:B0-----:R-:W2:Y:S01]  /*2eb20*/  LDL.LU.64 R16, [R1+0xaa0] ;  /* 0x000aa00001107983 */ /* 0x001ea20000300a00 */
[----:B-1----:R-:W2:Y:S01]  /*2eb30*/  LDL.LU.64 R18, [R1+0xaa8] ;  /* 0x000aa80001127983 */ /* 0x002ea20000300a00 */
[----:B----4-:R-:W-:Y:S02]  /*2eb40*/  HMMA.16816.F32 R8, R8, R24, R12 ;  /* 0x000000180808723c */ /* 0x010fe4000000180c */
[----:B------:R-:W4:Y:S01]  /*2eb50*/  LDL.LU.64 R14, [R1+0x4040] ;  /* 0x00404000010e7983 */ /* 0x000f220000300a00 */
[----:B------:R-:W4:Y:S02]  /*2eb60*/  LDL.LU.64 R12, [R1+0x4038] ;  /* 0x00403800010c7983 */ /* 0x000f240000300a00 */
[----:B---3--:R-:W-:Y:S02]  /*2eb70*/  STL.64 [R1+0x3fd0], R26 ;  /* 0x003fd01a01007387 */ /* 0x008fe40000100a00 */
[----:B------:R0:W-:Y:S11]  /*2eb80*/  STL.64 [R1+0x3fc8], R24 ;  /* 0x003fc81801007387 */ /* 0x0001f60000100a00 */
[----:B------:R-:W-:Y:S05]  /*2eb90*/  @!UPT UIADD3 URZ, URZ, URZ, URZ ;  /* 0x0000003f3f3ff290 */ /* 0x000fea000fffe03f */
[----:B------:R1:W-:Y:S01]  /*2eba0*/  STL.64 [R1+0x3c0], R8 ;  /* 0x0003c00801007387 */ /* 0x0003e20000100a00 */
[----:B------:R-:W-:Y:S02]  /*2ebb0*/  STL.64 [R1+0x3c8], R10 ;  /* 0x0003c80a01007387 */ /* 0x000fe40000100a00 */
[----:B0-----:R-:W3:Y:S02]  /*2ebc0*/  LDL.64 R24, [R1] ;  /* 0x0000000001187983 */ /* 0x001ee40000100a00 */
[----:B-1----:R-:W-:Y:S02]  /*2ebd0*/  IMAD.MOV.U32 R8, RZ, RZ, R3 ;  /* 0x000000ffff087224 */ /* 0x002fe400078e0003 */
[----:B------:R-:W-:Y:S02]  /*2ebe0*/  IMAD.MOV.U32 R9, RZ, RZ, R2 ;  /* 0x000000ffff097224 */ /* 0x000fe400078e0002 */
[----:B--2---:R-:W-:Y:S02]  /*2ebf0*/  IMAD.MOV.U32 R3, RZ, RZ, R20 ;  /* 0x000000ffff037224 */ /* 0x004fe400078e0014 */
[----:B------:R-:W-:Y:S01]  /*2ec00*/  IMAD.MOV.U32 R2, RZ, RZ, R21 ;  /* 0x000000ffff027224 */ /* 0x000fe200078e0015 */
[C---:B----4-:R-:W-:Y:S01]  /*2ec10*/  HMMA.16816.F32 R4, R12.reuse, R20, R4 ;  /* 0x000000140c04723c */ /* 0x050fe20000001804 */
[----:B---3--:R0:W-:Y:S04]  /*2ec20*/  STL.64 [R1+0x3fe8], R24 ;  /* 0x003fe81801007387 */ /* 0x0081e80000100a00 */
[----:B0-----:R-:W2:Y:S11]  /*2ec30*/  LDL.64 R24, [R1+0x10] ;  /* 0x0000100001187983 */ /* 0x001eb60000100a00 */
[----:B------:R-:W-:Y:S07]  /*2ec40*/  @!UPT UIADD3 URZ, URZ, URZ, URZ ;  /* 0x0000003f3f3ff290 */ /* 0x000fee000fffe03f */
        /* <DEDUP_REMOVED lines=10> */
[----:B------:R-:W-:Y:S03]  /*2ecf0*/  STL.64 [R1+0x388], R22 ;  /* 0x0003881601007387 */ /* 0x000fe60000100a00 */
[----:B0-----:R-:W3:Y:S01]  /*2ed00*/  LDL.LU.64 R20, [R1+0x4008] ;  /* 0x0040080001147983 */ /* 0x001ee20000300a00 */
[C---:B------:R-:W-:Y:S08]  /*2ed10*/  HMMA.16816.F32 R16, R12.reuse, R8, R16 ;  /* 0x000000080c10723c */ /* 0x040ff00000001810 */
[C---:B---3--:R-:W-:Y:S11]  /*2ed20*/  HMMA.16816.F32 R4, R12.reuse, R20, R4 ;  /* 0x000000140c04723c */ /* 0x048ff60000001804 */
[----:B------:R-:W-:Y:S11]  /*2ed30*/  @!UPT UIADD3 URZ, URZ, URZ, URZ ;  /* 0x0000003f3f3ff290 */ /* 0x000ff6000fffe03f */
[----:B------:R-:W-:Y:S01]  /*2ed40*/  @!UPT UIADD3 URZ, URZ, URZ, URZ ;  /* 0x0000003f3f3ff290 */ /* 0x000fe2000fffe03f */
[----:B------:R0:W-:Y:S01]  /*2ed50*/  STL.64 [R1+0x370], R4 ;  /* 0x0003700401007387 */ /* 0x0001e20000100a00 */
[----:B------:R-:W-:Y:S03]  /*2ed60*/  STL.64 [R1+0x378], R6 ;  /* 0x0003780601007387 */ /* 0x000fe60000100a00 */
[----:B0-----:R-:W3:Y:S01]  /*2ed70*/  LDL.LU.64 R4, [R1+0x4000] ;  /* 0x0040000001047983 */ /* 0x001ee20000300a00 */
[----:B------:R0:W-:Y:S03]  /*2ed80*/  STL.64 [R1+0x3f98], R20 ;  /* 0x003f981401007387 */ /* 0x0001e60000100a00 */
[----:B0-----:R-:W3:Y:S01]  /*2ed90*/  LDL.LU.64 R20, [R1+0x690] ;  /* 0x0006900001147983 */ /* 0x001ee20000300a00 */
[----:B------:R-:W3:Y:S02]  /*2eda0*/  LDL.LU.64 R22, [R1+0x698] ;  /* 0x0006980001167983 */ /* 0x000ee40000300a00 */
[----:B------:R0:W-:Y:S02]  /*2edb0*/  STL.64 [R1+0x360], R16 ;  /* 0x0003601001007387 */ /* 0x0001e40000100a00 */
[----:B------:R1:W-:Y:S01]  /*2edc0*/  STL.64 [R1+0x368], R18 ;  /* 0x0003681201007387 */ /* 0x0003e20000100a00 */
[----:B0-----:R-:W4:Y:S01]  /*2edd0*/  LDL.LU.64 R16, [R1+0x5c0] ;  /* 0x0005c00001107983 */ /* 0x001f220000300a00 */
[----:B-1----:R-:W2:Y:S03]  /*2ede0*/  LDL.LU.64 R18, [R1+0x5c8] ;  /* 0x0005c80001127983 */ /* 0x002ea60000300a00 */
[----:B--2---:R-:W-:Y:S01]  /*2edf0*/  STL.64 [R1+0x3fe0], R18 ;  /* 0x003fe01201007387 */ /* 0x004fe20000100a00 */
[----:B----4-:R0:W-:Y:S03]  /*2ee00*/  STL.64 [R1+0x3fd8], R16 ;  /* 0x003fd81001007387 */ /* 0x0101e60000100a00 */
[----:B0-----:R-:W2:Y:S01]  /*2ee10*/  LDL.LU.64 R16, [R1+0x5d0] ;  /* 0x0005d00001107983 */ /* 0x001ea20000300a00 */
[----:B------:R-:W4:Y:S01]  /*2ee20*/  LDL.LU.64 R18, [R1+0x5d8] ;  /* 0x0005d80001127983 */ /* 0x000f220000300a00 */
[----:B---3--:R-:W-:Y:S02]  /*2ee30*/  HMMA.16816.F32 R4, R12, R4, R20 ;  /* 0x000000040c04723c */ /* 0x008fe40000001814 */
[----:B----4-:R-:W-:Y:S01]  /*2ee40*/  STL.64 [R1+0x3ff8], R18 ;  /* 0x003ff81201007387 */ /* 0x010fe20000100a00 */
[----:B--2---:R0:W-:Y:S03]  /*2ee50*/  STL.64 [R1+0x3ff0], R16 ;  /* 0x003ff01001007387 */ /* 0x0041e60000100a00 */
[----:B0-----:R-:W2:Y:S01]  /*2ee60*/  LDL.LU.64 R16, [R1+0x680] ;  /* 0x0006800001107983 */ /* 0x001ea20000300a00 */
[----:B------:R-:W2:Y:S02]  /*2ee70*/  LDL.LU.64 R18, [R1+0x688] ;  /* 0x0006880001127983 */ /* 0x000ea40000300a00 */
[----:B------:R0:W-:Y:S02]  /*2ee80*/  STL.64 [R1+0x3fa0], R8 ;  /* 0x003fa00801007387 */ /* 0x0001e40000100a00 */
[----:B------:R-:W3:Y:S01]  /*2ee90*/  LDL.LU.64 R20, [R1+0xa70] ;  /* 0x000a700001147983 */ /* 0x000ee20000300a00 */
[----:B------:R-:W4:Y:S11]  /*2eea0*/  LDL.LU.64 R22, [R1+0xa78] ;  /* 0x000a780001167983 */ /* 0x000f360000300a00 */
[----:B------:R-:W-:Y:S02]  /*2eeb0*/  STL.64 [R1+0x350], R4 ;  /* 0x0003500401007387 */ /* 0x000fe40000100a00 */
[----:B------:R-:W-:Y:S02]  /*2eec0*/  STL.64 [R1+0x358], R6 ;  /* 0x0003580601007387 */ /* 0x000fe40000100a00 */
[----:B0-----:R-:W-:-:S02]  /*2eed0*/  IMAD.MOV.U32 R8, RZ, RZ, R3 ;  /* 0x000000ffff087224 */ /* 0x001fc400078e0003 */
[----:B------:R-:W-:Y:S02]  /*2eee0*/  IMAD.MOV.U32 R9, RZ, RZ, R2 ;  /* 0x000000ffff097224 */ /* 0x000fe400078e0002 */
[----:B------:R-:W-:Y:S02]  /*2eef0*/  IMAD.MOV.U32 R3, RZ, RZ, R24 ;  /* 0x000000ffff037224 */ /* 0x000fe400078e0018 */
[----:B------:R-:W-:Y:S01]  /*2ef00*/  IMAD.MOV.U32 R2, RZ, RZ, R25 ;  /* 0x000000ffff027224 */ /* 0x000fe200078e0019 */
[C---:B--2---:R-:W-:Y:S01]  /*2ef10*/  HMMA.16816.F32 R16, R12.reuse, R24, R16 ;  /* 0x000000180c10723c */ /* 0x044fe20000001810 */
[----:B----4-:R-:W-:Y:S01]  /*2ef20*/  STL.64 [R1+0x3fb0], R22 ;  /* 0x003fb01601007387 */ /* 0x010fe20000100a00 */
[----:B---3--:R0:W-:Y:S03]  /*2ef30*/  STL.64 [R1+0x3fa8], R20 ;  /* 0x003fa81401007387 */ /* 0x0081e60000100a00 */
[----:B0-----:R-:W2:Y:S01]  /*2ef40*/  LDL.LU.64 R20, [R1+0xa90] ;  /* 0x000a900001147983 */ /* 0x001ea20000300a00 */
[----:B------:R-:W2:Y:S02]  /*2ef50*/  LDL.LU.64 R22, [R1+0xa98] ;  /* 0x000a980001167983 */ /* 0x000ea40000300a00 */
[----:B------:R-:W3:Y:S02]  /*2ef60*/  LDL.LU.64 R4, [R1+0xa60] ;  /* 0x000a600001047983 */ /* 0x000ee40000300a00 */
[----:B------:R-:W3:Y:S11]  /*2ef70*/  LDL.LU.64 R6, [R1+0xa68] ;  /* 0x000a680001067983 */ /* 0x000ef60000300a00 */
[----:B------:R-:W-:Y:S02]  /*2ef80*/  @!UPT UIADD3 URZ, URZ, URZ, URZ ;  /* 0x0000003f3f3ff290 */ /* 0x000fe4000fffe03f */
[----:B------:R-:W-:Y:S01]  /*2ef90*/  STL.64 [R1+0x340], R16 ;  /* 0x0003401001007387 */ /* 0x000fe20000100a00 */
[----:B------:R0:W-:Y:S03]  /*2efa0*/  STL.64 [R1+0x348], R18 ;  /* 0x0003481201007387 */ /* 0x0001e60000100a00 */
[----:B0-----:R-:W4:Y:S01]  /*2efb0*/  LDL.LU.64 R18, [R1+0x3ff8] ;  /* 0x003ff80001127983 */ /* 0x001f220000300a00 */
[----:B------:R-:W4:Y:S02]  /*2efc0*/  LDL.LU.64 R16, [R1+0x3ff0] ;  /* 0x003ff00001107983 */ /* 0x000f240000300a00 */
[----:B------:R-:W4:Y:S02]  /*2efd0*/  LDL.LU.64 R24, [R1+0x3fe8] ;  /* 0x003fe80001187983 */ /* 0x000f240000300a00 */
[----:B----4-:R-:W-:Y:S01]  /*2efe0*/  HMMA.16816.F32 R16, R12, R24, R16 ;  /* 0x000000180c10723c */ /* 0x010fe20000001810 */
[----:B------:R-:W-:-:S02]  /*2eff0*/  IMAD.MOV.U32 R11, RZ, RZ, R24 ;  /* 0x000000ffff0b7224 */ /* 0x000fc400078e0018 */
[----:B------:R-:W-:Y:S11]  /*2f000*/  IMAD.MOV.U32 R10, RZ, RZ, R25 ;  /* 0x000000ffff0a7224 */ /* 0x000ff600078e0019 */
[----:B------:R-:W-:Y:S09]  /*2f010*/  @!UPT UIADD3 URZ, URZ, URZ, URZ ;  /* 0x0000003f3f3ff290 */ /* 0x000ff2000fffe03f */
[----:B------:R-:W-:Y:S01]  /*2f020*/  STL.64 [R1+0x330], R16 ;  /* 0x0003301001007387 */ /* 0x000fe20000100a00 */
[----:B------:R0:W-:Y:S03]  /*2f030*/  STL.64 [R1+0x338], R18 ;  /* 0x0003381201007387 */ /* 0x0001e60000100a00 */
[----:B0-----:R-:W4:Y:S01]  /*2f040*/  LDL.LU.64 R18, [R1+0x3fe0] ;  /* 0x003fe00001127983 */ /* 0x001f220000300a00 */
[----:B------:R-:W4:Y:S02]  /*2f050*/  LDL.LU.64 R16, [R1+0x3fd8] ;  /* 0x003fd80001107983 */ /* 0x000f240000300a00 */
[----:B------:R-:W2:Y:S02]  /*2f060*/  LDL.LU.64 R26, [R1+0x3fd0] ;  /* 0x003fd000011a7983 */ /* 0x000ea40000300a00 */
[----:B------:R-:W4:Y:S02]  /*2f070*/  LDL.LU.64 R24, [R1+0x3fc8] ;  /* 0x003fc80001187983 */ /* 0x000f240000300a00 */
[----:B----4-:R-:W-:Y:S01]  /*2f080*/  HMMA.16816.F32 R12, R12, R24, R16 ;  /* 0x000000180c0c723c */ /* 0x010fe20000001810 */
[----:B------:R-:W4:Y:S01]  /*2f090*/  LDL.LU.64 R18, [R1+0x3fc0] ;  /* 0x003fc00001127983 */ /* 0x000f220000300a00 */
[----:B------:R-:W4:Y:S02]  /*2f0a0*/  LDL.LU.64 R16, [R1+0x3fb8] ;  /* 0x003fb80001107983 */ /* 0x000f240000300a00 */
[----:B--2---:R-:W-:Y:S02]  /*2f0b0*/  STL.64 [R1+0x3f60], R26 ;  /* 0x003f601a01007387 */ /* 0x004fe40000100a00 */
[----:B------:R0:W-:Y:S02]  /*2f0c0*/  STL.64 [R1+0x3f58], R24 ;  /* 0x003f581801007387 */ /* 0x0001e40000100a00 */
[----:B0-----:R-:W-:-:S02]  /*2f0d0*/  IMAD.MOV.U32 R24, RZ, RZ, R11 ;  /* 0x000000ffff187224 */ /* 0x001fc400078e000b */
[----:B------:R-:W-:Y:S11]  /*2f0e0*/  IMAD.MOV.U32 R25, RZ, RZ, R10 ;  /* 0x000000ffff197224 */ /* 0x000ff600078e000a */
[----:B------:R-:W-:Y:S02]  /*2f0f0*/  @!UPT UIADD3 URZ, URZ, URZ, URZ ;  /* 0x0000003f3f3ff290 */ /* 0x000fe4000fffe03f */
[----:B------:R-:W-:Y:S01]  /*2f100*/  STL.64 [R1+0x1f0], R12 ;  /* 0x0001f00c01007387 */ /* 0x000fe20000100a00 */
[----:B------:R-:W-:Y:S02]  /*2f110*/  STL.64 [R1+0x1f8], R14 ;  /* 0x0001f80e01007387 */ /* 0x000fe40000100a00 */
[----:B------:R0:W-:Y:S02]  /*2f120*/  STL.64 [R1+0x3f78], R24 ;  /* 0x003f781801007387 */ /* 0x0001e40000100a00 */
[----:B0-----:R-:W-:Y:S02]  /*2f130*/  IMAD.MOV.U32 R24, RZ, RZ, R3 ;  /* 0x000000ffff187224 */ /* 0x001fe400078e0003 */
[----:B------:R-:W-:-:S05]  /*2f140*/  IMAD.MOV.U32 R25, RZ, RZ, R2 ;  /* 0x000000ffff197224 */ /* 0x000fca00078e0002 */
[----:B------:R0:W-:Y:S01]  /*2f150*/  STL.64 [R1+0x3f90], R24 ;  /* 0x003f901801007387 */ /* 0x0001e20000100a00 */
[----:B------:R-:W2:Y:S03]  /*2f160*/  LDL.64 R12, [R1+0x20] ;  /* 0x00002000010c7983 */ /* 0x000ea60000100a00 */
[----:B0-----:R-:W2:Y:S01]  /*2f170*/  LDL.64 R24, [R1+0x50] ;  /* 0x0000500001187983 */ /* 0x001ea20000100a00 */
[C---:B----4-:R-:W-:Y:S03]  /*2f180*/  HMMA.16816.F32 R8, R16.reuse, R8, R20 ;  /* 0x000000081008723c */ /* 0x050fe60000001814 */
[----:B------:R-:W2:Y:S01]  /*2f190*/  LDL.LU.64 R22, [R1+0x3fb0] ;  /* 0x003fb00001167983 */ /* 0x000ea20000300a00 */
[----:B------:R-:W2:Y:S11]  /*2f1a0*/  LDL.LU.64 R20, [R1+0x3fa8] ;  /* 0x003fa80001147983 */ /* 0x000eb60000300a00 */
[----:B------:R-:W-:Y:S08]  /*2f1b0*/  @!UPT UIADD3 URZ, URZ, URZ, URZ ;  /* 0x0000003f3f3ff290 */ /* 0x000ff0000fffe03f */
[----:B------:R0:W-:Y:S01]  /*2f1c0*/  STL.64 [R1+0x1e0], R8 ;  /* 0x0001e00801007387 */ /* 0x0001e20000100a00 */
[----:B------:R-:W-:Y:S03]  /*2f1d0*/  STL.64 [R1+0x1e8], R10 ;  /* 0x0001e80a01007387 */ /* 0x000fe60000100a00 */
[----:B0-----:R-:W4:Y:S01]  /*2f1e0*/  LDL.LU.64 R8, [R1+0x3fa0] ;  /* 0x003fa00001087983 */ /* 0x001f220000300a00 */
[C---:B--2---:R-:W-:Y:S11]  /*2f1f0*/  HMMA.16816.F32 R20, R16.reuse, R24, R20 ;  /* 0x000000181014723c */ /* 0x044ff60000001814 */
[----:B------:R-:W-:Y:S11]  /*2f200*/  @!UPT UIADD3 URZ, URZ, URZ, URZ ;  /* 0x0000003f3f3ff290 */ /* 0x000ff6000fffe03f */
[----:B------:R-:W-:Y:S01]  /*2f210*/  @!UPT UIADD3 URZ, URZ, URZ, URZ ;  /* 0x0000003f3f3ff290 */ /* 0x000fe2000fffe03f */
[----:B------:R0:W-:Y:S01]  /*2f220*/  STL.64 [R1+0x1d0], R20 ;  /* 0x0001d01401007387 */ /* 0x0001e20000100a00 */
[----:B------:R1:W-:Y:S03]  /*2f230*/  STL.64 [R1+0x1d8], R22 ;  /* 0x0001d81601007387 */ /* 0x0003e60000100a00 */
[----:B0-----:R-:W3:Y:S01]  /*2f240*/  LDL.LU.64 R20, [R1+0x3f98] ;  /* 0x003f980001147983 */ /* 0x001ee20000300a00 */
[----:B------:R-:W-:Y:S02]  /*2f250*/  IMAD.MOV.U32 R11, RZ, RZ, R24 ;  /* 0x000000ffff0b7224 */ /* 0x000fe400078e0018 */
[----:B------:R-:W-:Y:S01]  /*2f260*/  IMAD.MOV.U32 R10, RZ, RZ, R25 ;  /* 0x000000ffff0a7224 */ /* 0x000fe200078e0019 */
[C---:B---3--:R-:W-:Y:S01]  /*2f270*/  HMMA.16816.F32 R4, R16.reuse, R20, R4 ;  /* 0x000000141004723c */ /* 0x048fe20000001804 */
[----:B------:R-:W-:Y:S02]  /*2f280*/  IMAD.MOV.U32 R3, RZ, RZ, R20 ;  /* 0x000000ffff037224 */ /* 0x000fe400078e0014 */
[----:B------:R-:W-:Y:S11]  /*2f290*/  IMAD.MOV.U32 R2, RZ, RZ, R21 ;  /* 0x000000ffff027224 */ /* 0x000ff600078e0015 */
[----:B------:R-:W-:Y:S09]  /*2f2a0*/  @!UPT UIADD3 URZ, URZ, URZ, URZ ;  /* 0x0000003f3f3ff290 */ /* 0x000ff2000fffe03f */
[----:B------:R-:W-:Y:S01]  /*2f2b0*/  STL.64 [R1+0x1c0], R4 ;  /* 0x0001c00401007387 */ /* 0x000fe20000100a00 */
[----:B------:R-:W-:Y:S02]  /*2f2c0*/  STL.64 [R1+0x1c8], R6 ;  /* 0x0001c80601007387 */ /* 0x000fe40000100a00 */
[----:B------:R-:W4:Y:S02]  /*2f2d0*/  LDL.LU.64 R24, [R1+0xa50] ;  /* 0x000a500001187983 */ /* 0x000f240000300a00 */
[----:B------:R-:W4:Y:S01]  /*2f2e0*/  LDL.LU.64 R26, [R1+0xa58] ;  /* 0x000a5800011a7983 */ /* 0x000f220000300a00 */
[----:B------:R-:W2:Y:S01]  /*2f2f0*/  LDL.LU.64 R20, [R1+0x280] ;  /* 0x0002800001147983 */ /* 0x000ea20000300a00 */
[----:B-1----:R-:W3:Y:S03]  /*2f300*/  LDL.LU.64 R22, [R1+0x288] ;  /* 0x0002880001167983 */ /* 0x002ee60000300a00 */
[----:B---3--:R-:W-:Y:S01]  /*2f310*/  STL.64 [R1+0x3f70], R22 ;  /* 0x003f701601007387 */ /* 0x008fe20000100a00 */
[----:B--2---:R0:W-:Y:S03]  /*2f320*/  STL.64 [R1+0x3f68], R20 ;  /* 0x003f681401007387 */ /* 0x0041e60000100a00 */
[----:B0-----:R-:W2:Y:S01]  /*2f330*/  LDL.LU.64 R20, [R1+0x410] ;  /* 0x0004100001147983 */ /* 0x001ea20000300a00 */
[----:B------:R-:W3:Y:S01]  /*2f340*/  LDL.LU.64 R22, [R1+0x418] ;  /* 0x0004180001167983 */ /* 0x000ee20000300a00 */
[----:B----4-:R-:W-:Y:S02]  /*2f350*/  HMMA.16816.F32 R24, R16, R8, R24 ;  /* 0x000000081018723c */ /* 0x010fe40000001818 */
[----:B---3--:R-:W-:Y:S01]  /*2f360*/  STL.64 [R1+0x3f88], R22 ;  /* 0x003f881601007387 */ /* 0x008fe20000100a00 */
[----:B--2---:R0:W-:Y:S03]  /*2f370*/  STL.64 [R1+0x3f80], R20 ;  /* 0x003f801401007387 */ /* 0x0041e60000100a00 */
[----:B0-----:R-:W2:Y:S01]  /*2f380*/  LDL.LU.64 R20, [R1+0x430] ;  /* 0x0004300001147983 */ /* 0x001ea20000300a00 */
[----:B------:R-:W2:Y:S02]  /*2f390*/  LDL.LU.64 R22, [R1+0x438] ;  /* 0x0004380001167983 */ /* 0x000ea40000300a00 */
[----:B------:R-:W3:Y:S02]  /*2f3a0*/  LDL.LU.64 R4, [R1+0x9e0] ;  /* 0x0009e00001047983 */ /* 0x000ee40000300a00 */
[----:B------:R-:W4:Y:S02]  /*2f3b0*/  LDL.LU.64 R6, [R1+0x9e8] ;  /* 0x0009e80001067983 */ /* 0x000f240000300a00 */
[----:B----4-:R-:W-:Y:S01]  /*2f3c0*/  STL.64 [R1+0x3f28], R6 ;  /* 0x003f280601007387 */ /* 0x010fe20000100a00 */
[----:B---3--:R0:W-:Y:S02]  /*2f3d0*/  STL.64 [R1+0x3f20], R4 ;  /* 0x003f200401007387 */ /* 0x0081e40000100a00 */
[----:B0-----:R-:W-:-:S02]  /*2f3e0*/  IMAD.MOV.U32 R4, RZ, RZ, R11 ;  /* 0x000000ffff047224 */ /* 0x001fc400078e000b */
[----:B------:R-:W-:-:S05]  /*2f3f0*/  IMAD.MOV.U32 R5, RZ, RZ, R10 ;  /* 0x000000ffff057224 */ /* 0x000fca00078e000a */
[----:B------:R0:W-:Y:S04]  /*2f400*/  STL.64 [R1+0x3f38], R4 ;  /* 0x003f380401007387 */ /* 0x0001e80000100a00 */
[----:B0-----:R-:W3:Y:S01]  /*2f410*/  LDL.64 R4, [R1+0x60] ;  /* 0x0000600001047983 */ /* 0x001ee20000100a00 */
[----:B------:R0:W-:Y:S02]  /*2f420*/  STL.64 [R1+0x1b0], R24 ;  /* 0x0001b01801007387 */ /* 0x0001e40000100a00 */
[----:B------:R-:W-:Y:S01]  /*2f430*/  STL.64 [R1+0x1b8], R26 ;  /* 0x0001b81a01007387 */ /* 0x000fe20000100a00 */
[----:B0-----:R-:W2:Y:S01]  /*2f440*/  LDL.LU.64 R24, [R1+0x3f90] ;  /* 0x003f900001187983 */ /* 0x001ea20000300a00 */
[----:B------:R0:W-:Y:S03]  /*2f450*/  STL.64 [R1+0x3f30], R8 ;  /* 0x003f300801007387 */ /* 0x0001e60000100a00 */
[----:B0-----:R-:W4:Y:S01]  /*2f460*/  LDL.LU.64 R8, [R1+0x450] ;  /* 0x0004500001087983 */ /* 0x001f220000300a00 */
[----:B------:R-:W4:Y:S02]  /*2f470*/  LDL.LU.64 R10, [R1+0x458] ;  /* 0x00045800010a7983 */ /* 0x000f240000300a00 */
[----:B------:R0:W-:Y:S01]  /*2f480*/  STL.64 [R1+0x3f40], R12 ;  /* 0x003f400c01007387 */ /* 0x0001e20000100a00 */
[C---:B--2---:R-:W-:Y:S08]  /*2f490*/  HMMA.16816.F32 R24, R16.reuse, R24, R20 ;  /* 0x000000181018723c */ /* 0x044ff00000001814 */
[C---:B----4-:R-:W-:Y:S01]  /*2f4a0*/  HMMA.16816.F32 R8, R16.reuse, R12, R8 ;  /* 0x0000000c1008723c */ /* 0x050fe20000001808 */
[----:B0-----:R-:W3:Y:S11]  /*2f4b0*/  LDL.LU.64 R12, [R1+0xa10] ;  /* 0x000a1000010c7983 */ /* 0x001ef60000300a00 */
[----:B------:R-:W-:Y:S11]  /*2f4c0*/  @!UPT UIADD3 URZ, URZ, URZ, URZ ;  /* 0x0000003f3f3ff290 */ /* 0x000ff6000fffe03f */
[----:B------:R0:W-:Y:S01]  /*2f4d0*/  STL.64 [R1+0x1a0], R8 ;  /* 0x0001a00801007387 */ /* 0x0001e20000100a00 */
[----:B------:R1:W-:Y:S02]  /*2f4e0*/  STL.64 [R1+0x1a8], R10 ;  /* 0x0001a80a01007387 */ /* 0x0003e40000100a00 */
[----:B------:R-:W3:Y:S01]  /*2f4f0*/  LDL.LU.64 R14, [R1+0xa18] ;  /* 0x000a1800010e7983 */ /* 0x000ee20000300a00 */
[----:B0-----:R-:W2:Y:S01]  /*2f500*/  LDL.LU.64 R8, [R1+0xa00] ;  /* 0x000a000001087983 */ /* 0x001ea20000300a00 */
[----:B-1----:R-:W2:Y:S02]  /*2f510*/  LDL.LU.64 R10, [R1+0xa08] ;  /* 0x000a0800010a7983 */ /* 0x002ea40000300a00 */
[----:B------:R-:W4:Y:S02]  /*2f520*/  LDL.LU.64 R22, [R1+0x3f88] ;  /* 0x003f880001167983 */ /* 0x000f240000300a00 */
[----:B------:R-:W4:Y:S01]  /*2f530*/  LDL.LU.64 R20, [R1+0x3f80] ;  /* 0x003f800001147983 */ /* 0x000f220000300a00 */
[----:B------:R0:W-:Y:S01]  /*2f540*/  STL.64 [R1+0x190], R24 ;  /* 0x0001901801007387 */ /* 0x0001e20000100a00 */
[----:B------:R4:W-:Y:S03]  /*2f550*/  STL.64 [R1+0x198], R26 ;  /* 0x0001981a01007387 */ /* 0x0009e60000100a00 */
[----:B0-----:R-:W4:Y:S02]  /*2f560*/  LDL.LU.64 R24, [R1+0x3f78] ;  /* 0x003f780001187983 */ /* 0x001f240000300a00 */
[C---:B----4-:R-:W-:Y:S02]  /*2f570*/  HMMA.16816.F32 R24, R16.reuse, R24, R20 ;  /* 0x000000181018723c */ /* 0x050fe40000001814 */
[----:B------:R-:W4:Y:S01]  /*2f580*/  LDL.LU.64 R22, [R1+0x3f70] ;  /* 0x003f700001167983 */ /* 0x000f220000300a00 */
[----:B------:R-:W4:Y:S11]  /*2f590*/  LDL.LU.64 R20, [R1+0x3f68] ;  /* 0x003f680001147983 */ /* 0x000f360000300a00 */
[----:B------:R-:W-:Y:S09]  /*2f5a0*/  @!UPT UIADD3 URZ, URZ, URZ, URZ ;  /* 0x0000003f3f3ff290 */ /* 0x000ff2000fffe03f */
[----:B------:R-:W-:Y:S01]  /*2f5b0*/  STL.64 [R1+0x180], R24 ;  /* 0x0001801801007387 */ /* 0x000fe20000100a00 */
[----:B------:R0:W-:Y:S03]  /*2f5c0*/  STL.64 [R1+0x188], R26 ;  /* 0x0001881a01007387 */ /* 0x0001e60000100a00 */
[----:B0-----:R-:W2:Y:S01]  /*2f5d0*/  LDL.LU.64 R26, [R1+0x3f60] ;  /* 0x003f6000011a7983 */ /* 0x001ea20000300a00 */
[----:B------:R-:W4:Y:S02]  /*2f5e0*/  LDL.LU.64 R24, [R1+0x3f58] ;  /* 0x003f580001187983 */ /* 0x000f240000300a00 */
[----:B----4-:R-:W-:Y:S01]  /*2f5f0*/  HMMA.16816.F32 R16, R16, R24, R20 ;  /* 0x000000181010723c */ /* 0x010fe20000001814 */
[----:B------:R-:W3:Y:S01]  /*2f600*/  LDL.LU.64 R22, [R1+0x3f50] ;  /* 0x003f500001167983 */ /* 0x000ee20000300a00 */
[----:B------:R-:W3:Y:S02]  /*2f610*/  LDL.LU.64 R20, [R1+0x3f48] ;  /* 0x003f480001147983 */ /* 0x000ee40000300a00 */
[----:B--2---:R-:W-:Y:S02]  /*2f620*/  STL.64 [R1+0x3ef8], R26 ;  /* 0x003ef81a01007387 */ /* 0x004fe40000100a00 */
[----:B------:R0:W-:Y:S11]  /*2f630*/  STL.64 [R1+0x3ef0], R24 ;  /* 0x003ef01801007387 */ /* 0x0001f60000100a00 */
[----:B------:R-:W-:Y:S06]  /*2f640*/  @!UPT UIADD3 URZ, URZ, URZ, URZ ;  /* 0x0000003f3f3ff290 */ /* 0x000fec000fffe03f */
[----:B------:R1:W-:Y:S01]  /*2f650*/  STL.64 [R1+0xb0], R16 ;  /* 0x0000b01001007387 */ /* 0x0003e20000100a00 */
[----:B------:R-:W-:Y:S02]  /*2f660*/  STL.64 [R1+0xb8], R18 ;  /* 0x0000b81201007387 */ /* 0x000fe40000100a00 */
[----:B0-----:R-:W2:Y:S02]  /*2f670*/  LDL.64 R24, [R1] ;  /* 0x0000000001187983 */ /* 0x001ea40000100a00 */
[----:B--2---:R0:W-:Y:S01]  /*2f680*/  STL.64 [R1+0x3f10], R24 ;  /* 0x003f101801007387 */ /* 0x0041e20000100a00 */
[----:B-1----:R-:W2:Y:S01]  /*2f690*/  LDL.64 R16, [R1+0x10] ;  /* 0x0000100001107983 */ /* 0x002ea20000100a00 */
[----:B---3--:R-:W-:Y:S01]  /*2f6a0*/  HMMA.16816.F32 R12, R20, R4, R12 ;  /* 0x00000004140c723c */ /* 0x008fe2000000180c */
[----:B0-----:R-:W-:Y:S02]  /*2f6b0*/  IMAD.MOV.U32 R24, RZ, RZ, R3 ;  /* 0x000000ffff187224 */ /* 0x001fe400078e0003 */
[----:B------:R-:W-:-:S02]  /*2f6c0*/  IMAD.MOV.U32 R25, RZ, RZ, R2 ;  /* 0x000000ffff197224 */ /* 0x000fc400078e0002 */
[----:B------:R-:W-:Y:S02]  /*2f6d0*/  IMAD.MOV.U32 R3, RZ, RZ, R4 ;  /* 0x000000ffff037224 */ /* 0x000fe400078e0004 */
[----:B------:R-:W-:Y:S01]  /*2f6e0*/  IMAD.MOV.U32 R2, RZ, RZ, R5 ;  /* 0x000000ffff027224 */ /* 0x000fe200078e0005 */
[----:B--2---:R0:W-:Y:S04]  /*2f6f0*/  STL.64 [R1+0x3f18], R16 ;  /* 0x003f181001007387 */ /* 0x0041e80000100a00 */
[----:B0-----:R-:W2:Y:S01]  /*2f700*/  LDL.LU.64 R16, [R1+0x9f0] ;  /* 0x0009f00001107983 */ /* 0x001ea20000300a00 */
[----:B------:R-:W2:Y:S10]  /*2f710*/  LDL.LU.64 R18, [R1+0x9f8] ;  /* 0x0009f80001127983 */ /* 0x000eb40000300a00 */
[----:B------:R0:W-:Y:S02]  /*2f720*/  STL.64 [R1+0xa0], R12 ;  /* 0x0000a00c01007387 */ /* 0x0001e40000100a00 */
[----:B------:R-:W-:Y:S01]  /*2f730*/  STL.64 [R1+0xa8], R14 ;  /* 0x0000a80e01007387 */ /* 0x000fe20000100a00 */
[----:B0-----:R-:W3:Y:S01]  /*2f740*/  LDL.LU.64 R12, [R1+0x3f40] ;  /* 0x003f4000010c7983 */ /* 0x001ee20000300a00 */
[----:B------:R-:W4:Y:S02]  /*2f750*/  LDL.LU.64 R4, [R1+0x3f38] ;  /* 0x003f380001047983 */ /* 0x000f240000300a00 */
[C---:B----4-:R-:W-:Y:S01]  /*2f760*/  HMMA.16816.F32 R4, R20.reuse, R4, R8 ;  /* 0x000000041404723c */ /* 0x050fe20000001808 */
[----:B------:R-:W4:Y:S11]  /*2f770*/  LDL.LU.64 R8, [R1+0x3f30] ;  /* 0x003f300001087983 */ /* 0x000f360000300a00 */
[----:B------:R-:W-:Y:S11]  /*2f780*/  @!UPT UIADD3 URZ, URZ, URZ, URZ ;  /* 0x0000003f3f3ff290 */ /* 0x000ff6000fffe03f */
[----:B------:R-:W-:Y:S01]  /*2f790*/  STL.64 [R1+0x90], R4 ;  /* 0x0000900401007387 */ /* 0x000fe20000100a00 */
[----:B------:R0:W-:Y:S03]  /*2f7a0*/  STL.64 [R1+0x98], R6 ;  /* 0x0000980601007387 */ /* 0x0001e60000100a00 */
[----:B0-----:R-:W4:Y:S01]  /*2f7b0*/  LDL.LU.64 R6, [R1+0x3f28] ;  /* 0x003f280001067983 */ /* 0x001f220000300a00 */
[----:B------:R-:W4:Y:S01]  /*2f7c0*/  LDL.LU.64 R4, [R1+0x3f20] ;  /* 0x003f200001047983 */ /* 0x000f220000300a00 */
[C---:B--2---:R-:W-:Y:S01]  /*2f7d0*/  HMMA.16816.F32 R24, R20.reuse, R24, R16 ;  /* 0x000000181418723c */ /* 0x044fe20000001810 */
[----:B------:R-:W3:Y:S11]  /*2f7e0*/  LDL.LU.64 R16, [R1+0x270] ;  /* 0x0002700001107983 */ /* 0x000ef60000300a00 */
[----:B------:R-:W-:Y:S11]  /*2f7f0*/  @!UPT UIADD3 URZ, URZ, URZ, URZ ;  /* 0x0000003f3f3ff290 */ /* 0x000ff6000fffe03f */
[----:B------:R0:W-:Y:S01]  /*2f800*/  STL.64 [R1+0x80], R24 ;  /* 0x0000801801007387 */ /* 0x0001e20000100a00 */
[----:B------:R1:W-:Y:S02]  /*2f810*/  STL.64 [R1+0x88], R26 ;  /* 0x0000881a01007387 */ /* 0x0003e40000100a00 */
[----:B------:R-:W3:Y:S01]  /*2f820*/  LDL.LU.64 R18, [R1+0x278] ;  /* 0x0002780001127983 */ /* 0x000ee20000300a00 */
[C---:B----4-:R-:W-:Y:S11]  /*2f830*/  HMMA.16816.F32 R4, R20.reuse, R8, R4 ;  /* 0x000000081404723c */ /* 0x050ff60000001804 */
[----:B------:R-:W-:Y:S11]  /*2f840*/  @!UPT UIADD3 URZ, URZ, URZ, URZ ;  /* 0x0000003f3f3ff290 */ /* 0x000ff6000fffe03f */
[----:B------:R-:W-:Y:S01]  /*2f850*/  @!UPT UIADD3 URZ, URZ, URZ, URZ ;  /* 0x0000003f3f3ff290 */ /* 0x000fe2000fffe03f */
[----:B------:R2:W-:Y:S01]  /*2f860*/  STL.64 [R1+0x70], R4 ;  /* 0x0000700401007387 */ /* 0x0005e20000100a00 */
[----:B------:R4:W-:Y:S02]  /*2f870*/  STL.64 [R1+0x78], R6 ;  /* 0x0000780601007387 */ /* 0x0009e40000100a00 */
[----:B0-----:R-:W3:Y:S02]  /*2f880*/  LDL.LU.64 R24, [R1+0x260] ;  /* 0x0002600001187983 */ /* 0x001ee40000300a00 */
[----:B-1----:R-:W3:Y:S01]  /*2f890*/  LDL.LU.64 R26, [R1+0x268] ;  /* 0x00026800011a7983 */ /* 0x002ee20000300a00 */
[----:B--2---:R-:W2:Y:S01]  /*2f8a0*/  LDL.LU.64 R4, [R1+0x100] ;  /* 0x0001000001047983 */ /* 0x004ea20000300a00 */
[----:B----4-:R-:W4:Y:S03]  /*2f8b0*/  LDL.LU.64 R6, [R1+0x108] ;  /* 0x0001080001067983 */ /* 0x010f260000300a00 */
[----:B----4-:R-:W-:Y:S01]  /*2f8c0*/  STL.64 [R1+0x3f08], R6 ;  /* 0x003f080601007387 */ /* 0x010fe20000100a00 */
[----:B--2---:R0:W-:Y:S03]  /*2f8d0*/  STL.64 [R1+0x3f00], R4 ;  /* 0x003f000401007387 */ /* 0x0041e60000100a00 */
[----:B0-----:R-:W2:Y:S01]  /*2f8e0*/  LDL.LU.64 R4, [R1+0x110] ;  /* 0x0001100001047983 */ /* 0x001ea20000300a00 */
[----:B------:R-:W2:Y:S02]  /*2f8f0*/  LDL.LU.64 R6, [R1+0x118] ;  /* 0x0001180001067983 */ /* 0x000ea40000300a00 */
[----:B------:R0:W-:Y:S02]  /*2f900*/  STL.64 [R1+0x3eb0], R8 ;  /* 0x003eb00801007387 */ /* 0x0001e40000100a00 */
[----:B0-----:R-:W4:Y:S01]  /*2f910*/  LDL.64 R8, [R1+0x40] ;  /* 0x0000400001087983 */ /* 0x001f220000100a00 */
[C---:B---3--:R-:W-:Y:S03]  /*2f920*/  HMMA.16816.F32 R16, R20.reuse, R12, R16 ;  /* 0x0000000c1410723c */ /* 0x048fe60000001810 */
[----:B----4-:R0:W-:Y:S04]  /*2f930*/  STL.64 [R1+0x3eb8], R8 ;  /* 0x003eb80801007387 */ /* 0x0101e80000100a00 */
[----:B0-----:R-:W3:Y:S01]  /*2f940*/  LDL.LU.64 R8, [R1+0xd20] ;  /* 0x000d200001087983 */ /* 0x001ee20000300a00 */
[----:B------:R-:W4:Y:S03]  /*2f950*/  LDL.LU.64 R10, [R1+0xd28] ;  /* 0x000d2800010a7983 */ /* 0x000f260000300a00 */
[----:B----4-:R-:W-:Y:S01]  /*2f960*/  STL.64 [R1+0x3ec8], R10 ;  /* 0x003ec80a01007387 */ /* 0x010fe20000100a00 */
[----:B---3--:R-:W-:Y:S11]  /*2f970*/  STL.64 [R1+0x3ec0], R8 ;  /* 0x003ec00801007387 */ /* 0x008ff60000100a00 */
[----:B------:R0:W-:Y:S02]  /*2f980*/  STL.64 [R1+0x170], R16 ;  /* 0x0001701001007387 */ /* 0x0001e40000100a00 */
[----:B------:R-:W-:Y:S01]  /*2f990*/  STL.64 [R1+0x178], R18 ;  /* 0x0001781201007387 */ /* 0x000fe20000100a00 */
[----:B0-----:R-:W3:Y:S01]  /*2f9a0*/  LDL.LU.64 R16, [R1+0x3f18] ;  /* 0x003f180001107983 */ /* 0x001ee20000300a00 */
[----:B------:R0:W-:Y:S03]  /*2f9b0*/  STL.64 [R1+0x3ea8], R12 ;  /* 0x003ea80c01007387 */ /* 0x0001e60000100a00 */
[----:B0-----:R-:W4:Y:S01]  /*2f9c0*/  LDL.LU.64 R12, [R1+0xd00] ;  /* 0x000d0000010c7983 */ /* 0x001f220000300a00 */
[----:B------:R-:W2:Y:S01]  /*2f9d0*/  LDL.LU.64 R14, [R1+0xd08] ;  /* 0x000d0800010e7983 */ /* 0x000ea20000300a00 */
[C---:B---3--:R-:W-:Y:S02]  /*2f9e0*/  HMMA.16816.F32 R24, R20.reuse, R16, R24 ;  /* 0x000000101418723c */ /* 0x048fe40000001818 */
[----:B--2---:R-:W-:Y:S01]  /*2f9f0*/  STL.64 [R1+0x3ed8], R14 ;  /* 0x003ed80e01007387 */ /* 0x004fe20000100a00 */
[----:B----4-:R0:W-:Y:S03]  /*2fa00*/  STL.64 [R1+0x3ed0], R12 ;  /* 0x003ed00c01007387 */ /* 0x0101e60000100a00 */
[----:B0-----:R-:W2:Y:S01]  /*2fa10*/  LDL.LU.64 R12, [R1+0xd50] ;  /* 0x000d5000010c7983 */ /* 0x001ea20000300a00 */
[----:B------:R-:W2:Y:S11]  /*2fa20*/  LDL.LU.64 R14, [R1+0xd58] ;  /* 0x000d5800010e7983 */ /* 0x000eb60000300a00 */
[----:B------:R-:W-:Y:S05]  /*2fa30*/  @!UPT UIADD3 URZ, URZ, URZ, URZ ;  /* 0x0000003f3f3ff290 */ /* 0x000fea000fffe03f */
[----:B------:R0:W-:Y:S02]  /*2fa40*/  STL.64 [R1+0x320], R24 ;  /* 0x0003201801007387 */ /* 0x0001e40000100a00 */
[----:B------:R-:W-:Y:S01]  /*2fa50*/  STL.64 [R1+0x328], R26 ;  /* 0x0003281a01007387 */ /* 0x000fe20000100a00 */
[----:B0-----:R-:W3:Y:S02]  /*2fa60*/  LDL.LU.64 R24, [R1+0x3f10] ;  /* 0x003f100001187983 */ /* 0x001ee40000300a00 */
[----:B---3--:R-:W-:Y:S01]  /*2fa70*/  HMMA.16816.F32 R4, R20, R24, R4 ;  /* 0x000000181404723c */ /* 0x008fe20000001804 */
[----:B------:R-:W-:Y:S02]  /*2fa80*/  IMAD.MOV.U32 R19, RZ, RZ, R24 ;  /* 0x000000ffff137224 */ /* 0x000fe400078e0018 */
[----:B------:R-:W-:Y:S11]  /*2fa90*/  IMAD.MOV.U32 R18, RZ, RZ, R25 ;  /* 0x000000ffff127224 */ /* 0x000ff600078e0019 */
[----:B------:R-:W-:Y:S09]  /*2faa0*/  @!UPT UIADD3 URZ, URZ, URZ, URZ ;  /* 0x0000003f3f3ff290 */ /* 0x000ff2000fffe03f */
[----:B------:R-:W-:Y:S01]  /*2fab0*/  STL.64 [R1+0x4e0], R4 ;  /* 0x0004e00401007387 */ /* 0x000fe20000100a00 */
[----:B------:R0:W-:Y:S03]  /*2fac0*/  STL.64 [R1+0x4e8], R6 ;  /* 0x0004e80601007387 */ /* 0x0001e60000100a00 */
[----:B0-----:R-:W3:Y:S01]  /*2fad0*/  LDL.LU.64 R6, [R1+0x3f08] ;  /* 0x003f080001067983 */ /* 0x001ee20000300a00 */
[----:B------:R-:W3:Y:S02]  /*2fae0*/  LDL.LU.64 R4, [R1+0x3f00] ;  /* 0x003f000001047983 */ /* 0x000ee40000300a00 */
[----:B------:R-:W4:Y:S02]  /*2faf0*/  LDL.LU.64 R26, [R1+0x3ef8] ;  /* 0x003ef800011a7983 */ /* 0x000f240000300a00 */
[----:B------:R-:W3:Y:S02]  /*2fb00*/  LDL.LU.64 R24, [R1+0x3ef0] ;  /* 0x003ef00001187983 */ /* 0x000ee40000300a00 */
[----:B------:R-:W-:-:S02]  /*2fb10*/  IMAD.MOV.U32 R8, RZ, RZ, R3 ;  /* 0x000000ffff087224 */ /* 0x000fc400078e0003 */
[----:B------:R-:W-:Y:S01]  /*2fb20*/  IMAD.MOV.U32 R9, RZ, RZ, R2 ;  /* 0x000000ffff097224 */ /* 0x000fe200078e0002 */
[----:B---3--:R-:W-:Y:S01]  /*2fb30*/  HMMA.16816.F32 R20, R20, R24, R4 ;  /* 0x000000181414723c */ /* 0x008fe20000001804 */
[----:B------:R-:W2:Y:S01]  /*2fb40*/  LDL.LU.64 R6, [R1+0x3ee8] ;  /* 0x003ee80001067983 */ /* 0x000ea20000300a00 */
[----:B------:R-:W2:Y:S11]  /*2fb50*/  LDL.LU.64 R4, [R1+0x3ee0] ;  /* 0x003ee00001047983 */ /* 0x000eb60000300a00 */
[----:B------:R-:W-:Y:S10]  /*2fb60*/  @!UPT UIADD3 URZ, URZ, URZ, URZ ;  /* 0x0000003f3f3ff290 */ /* 0x000ff4000fffe03f */
[----:B------:R0:W-:Y:S01]  /*2fb70*/  STL.64 [R1+0x4d0], R20 ;  /* 0x0004d01401007387 */ /* 0x0001e20000100a00 */
[----:B------:R1:W-:Y:S03]  /*2fb80*/  STL.64 [R1+0x4d8], R22 ;  /* 0x0004d81601007387 */ /* 0x0003e60000100a00 */
[----:B0-----:R-:W3:Y:S01]  /*2fb90*/  LDL.LU.64 R20, [R1+0xd10] ;  /* 0x000d100001147983 */ /* 0x001ee20000300a00 */
[----:B-1----:R-:W3:Y:S02]  /*2fba0*/  LDL.LU.64 R22, [R1+0xd18] ;  /* 0x000d180001167983 */ /* 0x002ee40000300a00 */
[----:B----4-:R-:W-:Y:S02]  /*2fbb0*/  STL.64 [R1+0x3ea0], R26 ;  /* 0x003ea01a01007387 */ /* 0x010fe40000100a00 */
[----:B------:R0:W-:Y:S02]  /*2fbc0*/  STL.64 [R1+0x3e98], R24 ;  /* 0x003e981801007387 */ /* 0x0001e40000100a00 */
[----:B0-----:R-:W4:Y:S01]  /*2fbd0*/  LDL.64 R24, [R1+0x50] ;  /* 0x0000500001187983 */ /* 0x001f220000100a00 */
[C---:B--2---:R-:W-:Y:S03]  /*2fbe0*/  HMMA.16816.F32 R8, R4.reuse, R8, R12 ;  /* 0x000000080408723c */ /* 0x044fe6000000180c */
[----:B------:R-:W2:Y:S01]  /*2fbf0*/  LDL.LU.64 R14, [R1+0x3ed8] ;  /* 0x003ed800010e7983 */ /* 0x000ea20000300a00 */
[----:B------:R-:W2:Y:S11]  /*2fc00*/  LDL.LU.64 R12, [R1+0x3ed0] ;  /* 0x003ed000010c7983 */ /* 0x000eb60000300a00 */
[----:B------:R-:W-:Y:S08]  /*2fc10*/  @!UPT UIADD3 URZ, URZ, URZ, URZ ;  /* 0x0000003f3f3ff290 */ /* 0x000ff0000fffe03f */
[----:B------:R-:W-:Y:S01]  /*2fc20*/  STL.64 [R1+0x6e0], R8 ;  /* 0x0006e00801007387 */ /* 0x000fe20000100a00 */
[----:B------:R0:W-:Y:S03]  /*2fc30*/  STL.64 [R1+0x6e8], R10 ;  /* 0x0006e80a01007387 */ /* 0x0001e60000100a00 */
[----:B0-----:R-:W4:Y:S01]  /*2fc40*/  LDL.LU.64 R10, [R1+0x3ec8] ;  /* 0x003ec800010a7983 */ /* 0x001f220000300a00 */
[----:B------:R-:W4:Y:S02]  /*2fc50*/  LDL.LU.64 R8, [R1+0x3ec0] ;  /* 0x003ec00001087983 */ /* 0x000f240000300a00 */
[C---:B----4-:R-:W-:Y:S11]  /*2fc60*/  HMMA.16816.F32 R8, R4.reuse, R24, R8 ;  /* 0x000000180408723c */ /* 0x050ff60000001808 */
[----:B------:R-:W-:Y:S11]  /*2fc70*/  @!UPT UIADD3 URZ, URZ, URZ, URZ ;  /* 0x0000003f3f3ff290 */ /* 0x000ff6000fffe03f */
[----:B------:R-:W-:Y:S01]  /*2fc80*/  @!UPT UIADD3 URZ, URZ, URZ, URZ ;  /* 0x0000003f3f3ff290 */ /* 0x000fe2000fffe03f */
[----:B------:R0:W-:Y:S01]  /*2fc90*/  STL.64 [R1+0x6d0], R8 ;  /* 0x0006d00801007387 */ /* 0x0001e20000100a00 */
[----:B------:R-:W-:Y:S03]  /*2fca0*/  STL.64 [R1+0x6d8], R10 ;  /* 0x0006d80a01007387 */ /* 0x000fe60000100a00 */
[----:B0-----:R-:W3:Y:S01]  /*2fcb0*/  LDL.LU.64 R8, [R1+0x3eb8] ;  /* 0x003eb80001087983 */ /* 0x001ee20000300a00 */
[----:B------:R-:W-:Y:S02]  /*2fcc0*/  IMAD.MOV.U32 R3, RZ, RZ, R24 ;  /* 0x000000ffff037224 */ /* 0x000fe400078e0018 */
[----:B------:R-:W-:Y:S02]  /*2fcd0*/  IMAD.MOV.U32 R2, RZ, RZ, R25 ;  /* 0x000000ffff027224 */ /* 0x000fe400078e0019 */
[----:B------:R-:W4:Y:S01]  /*2fce0*/  LDL.LU.64 R24, [R1+0x910] ;  /* 0x0009100001187983 */ /* 0x000f220000300a00 */
[----:B------:R-:W4:Y:S01]  /*2fcf0*/  LDL.LU.64 R26, [R1+0x918] ;  /* 0x00091800011a7983 */ /* 0x000f220000300a00 */
[C---:B---3--:R-:W-:Y:S11]  /*2fd00*/  HMMA.16816.F32 R20, R4.reuse, R8, R20 ;  /* 0x000000080414723c */ /* 0x048ff60000001814 */
[----:B------:R-:W-:Y:S11]  /*2fd10*/  @!UPT UIADD3 URZ, URZ, URZ, URZ ;  /* 0x0000003f3f3ff290 */ /* 0x000ff6000fffe03f */
[----:B------:R-:W-:Y:S01]  /*2fd20*/  @!UPT UIADD3 URZ, URZ, URZ, URZ ;  /* 0x0000003f3f3ff290 */ /* 0x000fe2000fffe03f */
[----:B------:R0:W-:Y:S01]  /*2fd30*/  STL.64 [R1+0x6c0], R20 ;  /* 0x0006c01401007387 */ /* 0x0001e20000100a00 */
[----:B------:R-:W-:Y:S02]  /*2fd40*/  STL.64 [R1+0x6c8], R22 ;  /* 0x0006c81601007387 */ /* 0x000fe40000100a00 */
[----:B0-----:R-:W-:Y:S02]  /*2fd50*/  IMAD.MOV.U32 R21, RZ, RZ, R8 ;  /* 0x000000ffff157224 */ /* 0x001fe400078e0008 */
[----:B------:R-:W-:Y:S02]  /*2fd60*/  IMAD.MOV.U32 R20, RZ, RZ, R9 ;  /* 0x000000ffff147224 */ /* 0x000fe400078e0009 */
[----:B------:R-:W2:Y:S02]  /*2fd70*/  LDL.LU.64 R8, [R1+0x3eb0] ;  /* 0x003eb00001087983 */ /* 0x000ea40000300a00 */
[C---:B--2---:R-:W-:Y:S02]  /*2fd80*/  HMMA.16816.F32 R8, R4.reuse, R8, R12 ;  /* 0x000000080408723c */ /* 0x044fe4000000180c */
[----:B------:R-:W2:Y:S11]  /*2fd90*/  LDL.LU.64 R12, [R1+0x3ea8] ;  /* 0x003ea800010c7983 */ /* 0x000eb60000300a00 */
[----:B------:R-:W-:Y:S10]  /*2fda0*/  @!UPT UIADD3 URZ, URZ, URZ, URZ ;  /* 0x0000003f3f3ff290 */ /* 0x000ff4000fffe03f */
[----:B------:R-:W-:Y:S01]  /*2fdb0*/  STL.64 [R1+0x6b0], R8 ;  /* 0x0006b00801007387 */ /* 0x000fe20000100a00 */
[----:B------:R-:W-:Y:S02]  /*2fdc0*/  STL.64 [R1+0x6b8], R10 ;  /* 0x0006b80a01007387 */ /* 0x000fe40000100a00 */
[----:B------:R-:W0:Y:S02]  /*2fdd0*/  LDSM.16.MT88.4 R8, [R0+0x80] ;  /* 0x000080000008783b */ /* 0x000e240000004200 */
[----:B0-----:R-:W-:Y:S02]  /*2fde0*/  STL.64 [R1+0x3e90], R10 ;  /* 0x003e900a01007387 */ /* 0x001fe40000100a00 */
[----:B------:R0:W-:Y:S02]  /*2fdf0*/  STL.64 [R1+0x3e88], R8 ;  /* 0x003e880801007387 */ /* 0x0001e40000100a00 */
[----:B0-----:R-:W2:Y:S01]  /*2fe00*/  LDL.LU.64 R8, [R1+0x930] ;  /* 0x0009300001087983 */ /* 0x001ea20000300a00 */
[----:B------:R-:W2:Y:S01]  /*2fe10*/  LDL.LU.64 R10, [R1+0x938] ;  /* 0x00093800010a7983 */ /* 0x000ea20000300a00 */
[C---:B----4-:R-:W-:Y:S08]  /*2fe20*/  HMMA.16816.F32 R24, R4.reuse, R16, R24 ;  /* 0x000000100418723c */ /* 0x050ff00000001818 */
[----:B--2---:R-:W-:Y:S11]  /*2fe30*/  HMMA.16816.F32 R8, R4, R12, R8 ;  /* 0x0000000c0408723c */ /* 0x004ff60000001808 */
[----:B------:R-:W-:Y:S11]  /*2fe40*/  @!UPT UIADD3 URZ, URZ, URZ, URZ ;  /* 0x0000003f3f3ff290 */ /* 0x000ff6000fffe03f */
[----:B------:R-:W-:Y:S01]  /*2fe50*/  @!UPT UIADD3 URZ, URZ, URZ, URZ ;  /* 0x0000003f3f3ff290 */ /* 0x000fe2000fffe03f */
[----:B------:R0:W-:Y:S02]  /*2fe60*/  STL.64 [R1+0x6a0], R8 ;  /* 0x0006a00801007387 */ /* 0x0001e40000100a00 */
[----:B0-----:R-:W-:Y:S02]  /*2fe70*/  IMAD.MOV.U32 R9, RZ, RZ, R12 ;  /* 0x000000ffff097224 */ /* 0x001fe400078e000c */
[----:B------:R-:W-:Y:S02]  /*2fe80*/  IMAD.MOV.U32 R8, RZ, RZ, R13 ;  /* 0x000000ffff087224 */ /* 0x000fe400078e000d */
[----:B------:R-:W0:Y:S04]  /*2fe90*/  LDSM.16.MT88.4 R12, [R0+0x100] ;  /* 0x00010000000c783b */ /* 0x000e280000004200 */
[----:B------:R1:W-:Y:S02]  /*2fea0*/  STL.64 [R1+0x6a8], R10 ;  /* 0x0006a80a01007387 */ /* 0x0003e40000100a00 */
[----:B-1----:R-:W-:-:S02]  /*2feb0*/  IMAD.MOV.U32 R11, RZ, RZ, R16 ;  /* 0x000000ffff0b7224 */ /* 0x002fc400078e0010 */
[----:B------:R-:W-:Y:S01]  /*2fec0*/  IMAD.MOV.U32 R10, RZ, RZ, R17 ;  /* 0x000000ffff0a7224 */ /* 0x000fe200078e0011 */
[----:B0-----:R-:W-:Y:S01]  /*2fed0*/  STL.64 [R1+0x3df8], R14 ;  /* 0x003df80e01007387 */ /* 0x001fe20000100a00 */
[----:B------:R0:W-:Y:S02]  /*2fee0*/  STL.64 [R1+0x3df0], R12 ;  /* 0x003df00c01007387 */ /* 0x0001e40000100a00 */
[----:B0-----:R-:W-:Y:S02]  /*2fef0*/  IMAD.MOV.U32 R12, RZ, RZ, R19 ;  /* 0x000000ffff0c7224 */ /* 0x001fe400078e0013 */
[----:B------:R-:W-:Y:S02]  /*2ff00*/  IMAD.MOV.U32 R13, RZ, RZ, R18 ;  /* 0x000000ffff0d7224 */ /* 0x000fe400078e0012 */
[----:B------:R-:W0:Y:S04]  /*2ff10*/  LDSM.16.MT88.4 R16, [R0+0x180] ;  /* 0x000180000010783b */ /* 0x000e280000004200 */
[----:B------:R-:W-:Y:S01]  /*2ff20*/  STL.64 [R1+0x690], R24 ;  /* 0x0006901801007387 */ /* 0x000fe20000100a00 */
[----:B------:R1:W-:Y:S03]  /*2ff30*/  STL.64 [R1+0x698], R26 ;  /* 0x0006981a01007387 */ /* 0x0003e60000100a00 */
[----:B-1----:R-:W2:Y:S01]  /*2ff40*/  LDL.LU.64 R26, [R1+0x3ea0] ;  /* 0x003ea000011a7983 */ /* 0x002ea20000300a00 */
[----:B------:R-:W3:Y:S03]  /*2ff50*/  LDL.LU.64 R24, [R1+0x3e98] ;  /* 0x003e980001187983 */ /* 0x000ee60000300a00 */
[----:B0-----:R-:W-:Y:S01]  /*2ff60*/  STL.64 [R1+0x3d90], R18 ;  /* 0x003d901201007387 */ /* 0x001fe20000100a00 */
[----:B------:R0:W-:Y:S03]  /*2ff70*/  STL.64 [R1+0x3d88], R16 ;  /* 0x003d881001007387 */ /* 0x0001e60000100a00 */
[----:B0-----:R-:W4:Y:S01]  /*2ff80*/  LDL.LU.64 R16, [R1+0x960] ;  /* 0x0009600001107983 */ /* 0x001f220000300a00 */
[----:B------:R-:W4:Y:S02]  /*2ff90*/  LDL.LU.64 R18, [R1+0x968] ;  /* 0x0009680001127983 */ /* 0x000f240000300a00 */
[----:B----4-:R-:W-:Y:S01]  /*2ffa0*/  HMMA.16816.F32 R16, R4, R12, R16 ;  /* 0x0000000c0410723c */ /* 0x010fe20000001810 */
[----:B------:R-:W4:Y:S01]  /*2ffb0*/  LDL.LU.64 R12, [R1+0x590] ;  /* 0x00059000010c7983 */ /* 0x000f220000300a00 */
[----:B------:R-:W2:Y:S11]  /*2ffc0*/  LDL.LU.64 R14, [R1+0x598] ;  /* 0x00059800010e7983 */ /* 0x000eb60000300a00 */
[----:B------:R-:W-:Y:S10]  /*2ffd0*/  @!UPT UIADD3 URZ, URZ, URZ, URZ ;  /* 0x0000003f3f3ff290 */ /* 0x000ff4000fffe03f */
[----:B------:R-:W-:Y:S01]  /*2ffe0*/  STL.64 [R1+0x680], R16 ;  /* 0x0006801001007387 */ /* 0x000fe20000100a00 */
[----:B------:R-:W-:Y:S03]  /*2fff0*/  STL.64 [R1+0x688], R18 ;  /* 0x0006881201007387 */ /* 0x000fe60000100a00 */
[----:B--2---:R-:W-:Y:S01]  /*30000*/  STL.64 [R1+0x3e08], R14 ;  /* 0x003e080e01007387 */ /* 0x004fe20000100a00 */
[----:B----4-:R0:W-:Y:S02]  /*30010*/  STL.64 [R1+0x3e00], R12 ;  /* 0x003e000c01007387 */ /* 0x0101e40000100a00 */
[----:B0-----:R-:W-:Y:S02]  /*30020*/  IMAD.MOV.U32 R12, RZ, RZ, R11 ;  /* 0x000000ffff0c7224 */ /* 0x001fe400078e000b */
[----:B------:R-:W-:-:S05]  /*30030*/  IMAD.MOV.U32 R13, RZ, RZ, R10 ;  /* 0x000000ffff0d7224 */ /* 0x000fca00078e000a */
[----:B------:R0:W-:Y:S02]  /*30040*/  STL.64 [R1+0x3e20], R12 ;  /* 0x003e200c01007387 */ /* 0x0001e40000100a00 */
[----:B0-----:R-:W-:Y:S02]  /*30050*/  IMAD.MOV.U32 R12, RZ, RZ, R9 ;  /* 0x000000ffff0c7224 */ /* 0x001fe400078e0009 */
[----:B------:R-:W-:-:S05]  /*30060*/  IMAD.MOV.U32 R13, RZ, RZ, R8 ;  /* 0x000000ffff0d7224 */ /* 0x000fca00078e0008 */
[----:B------:R0:W-:Y:S04]  /*30070*/  STL.64 [R1+0x3e38], R12 ;  /* 0x003e380c01007387 */ /* 0x0001e80000100a00 */
[----:B0-----:R-:W2:Y:S04]  /*30080*/  LDL.64 R12, [R1+0x30] ;  /* 0x00003000010c7983 */ /* 0x001ea80000100a00 */
[----:B--2---:R0:W-:Y:S01]  /*30090*/  STL.64 [R1+0x3e50], R12 ;  /* 0x003e500c01007387 */ /* 0x0041e20000100a00 */
[----:B------:R-:W3:Y:S02]  /*300a0*/  LDL.LU.64 R8, [R1+0x950] ;  /* 0x0009500001087983 */ /* 0x000ee40000300a00 */
[----:B------:R-:W3:Y:S02]  /*300b0*/  LDL.LU.64 R10, [R1+0x958] ;  /* 0x00095800010a7983 */ /* 0x000ee40000300a00 */
[----:B0-----:R-:W-:-:S02]  /*300c0*/  IMAD.MOV.U32 R12, RZ, RZ, R21 ;  /* 0x000000ffff0c7224 */ /* 0x001fc400078e0015 */
[----:B------:R-:W-:Y:S02]  /*300d0*/  IMAD.MOV.U32 R13, RZ, RZ, R20 ;  /* 0x000000ffff0d7224 */ /* 0x000fe400078e0014 */
[----:B------:R-:W0:Y:S04]  /*300e0*/  LDSM.16.MT88.4 R20, [R0+0x200] ;  /* 0x000200000014783b */ /* 0x000e280000004200 */
[----:B------:R1:W-:Y:S02]  /*300f0*/  STL.64 [R1+0x3e68], R12 ;  /* 0x003e680c01007387 */ /* 0x0003e40000100a00 */
[----:B-1----:R-:W-:Y:S02]  /*30100*/  IMAD.MOV.U32 R12, RZ, RZ, R3 ;  /* 0x000000ffff0c7224 */ /* 0x002fe400078e0003 */
[----:B------:R-:W-:-:S05]  /*30110*/  IMAD.MOV.U32 R13, RZ, RZ, R2 ;  /* 0x000000ffff0d7224 */ /* 0x000fca00078e0002 */
[----:B------:R1:W-:Y:S04]  /*30120*/  STL.64 [R1+0x3e80], R12 ;  /* 0x003e800c01007387 */ /* 0x0003e80000100a00 */
[----:B-1----:R-:W2:Y:S01]  /*30130*/  LDL.LU.64 R12, [R1+0xd30] ;  /* 0x000d3000010c7983 */ /* 0x002ea20000300a00 */
[----:B------:R-:W2:Y:S02]  /*30140*/  LDL.LU.64 R14, [R1+0xd38] ;  /* 0x000d3800010e7983 */ /* 0x000ea40000300a00 */
[----:B------:R-:W4:Y:S02]  /*30150*/  LDL.LU.64 R16, [R1+0x880] ;  /* 0x0008800001107983 */ /* 0x000f240000300a00 */
[----:B------:R-:W2:Y:S02]  /*30160*/  LDL.LU.64 R18, [R1+0x888] ;  /* 0x0008880001127983 */ /* 0x000ea40000300a00 */
[----:B--2---:R-:W-:Y:S01]  /*30170*/  STL.64 [R1+0x3e18], R18 ;  /* 0x003e181201007387 */ /* 0x004fe20000100a00 */
[----:B----4-:R1:W-:Y:S03]  /*30180*/  STL.64 [R1+0x3e10], R16 ;  /* 0x003e101001007387 */ /* 0x0103e60000100a00 */
[----:B-1----:R-:W2:Y:S01]  /*30190*/  LDL.LU.64 R16, [R1+0x5a0] ;  /* 0x0005a00001107983 */ /* 0x002ea20000300a00 */
[----:B------:R-:W4:Y:S03]  /*301a0*/  LDL.LU.64 R18, [R1+0x5a8] ;  /* 0x0005a80001127983 */ /* 0x000f260000300a00 */
[----:B----4-:R-:W-:Y:S01]  /*301b0*/  STL.64 [R1+0x3e30], R18 ;  /* 0x003e301201007387 */ /* 0x010fe20000100a00 */
[----:B--2---:R1:W-:Y:S03]  /*301c0*/  STL.64 [R1+0x3e28], R16 ;  /* 0x003e281001007387 */ /* 0x0043e60000100a00 */
[----:B-1----:R-:W2:Y:S01]  /*301d0*/  LDL.LU.64 R16, [R1+0x5b0] ;  /* 0x0005b00001107983 */ /* 0x002ea20000300a00 */
[----:B------:R-:W4:Y:S03]  /*301e0*/  LDL.LU.64 R18, [R1+0x5b8] ;  /* 0x0005b80001127983 */ /* 0x000f260000300a00 */
[----:B----4-:R-:W-:Y:S01]  /*301f0*/  STL.64 [R1+0x3e48], R18 ;  /* 0x003e481201007387 */ /* 0x010fe20000100a00 */
[----:B--2---:R1:W-:Y:S03]  /*30200*/  STL.64 [R1+0x3e40], R16 ;  /* 0x003e401001007387 */ /* 0x0043e60000100a00 */
[----:B-1----:R-:W2:Y:S01]  /*30210*/  LDL.LU.64 R16, [R1+0xca0] ;  /* 0x000ca00001107983 */ /* 0x002ea20000300a00 */
[----:B------:R-:W4:Y:S01]  /*30220*/  LDL.LU.64 R18, [R1+0xca8] ;  /* 0x000ca80001127983 */ /* 0x000f220000300a00 */
[----:B---3--:R-:W-:Y:S02]  /*30230*/  HMMA.16816.F32 R4, R4, R24, R8 ;  /* 0x000000180404723c */ /* 0x008fe40000001808 */
[----:B----4-:R-:W-:Y:S01]  /*30240*/  STL.64 [R1+0x3e60], R18 ;  /* 0x003e601201007387 */ /* 0x010fe20000100a00 */
[----:B--2---:R1:W-:Y:S03]  /*30250*/  STL.64 [R1+0x3e58], R16 ;  /* 0x003e581001007387 */ /* 0x0043e60000100a00 */
[----:B-1----:R-:W2:Y:S01]  /*30260*/  LDL.LU.64 R16, [R1+0xcb0] ;  /* 0x000cb00001107983 */ /* 0x002ea20000300a00 */
[----:B------:R-:W3:Y:S03]  /*30270*/  LDL.LU.64 R18, [R1+0xcb8] ;  /* 0x000cb80001127983 */ /* 0x000ee60000300a00 */
[----:B---3--:R-:W-:Y:S01]  /*30280*/  STL.64 [R1+0x3e78], R18 ;  /* 0x003e781201007387 */ /* 0x008fe20000100a00 */
[----:B--2---:R1:W-:Y:S03]  /*30290*/  STL.64 [R1+0x3e70], R16 ;  /* 0x003e701001007387 */ /* 0x0043e60000100a00 */
[----:B-1----:R-:W2:Y:S01]  /*302a0*/  LDL.LU.64 R16, [R1+0xcc0] ;  /* 0x000cc00001107983 */ /* 0x002ea20000300a00 */
[----:B------:R-:W2:Y:S02]  /*302b0*/  LDL.LU.64 R18, [R1+0xcc8] ;  /* 0x000cc80001127983 */ /* 0x000ea40000300a00 */
[----:B0-----:R-:W-:Y:S02]  /*302c0*/  STL.64 [R1+0x3d18], R22 ;  /* 0x003d181601007387 */ /* 0x001fe40000100a00 */
[----:B------:R0:W-:Y:S02]  /*302d0*/  STL.64 [R1+0x3d10], R20 ;  /* 0x003d101401007387 */ /* 0x0001e40000100a00 */
[----:B0-----:R-:W3:Y:S01]  /*302e0*/  LDL.64 R20, [R1] ;  /* 0x0000000001147983 */ /* 0x001ee20000100a00 */
[----:B------:R-:W4:Y:S02]  /*302f0*/  LDL.LU.64 R10, [R1+0x3e90] ;  /* 0x003e9000010a7983 */ /* 0x000f240000300a00 */
[----:B------:R-:W4:Y:S02]  /*30300*/  LDL.LU.64 R8, [R1+0x3e88] ;  /* 0x003e880001087983 */ /* 0x000f240000300a00 */
[----:B------:R-:W-:Y:S01]  /*30310*/  STL.64 [R1+0x600], R4 ;  /* 0x0006000401007387 */ /* 0x000fe20000100a00 */
[----:B------:R-:W-:Y:S02]  /*30320*/  STL.64 [R1+0x608], R6 ;  /* 0x0006080601007387 */ /* 0x000fe40000100a00 */
[----:B------:R-:W0:Y:S02]  /*30330*/  LDSM.16.MT88.4 R4, [R0+0x280] ;  /* 0x000280000004783b */ /* 0x000e240000004200 */
[----:B0-----:R-:W-:Y:S02]  /*30340*/  STL.64 [R1+0x3cb0], R6 ;  /* 0x003cb00601007387 */ /* 0x001fe40000100a00 */
[----:B------:R0:W-:Y:S02]  /*30350*/  STL.64 [R1+0x3ca8], R4 ;  /* 0x003ca80401007387 */ /* 0x0001e40000100a00 */
[----:B0-----:R-:W4:Y:S02]  /*30360*/  LDL.64 R4, [R1+0x60] ;  /* 0x0000600001047983 */ /* 0x001f240000100a00 */
[C---:B----4-:R-:W-:Y:S11]  /*30370*/  HMMA.16816.F32 R12, R8.reuse, R4, R12 ;  /* 0x00000004080c723c */ /* 0x050ff6000000180c */
[----:B------:R-:W-:Y:S11]  /*30380*/  @!UPT UIADD3 URZ, URZ, URZ, URZ ;  /* 0x0000003f3f3ff290 */ /* 0x000ff6000fffe03f */
[----:B------:R-:W-:Y:S01]  /*30390*/  @!UPT UIADD3 URZ, URZ, URZ, URZ ;  /* 0x0000003f3f3ff290 */ /* 0x000fe2000fffe03f */
[----:B------:R0:W-:Y:S01]  /*303a0*/  STL.64 [R1+0x5f0], R12 ;  /* 0x0005f00c01007387 */ /* 0x0001e20000100a00 */
[----:B------:R2:W-:Y:S03]  /*303b0*/  STL.64 [R1+0x5f8], R14 ;  /* 0x0005f80e01007387 */ /* 0x0005e60000100a00 */
[----:B0-----:R-:W2:Y:S02]  /*303c0*/  LDL.LU.64 R12, [R1+0x3e80] ;  /* 0x003e8000010c7983 */ /* 0x001ea40000300a00 */
[C---:B--2---:R-:W-:Y:S02]  /*303d0*/  HMMA.16816.F32 R12, R8.reuse, R12, R16 ;  /* 0x0000000c080c723c */ /* 0x044fe40000001810 */
[----:B------:R-:W2:Y:S01]  /*303e0*/  LDL.LU.64 R18, [R1+0x3e78] ;  /* 0x003e780001127983 */ /* 0x000ea20000300a00 */
[----:B------:R-:W2:Y:S11]  /*303f0*/  LDL.LU.64 R16, [R1+0x3e70] ;  /* 0x003e700001107983 */ /* 0x000eb60000300a00 */
[----:B------:R-:W-:Y:S09]  /*30400*/  @!UPT UIADD3 URZ, URZ, URZ, URZ ;  /* 0x0000003f3f3ff290 */ /* 0x000ff2000fffe03f */
        /* <DEDUP_REMOVED lines=8> */
[----:B------:R-:W-:Y:S03]  /*30490*/  STL.64 [R1+0x5d8], R14 ;  /* 0x0005d80e01007387 */ /* 0x000fe60000100a00 */
[----:B0-----:R-:W2:Y:S02]  /*304a0*/  LDL.LU.64 R12, [R1+0x3e50] ;  /* 0x003e5000010c7983 */ /* 0x001ea40000300a00 */
[C---:B--2---:R-:W-:Y:S01]  /*304b0*/  HMMA.16816.F32 R16, R8.reuse, R12, R16 ;  /* 0x0000000c0810723c */ /* 0x044fe20000001810 */
[----:B------:R-:W-:Y:S02]  /*304c0*/  IMAD.MOV.U32 R3, RZ, RZ, R12 ;  /* 0x000000ffff037224 */ /* 0x000fe400078e000c */
[----:B------:R-:W-:Y:S11]  /*304d0*/  IMAD.MOV.U32 R2, RZ, RZ, R13 ;  /* 0x000000ffff027224 */ /* 0x000ff600078e000d */
[----:B------:R-:W-:Y:S09]  /*304e0*/  @!UPT UIADD3 URZ, URZ, URZ, URZ ;  /* 0x0000003f3f3ff290 */ /* 0x000ff2000fffe03f */
[----:B------:R-:W-:Y:S01]  /*304f0*/  STL.64 [R1+0x5c0], R16 ;  /* 0x0005c01001007387 */ /* 0x000fe20000100a00 */
[----:B------:R0:W-:Y:S03]  /*30500*/  STL.64 [R1+0x5c8], R18 ;  /* 0x0005c81201007387 */ /* 0x0001e60000100a00 */
[----:B0-----:R-:W2:Y:S01]  /*30510*/  LDL.LU.64 R18, [R1+0x3e48] ;  /* 0x003e480001127983 */ /* 0x001ea20000300a00 */
[----:B------:R-:W2:Y:S02]  /*30520*/  LDL.LU.64 R16, [R1+0x3e40] ;  /* 0x003e400001107983 */ /* 0x000ea40000300a00 */
[----:B------:R-:W2:Y:S02]  /*30530*/  LDL.LU.64 R12, [R1+0x3e38] ;  /* 0x003e3800010c7983 */ /* 0x000ea40000300a00 */
[C---:B--2---:R-:W-:Y:S01]  /*30540*/  HMMA.16816.F32 R12, R8.reuse, R12, R16 ;  /* 0x0000000c080c723c */ /* 0x044fe20000001810 */
[----:B------:R-:W2:Y:S01]  /*30550*/  LDL.LU.64 R18, [R1+0x3e30] ;  /* 0x003e300001127983 */ /* 0x000ea20000300a00 */
[----:B------:R-:W2:Y:S11]  /*30560*/  LDL.LU.64 R16, [R1+0x3e28] ;  /* 0x003e280001107983 */ /* 0x000eb60000300a00 */
[----:B------:R-:W-:Y:S10]  /*30570*/  @!UPT UIADD3 URZ, URZ, URZ, URZ ;  /* 0x0000003f3f3ff290 */ /* 0x000ff4000fffe03f */
[----:B------:R0:W-:Y:S01]  /*30580*/  STL.64 [R1+0x5b0], R12 ;  /* 0x0005b00c01007387 */ /* 0x0001e20000100a00 */
[----:B------:R2:W-:Y:S03]  /*30590*/  STL.64 [R1+0x5b8], R14 ;  /* 0x0005b80e01007387 */ /* 0x0005e60000100a00 */
[----:B0-----:R-:W2:Y:S02]  /*305a0*/  LDL.LU.64 R12, [R1+0x3e20] ;  /* 0x003e2000010c7983 */ /* 0x001ea40000300a00 */
[C---:B--2---:R-:W-:Y:S02]  /*305b0*/  HMMA.16816.F32 R12, R8.reuse, R12, R16 ;  /* 0x0000000c080c723c */ /* 0x044fe40000001810 */
[----:B------:R-:W2:Y:S01]  /*305c0*/  LDL.LU.64 R18, [R1+0x3e18] ;  /* 0x003e180001127983 */ /* 0x000ea20000300a00 */
[----:B------:R-:W2:Y:S11]  /*305d0*/  LDL.LU.64 R16, [R1+0x3e10] ;  /* 0x003e100001107983 */ /* 0x000eb60000300a00 */
[----:B------:R-:W-:Y:S09]  /*305e0*/  @!UPT UIADD3 URZ, URZ, URZ, URZ ;  /* 0x0000003f3f3ff290 */ /* 0x000ff2000fffe03f */
[----:B------:R-:W-:Y:S01]  /*305f0*/  STL.64 [R1+0x5a0], R12 ;  /* 0x0005a00c01007387 */ /* 0x000fe20000100a00 */
[----:B------:R0:W-:Y:S03]  /*30600*/  STL.64 [R1+0x5a8], R14 ;  /* 0x0005a80e01007387 */ /* 0x0001e60000100a00 */
[----:B0-----:R-:W3:Y:S01]  /*30610*/  LDL.LU.64 R14, [R1+0x3e08] ;  /* 0x003e0800010e7983 */ /* 0x001ee20000300a00 */
[----:B------:R-:W3:Y:S02]  /*30620*/  LDL.LU.64 R12, [R1+0x3e00] ;  /* 0x003e0000010c7983 */ /* 0x000ee40000300a00 */
[C---:B---3--:R-:W-:Y:S08]  /*30630*/  HMMA.16816.F32 R12, R8.reuse, R20, R12 ;  /* 0x00000014080c723c */ /* 0x048ff0000000180c */
[----:B--2---:R-:W-:Y:S11]  /*30640*/  HMMA.16816.F32 R8, R8, R24, R16 ;  /* 0x000000180808723c */ /* 0x004ff60000001810 */
[----:B------:R-:W-:Y:S04]  /*30650*/  @!UPT UIADD3 URZ, URZ, URZ, URZ ;  /* 0x0000003f3f3ff290 */ /* 0x000fe8000fffe03f */
[----:B------:R-:W-:Y:S01]  /*30660*/  STL.64 [R1+0x590], R12 ;  /* 0x0005900c01007387 */ /* 0x000fe20000100a00 */
[----:B------:R0:W-:Y:S03]  /*30670*/  STL.64 [R1+0x598], R14 ;  /* 0x0005980e01007387 */ /* 0x0001e60000100a00 */
[----:B0-----:R-:W2:Y:S01]  /*30680*/  LDL.LU.64 R14, [R1+0x3df8] ;  /* 0x003df800010e7983 */ /* 0x001ea20000300a00 */
[----:B------:R-:W2:Y:S02]  /*30690*/  LDL.LU.64 R12, [R1+0x3df0] ;  /* 0x003df000010c7983 */ /* 0x000ea40000300a00 */
[----:B------:R-:W-:Y:S02]  /*306a0*/  STL.64 [R1+0x3d98], R20 ;  /* 0x003d981401007387 */ /* 0x000fe40000100a00 */
[----:B------:R-:W2:Y:S01]  /*306b0*/  LDL.LU.64 R16, [R1+0xc80] ;  /* 0x000c800001107983 */ /* 0x000ea20000300a00 */
[----:B------:R-:W2:Y:S01]  /*306c0*/  LDL.LU.64 R18, [R1+0xc88] ;  /* 0x000c880001127983 */ /* 0x000ea20000300a00 */
[----:B------:R-:W-:Y:S02]  /*306d0*/  STL.64 [R1+0x450], R8 ;  /* 0x0004500801007387 */ /* 0x000fe40000100a00 */
[----:B------:R-:W-:Y:S02]  /*306e0*/  STL.64 [R1+0x458], R10 ;  /* 0x0004580a01007387 */ /* 0x000fe40000100a00 */
[----:B------:R-:W-:Y:S01]  /*306f0*/  STL.64 [R1+0x3da8], R26 ;  /* 0x003da81a01007387 */ /* 0x000fe20000100a00 */
[----:B------:R0:W-:Y:S04]  /*30700*/  STL.64 [R1+0x3da0], R24 ;  /* 0x003da01801007387 */ /* 0x0001e80000100a00 */
[----:B0-----:R-:W3:Y:S04]  /*30710*/  LDL.64 R24, [R1+0x20] ;  /* 0x0000200001187983 */ /* 0x001ee80000100a00 */
[----:B---3--:R0:W-:Y:S04]  /*30720*/  STL.64 [R1+0x3db8], R24 ;  /* 0x003db81801007387 */ /* 0x0081e80000100a00 */
[----:B0-----:R-:W3:Y:S01]  /*30730*/  LDL.LU.64 R24, [R1+0xc20] ;  /* 0x000c200001187983 */ /* 0x001ee20000300a00 */
[----:B------:R-:W4:Y:S02]  /*30740*/  LDL.LU.64 R26, [R1+0xc28] ;  /* 0x000c2800011a7983 */ /* 0x000f240000300a00 */
[----:B------:R-:W-:Y:S01]  /*30750*/  IMAD.MOV.U32 R8, RZ, RZ, R3 ;  /* 0x000000ffff087224 */ /* 0x000fe200078e0003 */
[----:B----4-:R-:W-:Y:S01]  /*30760*/  STL.64 [R1+0x3dc8], R26 ;  /* 0x003dc81a01007387 */ /* 0x010fe20000100a00 */
[----:B---3--:R0:W-:Y:S03]  /*30770*/  STL.64 [R1+0x3dc0], R24 ;  /* 0x003dc01801007387 */ /* 0x0081e60000100a00 */
[----:B0-----:R-:W3:Y:S01]  /*30780*/  LDL.64 R24, [R1+0x40] ;  /* 0x0000400001187983 */ /* 0x001ee20000100a00 */
[----:B------:R-:W-:-:S03]  /*30790*/  IMAD.MOV.U32 R9, RZ, RZ, R2 ;  /* 0x000000ffff097224 */ /* 0x000fc600078e0002 */
[----:B---3--:R0:W-:Y:S04]  /*307a0*/  STL.64 [R1+0x3dd8], R24 ;  /* 0x003dd81801007387 */ /* 0x0081e80000100a00 */
[----:B0-----:R-:W3:Y:S01]  /*307b0*/  LDL.64 R24, [R1+0x50] ;  /* 0x0000500001187983 */ /* 0x001ee20000100a00 */
[----:B------:R0:W-:Y:S03]  /*307c0*/  STL.64 [R1+0x3dd0], R8 ;  /* 0x003dd00801007387 */ /* 0x0001e60000100a00 */
[----:B0-----:R-:W4:Y:S01]  /*307d0*/  LDL.LU.64 R8, [R1+0xc30] ;  /* 0x000c300001087983 */ /* 0x001f220000300a00 */
[----:B------:R-:W3:Y:S01]  /*307e0*/  LDL.LU.64 R10, [R1+0xc38] ;  /* 0x000c3800010a7983 */ /* 0x000ee20000300a00 */
[C---:B--2---:R-:W-:Y:S02]  /*307f0*/  HMMA.16816.F32 R16, R12.reuse, R4, R16 ;  /* 0x000000040c10723c */ /* 0x044fe40000001810 */
[----:B---3--:R-:W-:Y:S01]  /*30800*/  STL.64 [R1+0x3de8], R10 ;  /* 0x003de80a01007387 */ /* 0x008fe20000100a00 */
[----:B----4-:R0:W-:Y:S03]  /*30810*/  STL.64 [R1+0x3de0], R8 ;  /* 0x003de00801007387 */ /* 0x0101e60000100a00 */
[----:B0-----:R-:W2:Y:S01]  /*30820*/  LDL.LU.64 R8, [R1+0xc40] ;  /* 0x000c400001087983 */ /* 0x001ea20000300a00 */
[----:B------:R-:W2:Y:S02]  /*30830*/  LDL.LU.64 R10, [R1+0xc48] ;  /* 0x000c4800010a7983 */ /* 0x000ea40000300a00 */
[----:B------:R0:W-:Y:S02]  /*30840*/  STL.64 [R1+0x3db0], R4 ;  /* 0x003db00401007387 */ /* 0x0001e40000100a00 */
[----:B------:R-:W-:Y:S01]  /*30850*/  IMAD.MOV.U32 R3, RZ, RZ, R24 ;  /* 0x000000ffff037224 */ /* 0x000fe200078e0018 */
[----:B0-----:R-:W3:Y:S11]  /*30860*/  LDL.LU.64 R4, [R1+0x870] ;  /* 0x0008700001047983 */ /* 0x001ef60000300a00 */
[----:B------:R0:W-:Y:S02]  /*30870*/  STL.64 [R1+0x430], R16 ;  /* 0x0004301001007387 */ /* 0x0001e40000100a00 */
[----:B------:R1:W-:Y:S02]  /*30880*/  STL.64 [R1+0x438], R18 ;  /* 0x0004381201007387 */ /* 0x0003e40000100a00 */
[----:B------:R-:W3:Y:S01]  /*30890*/  LDL.LU.64 R6, [R1+0x878] ;  /* 0x0008780001067983 */ /* 0x000ee20000300a00 */
[----:B------:R-:W4:Y:S01]  /*308a0*/  LDL.LU.64 R20, [R1+0x820] ;  /* 0x0008200001147983 */ /* 0x000f220000300a00 */
[----:B------:R-:W4:Y:S02]  /*308b0*/  LDL.LU.64 R22, [R1+0x828] ;  /* 0x0008280001167983 */ /* 0x000f240000300a00 */
[----:B------:R-:W-:Y:S01]  /*308c0*/  IMAD.MOV.U32 R2, RZ, RZ, R25 ;  /* 0x000000ffff027224 */ /* 0x000fe200078e0019 */
[----:B0-----:R-:W3:Y:S01]  /*308d0*/  LDL.LU.64 R16, [R1+0x810] ;  /* 0x0008100001107983 */ /* 0x001ee20000300a00 */
[----:B-1----:R-:W3:Y:S01]  /*308e0*/  LDL.LU.64 R18, [R1+0x818] ;  /* 0x0008180001127983 */ /* 0x002ee20000300a00 */
[C---:B--2---:R-:W-:Y:S11]  /*308f0*/  HMMA.16816.F32 R8, R12.reuse, R24, R8 ;  /* 0x000000180c08723c */ /* 0x044ff60000001808 */
[----:B------:R-:W-:Y:S11]  /*30900*/  @!UPT UIADD3 URZ, URZ, URZ, URZ ;  /* 0x0000003f3f3ff290 */ /* 0x000ff6000fffe03f */
[----:B------:R-:W-:Y:S01]  /*30910*/  @!UPT UIADD3 URZ, URZ, URZ, URZ ;  /* 0x0000003f3f3ff290 */ /* 0x000fe2000fffe03f */
[----:B------:R-:W-:Y:S01]  /*30920*/  STL.64 [R1+0x420], R8 ;  /* 0x0004200801007387 */ /* 0x000fe20000100a00 */
[----:B------:R0:W-:Y:S03]  /*30930*/  STL.64 [R1+0x428], R10 ;  /* 0x0004280a01007387 */ /* 0x0001e60000100a00 */
[----:B0-----:R-:W2:Y:S01]  /*30940*/  LDL.LU.64 R10, [R1+0x3de8] ;  /* 0x003de800010a7983 */ /* 0x001ea20000300a00 */
[----:B------:R-:W2:Y:S02]  /*30950*/  LDL.LU.64 R8, [R1+0x3de0] ;  /* 0x003de00001087983 */ /* 0x000ea40000300a00 */
[----:B------:R-:W2:Y:S02]  /*30960*/  LDL.LU.64 R24, [R1+0x3dd8] ;  /* 0x003dd80001187983 */ /* 0x000ea40000300a00 */
[C---:B--2---:R-:W-:Y:S11]  /*30970*/  HMMA.16816.F32 R8, R12.reuse, R24, R8 ;  /* 0x000000180c08723c */ /* 0x044ff60000001808 */
[----:B------:R-:W-:Y:S11]  /*30980*/  @!UPT UIADD3 URZ, URZ, URZ, URZ ;  /* 0x0000003f3f3ff290 */ /* 0x000ff6000fffe03f */
[----:B------:R-:W-:Y:S01]  /*30990*/  @!UPT UIADD3 URZ, URZ, URZ, URZ ;  /* 0x0000003f3f3ff290 */ /* 0x000fe2000fffe03f */
[----:B------:R0:W-:Y:S01]  /*309a0*/  STL.64 [R1+0x410], R8 ;  /* 0x0004100801007387 */ /* 0x0001e20000100a00 */
[----:B------:R1:W-:Y:S03]  /*309b0*/  STL.64 [R1+0x418], R10 ;  /* 0x0004180a01007387 */ /* 0x0003e60000100a00 */
[----:B0-----:R-:W2:Y:S01]  /*309c0*/  LDL.LU.64 R8, [R1+0x3dd0] ;  /* 0x003dd00001087983 */ /* 0x001ea20000300a00 */
[----:B-1----:R-:W-:Y:S02]  /*309d0*/  IMAD.MOV.U32 R11, RZ, RZ, R24 ;  /* 0x000000ffff0b7224 */ /* 0x002fe400078e0018 */
[----:B------:R-:W-:Y:S02]  /*309e0*/  IMAD.MOV.U32 R10, RZ, RZ, R25 ;  /* 0x000000ffff0a7224 */ /* 0x000fe400078e0019 */
[----:B------:R-:W2:Y:S01]  /*309f0*/  LDL.LU.64 R26, [R1+0x3dc8] ;  /* 0x003dc800011a7983 */ /* 0x000ea20000300a00 */
[----:B------:R-:W2:Y:S02]  /*30a00*/  LDL.LU.64 R24, [R1+0x3dc0] ;  /* 0x003dc00001187983 */ /* 0x000ea40000300a00 */
[----:B--2---:R-:W-:Y:S11]  /*30a10*/  HMMA.16816.F32 R24, R12, R8, R24 ;  /* 0x000000080c18723c */ /* 0x004ff60000001818 */
        /* <DEDUP_REMOVED lines=8> */
[----:B------:R0:W-:Y:S02]  /*30aa0*/  STL.64 [R1+0x3d68], R8 ;  /* 0x003d680801007387 */ /* 0x0001e40000100a00 */
[----:B0-----:R-:W-:Y:S02]  /*30ab0*/  IMAD.MOV.U32 R8, RZ, RZ, R3 ;  /* 0x000000ffff087224 */ /* 0x001fe400078e0003 */
[----:B------:R-:W-:-:S05]  /*30ac0*/  IMAD.MOV.U32 R9, RZ, RZ, R2 ;  /* 0x000000ffff097224 */ /* 0x000fca00078e0002 */
[----:B------:R0:W-:Y:S04]  /*30ad0*/  STL.64 [R1+0x3d80], R8 ;  /* 0x003d800801007387 */ /* 0x0001e80000100a00 */
[----:B0-----:R-:W4:Y:S01]  /*30ae0*/  LDL.64 R8, [R1+0x10] ;  /* 0x0000100001087983 */ /* 0x001f220000100a00 */
[C---:B---3--:R-:W-:Y:S01]  /*30af0*/  HMMA.16816.F32 R4, R12.reuse, R24, R4 ;  /* 0x000000180c04723c */ /* 0x048fe20000001804 */
[----:B------:R-:W-:Y:S02]  /*30b00*/  IMAD.MOV.U32 R3, RZ, RZ, R24 ;  /* 0x000000ffff037224 */ /* 0x000fe400078e0018 */
[----:B------:R-:W-:Y:S11]  /*30b10*/  IMAD.MOV.U32 R2, RZ, RZ, R25 ;  /* 0x000000ffff027224 */ /* 0x000ff600078e0019 */
[----:B------:R-:W-:Y:S09]  /*30b20*/  @!UPT UIADD3 URZ, URZ, URZ, URZ ;  /* 0x0000003f3f3ff290 */ /* 0x000ff2000fffe03f */
[----:B------:R0:W-:Y:S01]  /*30b30*/  STL.64 [R1+0x3f0], R4 ;  /* 0x0003f00401007387 */ /* 0x0001e20000100a00 */
[----:B------:R-:W-:Y:S03]  /*30b40*/  STL.64 [R1+0x3f8], R6 ;  /* 0x0003f80601007387 */ /* 0x000fe60000100a00 */
[----:B0-----:R-:W2:Y:S01]  /*30b50*/  LDL.LU.64 R4, [R1+0x3db0] ;  /* 0x003db00001047983 */ /* 0x001ea20000300a00 */
[----:B------:R-:W3:Y:S02]  /*30b60*/  LDL.LU.64 R26, [R1+0x3da8] ;  /* 0x003da800011a7983 */ /* 0x000ee40000300a00 */
[----:B------:R-:W2:Y:S01]  /*30b70*/  LDL.LU.64 R24, [R1+0x3da0] ;  /* 0x003da00001187983 */ /* 0x000ea20000300a00 */
[C---:B----4-:R-:W-:Y:S11]  /*30b80*/  HMMA.16816.F32 R20, R12.reuse, R8, R20 ;  /* 0x000000080c14723c */ /* 0x050ff60000001814 */
[----:B------:R-:W-:Y:S11]  /*30b90*/  @!UPT UIADD3 URZ, URZ, URZ, URZ ;  /* 0x0000003f3f3ff290 */ /* 0x000ff6000fffe03f */
[----:B------:R-:W-:Y:S01]  /*30ba0*/  @!UPT UIADD3 URZ, URZ, URZ, URZ ;  /* 0x0000003f3f3ff290 */ /* 0x000fe2000fffe03f */
[----:B------:R0:W-:Y:S01]  /*30bb0*/  STL.64 [R1+0x3e0], R20 ;  /* 0x0003e01401007387 */ /* 0x0001e20000100a00 */
[----:B------:R-:W-:Y:S03]  /*30bc0*/  STL.64 [R1+0x3e8], R22 ;  /* 0x0003e81601007387 */ /* 0x000fe60000100a00 */
[----:B0-----:R-:W4:Y:S01]  /*30bd0*/  LDL.LU.64 R20, [R1+0x3d98] ;  /* 0x003d980001147983 */ /* 0x001f220000300a00 */
[----:B------:R-:W-:Y:S02]  /*30be0*/  IMAD.MOV.U32 R7, RZ, RZ, R8 ;  /* 0x000000ffff077224 */ /* 0x000fe400078e0008 */
[----:B------:R-:W-:Y:S02]  /*30bf0*/  IMAD.MOV.U32 R6, RZ, RZ, R9 ;  /* 0x000000ffff067224 */ /* 0x000fe400078e0009 */
[----:B----4-:R-:W-:Y:S01]  /*30c00*/  HMMA.16816.F32 R8, R12, R20, R16 ;  /* 0x000000140c08723c */ /* 0x010fe20000001810 */
[----:B------:R-:W2:Y:S01]  /*30c10*/  LDL.LU.64 R16, [R1+0x800] ;  /* 0x0008000001107983 */ /* 0x000ea20000300a00 */
[----:B------:R-:W2:Y:S11]  /*30c20*/  LDL.LU.64 R18, [R1+0x808] ;  /* 0x0008080001127983 */ /* 0x000eb60000300a00 */
[----:B------:R-:W-:Y:S10]  /*30c30*/  @!UPT UIADD3 URZ, URZ, URZ, URZ ;  /* 0x0000003f3f3ff290 */ /* 0x000ff4000fffe03f */
[----:B------:R0:W-:Y:S01]  /*30c40*/  STL.64 [R1+0x3d0], R8 ;  /* 0x0003d00801007387 */ /* 0x0001e20000100a00 */
[----:B------:R1:W-:Y:S02]  /*30c50*/  STL.64 [R1+0x3d8], R10 ;  /* 0x0003d80a01007387 */ /* 0x0003e40000100a00 */
[----:B------:R4:W-:Y:S01]  /*30c60*/  STL.64 [R1+0x3d20], R20 ;  /* 0x003d201401007387 */ /* 0x0009e20000100a00 */
[----:B0-----:R-:W2:Y:S01]  /*30c70*/  LDL.LU.64 R8, [R1+0xc00] ;  /* 0x000c000001087983 */ /* 0x001ea20000300a00 */
[----:B-1----:R-:W2:Y:S02]  /*30c80*/  LDL.LU.64 R10, [R1+0xc08] ;  /* 0x000c0800010a7983 */ /* 0x002ea40000300a00 */
[----:B----4-:R-:W-:Y:S02]  /*30c90*/  IMAD.MOV.U32 R20, RZ, RZ, R7 ;  /* 0x000000ffff147224 */ /* 0x010fe400078e0007 */
[----:B------:R-:W-:-:S05]  /*30ca0*/  IMAD.MOV.U32 R21, RZ, RZ, R6 ;  /* 0x000000ffff157224 */ /* 0x000fca00078e0006 */
[----:B------:R0:W-:Y:S04]  /*30cb0*/  STL.64 [R1+0x3d38], R20 ;  /* 0x003d381401007387 */ /* 0x0001e80000100a00 */
[----:B0-----:R-:W4:Y:S01]  /*30cc0*/  LDL.LU.64 R20, [R1+0x780] ;  /* 0x0007800001147983 */ /* 0x001f220000300a00 */
[----:B------:R-:W2:Y:S03]  /*30cd0*/  LDL.LU.64 R22, [R1+0x788] ;  /* 0x0007880001167983 */ /* 0x000ea60000300a00 */
[----:B--2---:R-:W-:Y:S01]  /*30ce0*/  STL.64 [R1+0x3d48], R22 ;  /* 0x003d481601007387 */ /* 0x004fe20000100a00 */
[----:B----4-:R0:W-:Y:S03]  /*30cf0*/  STL.64 [R1+0x3d40], R20 ;  /* 0x003d401401007387 */ /* 0x0101e60000100a00 */
[----:B0-----:R-:W2:Y:S01]  /*30d00*/  LDL.LU.64 R20, [R1+0xb50] ;  /* 0x000b500001147983 */ /* 0x001ea20000300a00 */
[----:B------:R-:W4:Y:S03]  /*30d10*/  LDL.LU.64 R22, [R1+0xb58] ;  /* 0x000b580001167983 */ /* 0x000f260000300a00 */
[----:B----4-:R-:W-:Y:S01]  /*30d20*/  STL.64 [R1+0x3d60], R22 ;  /* 0x003d601601007387 */ /* 0x010fe20000100a00 */
[----:B--2---:R0:W-:Y:S03]  /*30d30*/  STL.64 [R1+0x3d58], R20 ;  /* 0x003d581401007387 */ /* 0x0041e60000100a00 */
[----:B0-----:R-:W2:Y:S01]  /*30d40*/  LDL.LU.64 R20, [R1+0xb60] ;  /* 0x000b600001147983 */ /* 0x001ea20000300a00 */
[----:B------:R-:W4:Y:S01]  /*30d50*/  LDL.LU.64 R22, [R1+0xb68] ;  /* 0x000b680001167983 */ /* 0x000f220000300a00 */
[----:B------:R-:W-:Y:S02]  /*30d60*/  HMMA.16816.F32 R12, R12, R24, R16 ;  /* 0x000000180c0c723c */ /* 0x000fe40000001810 */
[----:B----4-:R-:W-:Y:S01]  /*30d70*/  STL.64 [R1+0x3d78], R22 ;  /* 0x003d781601007387 */ /* 0x010fe20000100a00 */
[----:B--2---:R0:W-:Y:S03]  /*30d80*/  STL.64 [R1+0x3d70], R20 ;  /* 0x003d701401007387 */ /* 0x0041e60000100a00 */
[----:B0-----:R-:W2:Y:S01]  /*30d90*/  LDL.LU.64 R20, [R1+0xb70] ;  /* 0x000b700001147983 */ /* 0x001ea20000300a00 */
[----:B------:R-:W2:Y:S02]  /*30da0*/  LDL.LU.64 R22, [R1+0xb78] ;  /* 0x000b780001167983 */ /* 0x000ea40000300a00 */
[----:B------:R-:W4:Y:S02]  /*30db0*/  LDL.LU.64 R18, [R1+0x3d90] ;  /* 0x003d900001127983 */ /* 0x000f240000300a00 */
[----:B------:R-:W4:Y:S01]  /*30dc0*/  LDL.LU.64 R16, [R1+0x3d88] ;  /* 0x003d880001107983 */ /* 0x000f220000300a00 */
[----:B---3--:R-:W-:Y:S01]  /*30dd0*/  STL.64 [R1+0x3d30], R26 ;  /* 0x003d301a01007387 */ /* 0x008fe20000100a00 */
[----:B------:R0:W-:Y:S10]  /*30de0*/  STL.64 [R1+0x3d28], R24 ;  /* 0x003d281801007387 */ /* 0x0001f40000100a00 */
[----:B------:R-:W-:Y:S02]  /*30df0*/  STL.64 [R1+0x280], R12 ;  /* 0x0002800c01007387 */ /* 0x000fe40000100a00 */
[----:B------:R-:W-:Y:S01]  /*30e00*/  STL.64 [R1+0x288], R14 ;  /* 0x0002880e01007387 */ /* 0x000fe20000100a00 */
[----:B0-----:R-:W3:Y:S01]  /*30e10*/  LDL.LU.64 R24, [R1+0x770] ;  /* 0x0007700001187983 */ /* 0x001ee20000300a00 */
[----:B------:R-:W3:Y:S01]  /*30e20*/  LDL.LU.64 R26, [R1+0x778] ;  /* 0x00077800011a7983 */ /* 0x000ee20000300a00 */
        /* <DEDUP_REMOVED lines=20> */
[C---:B--2---:R-:W-:Y:S11]  /*30f70*/  HMMA.16816.F32 R20, R16.reuse, R8, R20 ;  /* 0x000000081014723c */ /* 0x044ff60000001814 */
[----:B------:R-:W-:Y:S11]  /*30f80*/  @!UPT UIADD3 URZ, URZ, URZ, URZ ;  /* 0x0000003f3f3ff290 */ /* 0x000ff6000fffe03f */
[----:B------:R-:W-:Y:S01]  /*30f90*/  @!UPT UIADD3 URZ, URZ, URZ, URZ ;  /* 0x0000003f3f3ff290 */ /* 0x000fe2000fffe03f */
[----:B------:R-:W-:Y:S01]  /*30fa0*/  STL.64 [R1+0x240], R20 ;  /* 0x0002401401007387 */ /* 0x000fe20000100a00 */
[----:B------:R0:W-:Y:S03]  /*30fb0*/  STL.64 [R1+0x248], R22 ;  /* 0x0002481601007387 */ /* 0x0001e60000100a00 */
[----:B0-----:R-:W2:Y:S01]  /*30fc0*/  LDL.LU.64 R22, [R1+0x3d48] ;  /* 0x003d480001167983 */ /* 0x001ea20000300a00 */
[----:B------:R-:W2:Y:S02]  /*30fd0*/  LDL.LU.64 R20, [R1+0x3d40] ;  /* 0x003d400001147983 */ /* 0x000ea40000300a00 */
[----:B------:R-:W-:Y:S02]  /*30fe0*/  IMAD.MOV.U32 R12, RZ, RZ, R3 ;  /* 0x000000ffff0c7224 */ /* 0x000fe400078e0003 */
[----:B------:R-:W-:Y:S01]  /*30ff0*/  IMAD.MOV.U32 R13, RZ, RZ, R2 ;  /* 0x000000ffff0d7224 */ /* 0x000fe200078e0002 */
[----:B------:R0:W-:Y:S04]  /*31000*/  STL.64 [R1+0x3d08], R8 ;  /* 0x003d080801007387 */ /* 0x0001e80000100a00 */
[----:B0-----:R-:W4:Y:S01]  /*31010*/  LDL.LU.64 R8, [R1+0x760] ;  /* 0x0007600001087983 */ /* 0x001f220000300a00 */
[----:B------:R-:W4:Y:S01]  /*31020*/  LDL.LU.64 R10, [R1+0x768] ;  /* 0x00076800010a7983 */ /* 0x000f220000300a00 */
[C---:B--2---:R-:W-:Y:S11]  /*31030*/  HMMA.16816.F32 R20, R16.reuse, R12, R20 ;  /* 0x0000000c1014723c */ /* 0x044ff60000001814 */
[----:B------:R-:W-:Y:S11]  /*31040*/  @!UPT UIADD3 URZ, URZ, URZ, URZ ;  /* 0x0000003f3f3ff290 */ /* 0x000ff6000fffe03f */
[----:B------:R-:W-:Y:S01]  /*31050*/  @!UPT UIADD3 URZ, URZ, URZ, URZ ;  /* 0x0000003f3f3ff290 */ /* 0x000fe2000fffe03f */
[----:B------:R0:W-:Y:S01]  /*31060*/  STL.64 [R1+0x230], R20 ;  /* 0x0002301401007387 */ /* 0x0001e20000100a00 */
[----:B------:R-:W-:Y:S03]  /*31070*/  STL.64 [R1+0x238], R22 ;  /* 0x0002381601007387 */ /* 0x000fe60000100a00 */
[----:B0-----:R-:W3:Y:S01]  /*31080*/  LDL.LU.64 R20, [R1+0x3d38] ;  /* 0x003d380001147983 */ /* 0x001ee20000300a00 */
[----:B------:R0:W-:Y:S03]  /*31090*/  STL.64 [R1+0x3d00], R12 ;  /* 0x003d000c01007387 */ /* 0x0001e60000100a00 */
[----:B0-----:R-:W2:Y:S01]  /*310a0*/  LDL.LU.64 R12, [R1+0x740] ;  /* 0x00074000010c7983 */ /* 0x001ea20000300a00 */
[----:B------:R-:W2:Y:S01]  /*310b0*/  LDL.LU.64 R14, [R1+0x748] ;  /* 0x00074800010e7983 */ /* 0x000ea20000300a00 */
[C---:B---3--:R-:W-:Y:S02]  /*310c0*/  HMMA.16816.F32 R20, R16.reuse, R20, R24 ;  /* 0x000000141014723c */ /* 0x048fe40000001818 */
[----:B------:R-:W3:Y:S01]  /*310d0*/  LDL.LU.64 R26, [R1+0x3d30] ;  /* 0x003d3000011a7983 */ /* 0x000ee20000300a00 */
[----:B------:R-:W2:Y:S11]  /*310e0*/  LDL.LU.64 R24, [R1+0x3d28] ;  /* 0x003d280001187983 */ /* 0x000eb60000300a00 */
[----:B------:R-:W-:Y:S09]  /*310f0*/  @!UPT UIADD3 URZ, URZ, URZ, URZ ;  /* 0x0000003f3f3ff290 */ /* 0x000ff2000fffe03f */
[----:B------:R0:W-:Y:S01]  /*31100*/  STL.64 [R1+0x220], R20 ;  /* 0x0002201401007387 */ /* 0x0001e20000100a00 */
[----:B------:R1:W-:Y:S03]  /*31110*/  STL.64 [R1+0x228], R22 ;  /* 0x0002281601007387 */ /* 0x0003e60000100a00 */
[----:B0-----:R-:W4:Y:S02]  /*31120*/  LDL.LU.64 R20, [R1+0x3d20] ;  /* 0x003d200001147983 */ /* 0x001f240000300a00 */
[C---:B----4-:R-:W-:Y:S08]  /*31130*/  HMMA.16816.F32 R8, R16.reuse, R20, R8 ;  /* 0x000000141008723c */ /* 0x050ff00000001808 */
[----:B--2---:R-:W-:Y:S01]  /*31140*/  HMMA.16816.F32 R16, R16, R24, R12 ;  /* 0x000000181010723c */ /* 0x004fe2000000180c */
[----:B------:R-:W-:-:S02]  /*31150*/  IMAD.MOV.U32 R2, RZ, RZ, R20 ;  /* 0x000000ffff027224 */ /* 0x000fc400078e0014 */
[----:B------:R-:W-:Y:S11]  /*31160*/  IMAD.MOV.U32 R29, RZ, RZ, R21 ;  /* 0x000000ffff1d7224 */ /* 0x000ff600078e0015 */
[----:B------:R-:W-:Y:S01]  /*31170*/  @!UPT UIADD3 URZ, URZ, URZ, URZ ;  /* 0x0000003f3f3ff290 */ /* 0x000fe2000fffe03f */
[----:B------:R0:W-:Y:S01]  /*31180*/  STL.64 [R1+0x210], R8 ;  /* 0x0002100801007387 */ /* 0x0001e20000100a00 */
[----:B------:R2:W-:Y:S02]  /*31190*/  STL.64 [R1+0x218], R10 ;  /* 0x0002180a01007387 */ /* 0x0005e40000100a00 */
[----:B-1----:R-:W4:Y:S02]  /*311a0*/  LDL.LU.64 R22, [R1+0x3d18] ;  /* 0x003d180001167983 */ /* 0x002f240000300a00 */
[----:B------:R-:W4:Y:S01]  /*311b0*/  LDL.LU.64 R20, [R1+0x3d10] ;  /* 0x003d100001147983 */ /* 0x000f220000300a00 */
[----:B0-----:R-:W4:Y:S01]  /*311c0*/  LDL.LU.64 R8, [R1+0xb10] ;  /* 0x000b100001087983 */ /* 0x001f220000300a00 */
[----:B--2---:R-:W4:Y:S02]  /*311d0*/  LDL.LU.64 R10, [R1+0xb18] ;  /* 0x000b1800010a7983 */ /* 0x004f240000300a00 */
[----:B------:R-:W2:Y:S02]  /*311e0*/  LDL.LU.64 R12, [R1+0xaf0] ;  /* 0x000af000010c7983 */ /* 0x000ea40000300a00 */
[----:B------:R-:W2:Y:S01]  /*311f0*/  LDL.LU.64 R14, [R1+0xaf8] ;  /* 0x000af800010e7983 */ /* 0x000ea20000300a00 */
[----:B------:R-:W-:Y:S01]  /*31200*/  STL.64 [R1+0x110], R16 ;  /* 0x0001101001007387 */ /* 0x000fe20000100a00 */
[----:B------:R-:W-:Y:S02]  /*31210*/  STL.64 [R1+0x118], R18 ;  /* 0x0001181201007387 */ /* 0x000fe40000100a00 */
[----:B---3--:R-:W-:Y:S02]  /*31220*/  STL.64 [R1+0x3cc0], R26 ;  /* 0x003cc01a01007387 */ /* 0x008fe40000100a00 */
[----:B------:R0:W-:Y:S02]  /*31230*/  STL.64 [R1+0x3cb8], R24 ;  /* 0x003cb81801007387 */ /* 0x0001e40000100a00 */
[----:B0-----:R-:W3:Y:S01]  /*31240*/  LDL.LU.64 R24, [R1+0xad0] ;  /* 0x000ad00001187983 */ /* 0x001ee20000300a00 */
[----:B------:R-:W2:Y:S03]  /*31250*/  LDL.LU.64 R26, [R1+0xad8] ;  /* 0x000ad800011a7983 */ /* 0x000ea60000300a00 */
[----:B--2---:R-:W-:Y:S01]  /*31260*/  STL.64 [R1+0x3ce8], R26 ;  /* 0x003ce81a01007387 */ /* 0x004fe20000100a00 */
[----:B---3--:R0:W-:Y:S03]  /*31270*/  STL.64 [R1+0x3ce0], R24 ;  /* 0x003ce01801007387 */ /* 0x0081e60000100a00 */
[----:B0-----:R-:W2:Y:S01]  /*31280*/  LDL.64 R24, [R1+0x40] ;  /* 0x0000400001187983 */ /* 0x001ea20000100a00 */
[C---:B----4-:R-:W-:Y:S03]  /*31290*/  HMMA.16816.F32 R8, R20.reuse, R4, R8 ;  /* 0x000000041408723c */ /* 0x050fe60000001808 */
[----:B--2---:R0:W-:Y:S04]  /*312a0*/  STL.64 [R1+0x3cf8], R24 ;  /* 0x003cf81801007387 */ /* 0x0041e80000100a00 */
[----:B0-----:R-:W2:Y:S01]  /*312b0*/  LDL.64 R24, [R1+0x50] ;  /* 0x0000500001187983 */ /* 0x001ea20000100a00 */
[----:B------:R-:W3:Y:S02]  /*312c0*/  LDL.LU.64 R16, [R1+0x10] ;  /* 0x0000100001107983 */ /* 0x000ee40000300a00 */
[----:B------:R-:W-:Y:S01]  /*312d0*/  IMAD.MOV.U32 R3, RZ, RZ, R5 ;  /* 0x000000ffff037224 */ /* 0x000fe200078e0005 */
[----:B--2---:R-:W-:Y:S01]  /*312e0*/  HMMA.16816.F32 R12, R20, R24, R12 ;  /* 0x00000018140c723c */ /* 0x004fe2000000180c */
[----:B---3--:R0:W-:Y:S04]  /*312f0*/  STL.64 [R1+0x3cf0], R16 ;  /* 0x003cf01001007387 */ /* 0x0081e80000100a00 */
[----:B0-----:R-:W2:Y:S01]  /*31300*/  LDL.LU.64 R16, [R1+0xae0] ;  /* 0x000ae00001107983 */ /* 0x001ea20000300a00 */
[----:B------:R-:W2:Y:S06]  /*31310*/  LDL.LU.64 R18, [R1+0xae8] ;  /* 0x000ae80001127983 */ /* 0x000eac0000300a00 */
[----:B------:R0:W-:Y:S02]  /*31320*/  STL.64 [R1+0x100], R8 ;  /* 0x0001000801007387 */ /* 0x0001e40000100a00 */
[----:B------:R1:W-:Y:S01]  /*31330*/  STL.64 [R1+0x108], R10 ;  /* 0x0001080a01007387 */ /* 0x0003e20000100a00 */
[----:B0-----:R-:W3:Y:S01]  /*31340*/  LDL.LU.64 R8, [R1+0x3d08] ;  /* 0x003d080001087983 */ /* 0x001ee20000300a00 */
[----:B-1----:R-:W-:-:S02]  /*31350*/  IMAD.MOV.U32 R10, RZ, RZ, R4 ;  /* 0x000000ffff0a7224 */ /* 0x002fc400078e0004 */
[----:B------:R-:W4:Y:S02]  /*31360*/  LDL.LU.64 R4, [R1+0x730] ;  /* 0x0007300001047983 */ /* 0x000f240000300a00 */
[----:B------:R-:W4:Y:S03]  /*31370*/  LDL.LU.64 R6, [R1+0x738] ;  /* 0x0007380001067983 */ /* 0x000f260000300a00 */
[----:B------:R0:W-:Y:S01]  /*31380*/  STL.64 [R1+0xf0], R12 ;  /* 0x0000f00c01007387 */ /* 0x0001e20000100a00 */
[----:B------:R1:W-:Y:S02]  /*31390*/  STL.64 [R1+0xf8], R14 ;  /* 0x0000f80e01007387 */ /* 0x0003e40000100a00 */
[----:B------:R-:W-:Y:S01]  /*313a0*/  IMAD.MOV.U32 R11, RZ, RZ, R25 ;  /* 0x000000ffff0b7224 */ /* 0x000fe200078e0019 */
[----:B0-----:R-:W4:Y:S01]  /*313b0*/  LDL.LU.64 R12, [R1+0x3d00] ;  /* 0x003d0000010c7983 */ /* 0x001f220000300a00 */
[----:B-1----:R-:W-:-:S02]  /*313c0*/  IMAD.MOV.U32 R14, RZ, RZ, R24 ;  /* 0x000000ffff0e7224 */ /* 0x002fc400078e0018 */
[----:B------:R-:W2:Y:S02]  /*313d0*/  LDL.LU.64 R24, [R1+0x3cf8] ;  /* 0x003cf80001187983 */ /* 0x000ea40000300a00 */
[C---:B--2---:R-:W-:Y:S01]  /*313e0*/  HMMA.16816.F32 R16, R20.reuse, R24, R16 ;  /* 0x000000181410723c */ /* 0x044fe20000001810 */
[----:B------:R-:W-:Y:S11]  /*313f0*/  IMAD.MOV.U32 R15, RZ, RZ, R25 ;  /* 0x000000ffff0f7224 */ /* 0x000ff600078e0019 */
[----:B------:R-:W-:Y:S11]  /*31400*/  @!UPT UIADD3 URZ, URZ, URZ, URZ ;  /* 0x0000003f3f3ff290 */ /* 0x000ff6000fffe03f */
[----:B------:R0:W-:Y:S01]  /*31410*/  STL.64 [R1+0xe0], R16 ;  /* 0x0000e01001007387 */ /* 0x0001e20000100a00 */
[----:B------:R1:W-:Y:S03]  /*31420*/  STL.64 [R1+0xe8], R18 ;  /* 0x0000e81201007387 */ /* 0x0003e60000100a00 */
[----:B0-----:R-:W2:Y:S01]  /*31430*/  LDL.LU.64 R16, [R1+0x3cf0] ;  /* 0x003cf00001107983 */ /* 0x001ea20000300a00 */
[----:B-1----:R-:W-:Y:S02]  /*31440*/  IMAD.MOV.U32 R18, RZ, RZ, R24 ;  /* 0x000000ffff127224 */ /* 0x002fe400078e0018 */
[----:B------:R-:W3:Y:S02]  /*31450*/  LDL.LU.64 R26, [R1+0x3ce8] ;  /* 0x003ce800011a7983 */ /* 0x000ee40000300a00 */
[----:B------:R-:W3:Y:S01]  /*31460*/  LDL.LU.64 R24, [R1+0x3ce0] ;  /* 0x003ce00001187983 */ /* 0x000ee20000300a00 */
[C---:B----4-:R-:W-:Y:S08]  /*31470*/  HMMA.16816.F32 R4, R20.reuse, R12, R4 ;  /* 0x0000000c1404723c */ /* 0x050ff00000001804 */
[----:B---3--:R-:W-:Y:S11]  /*31480*/  HMMA.16816.F32 R24, R20, R8, R24 ;  /* 0x000000081418723c */ /* 0x008ff60000001818 */
[----:B------:R-:W-:Y:S11]  /*31490*/  @!UPT UIADD3 URZ, URZ, URZ, URZ ;  /* 0x0000003f3f3ff290 */ /* 0x000ff6000fffe03f */
[----:B------:R-:W-:Y:S01]  /*314a0*/  @!UPT UIADD3 URZ, URZ, URZ, URZ ;  /* 0x0000003f3f3ff290 */ /* 0x000fe2000fffe03f */
[----:B------:R0:W-:Y:S01]  /*314b0*/  STL.64 [R1+0xd0], R24 ;  /* 0x0000d01801007387 */ /* 0x0001e20000100a00 */
[----:B------:R-:W-:Y:S02]  /*314c0*/  STL.64 [R1+0xd8], R26 ;  /* 0x0000d81a01007387 */ /* 0x000fe40000100a00 */
[----:B0-----:R-:W-:Y:S02]  /*314d0*/  IMAD.MOV.U32 R24, RZ, RZ, R2 ;  /* 0x000000ffff187224 */ /* 0x001fe400078e0002 */
[----:B------:R-:W-:Y:S01]  /*314e0*/  IMAD.MOV.U32 R25, RZ, RZ, R29 ;  /* 0x000000ffff197224 */ /* 0x000fe200078e001d */
[----:B------:R-:W3:Y:S04]  /*314f0*/  LDL.LU R2, [R1+0x3cd8] ;  /* 0x003cd80001027983 */ /* 0x000ee80000300800 */
[----:B------:R-:W-:Y:S01]  /*31500*/  STL.64 [R1+0x3cd0], R24 ;  /* 0x003cd01801007387 */ /* 0x000fe20000100a00 */
[----:B------:R0:W-:Y:S02]  /*31510*/  STL.64 [R1+0x3c60], R8 ;  /* 0x003c600801007387 */ /* 0x0001e40000100a00 */
[----:B0-----:R-:W-:-:S02]  /*31520*/  IMAD.MOV.U32 R8, RZ, RZ, R18 ;  /* 0x000000ffff087224 */ /* 0x001fc400078e0012 */
[----:B------:R-:W-:-:S05]  /*31530*/  IMAD.MOV.U32 R9, RZ, RZ, R15 ;  /* 0x000000ffff097224 */ /* 0x000fca00078e000f */
[----:B------:R0:W-:Y:S02]  /*31540*/  STL.64 [R1+0x3c78], R8 ;  /* 0x003c780801007387 */ /* 0x0001e40000100a00 */
[----:B0-----:R-:W-:Y:S02]  /*31550*/  IMAD.MOV.U32 R8, RZ, RZ, R14 ;  /* 0x000000ffff087224 */ /* 0x001fe400078e000e */
[----:B------:R-:W-:-:S05]  /*31560*/  IMAD.MOV.U32 R9, RZ, RZ, R11 ;  /* 0x000000ffff097224 */ /* 0x000fca00078e000b */
[----:B------:R0:W-:Y:S02]  /*31570*/  STL.64 [R1+0x3c90], R8 ;  /* 0x003c900801007387 */ /* 0x0001e40000100a00 */
[----:B0-----:R-:W-:Y:S02]  /*31580*/  IMAD.MOV.U32 R8, RZ, RZ, R10 ;  /* 0x000000ffff087224 */ /* 0x001fe400078e000a */
[----:B------:R-:W-:-:S05]  /*31590*/  IMAD.MOV.U32 R9, RZ, RZ, R3 ;  /* 0x000000ffff097224 */ /* 0x000fca00078e0003 */
[----:B------:R0:W-:Y:S01]  /*315a0*/  STL.64 [R1+0x3cc8], R8 ;  /* 0x003cc80801007387 */ /* 0x0001e20000100a00 */
[----:B------:R-:W2:Y:S02]  /*315b0*/  LDL.LU.64 R24, [R1+0x720] ;  /* 0x0007200001187983 */ /* 0x000ea40000300a00 */
[----:B------:R-:W2:Y:S02]  /*315c0*/  LDL.LU.64 R26, [R1+0x728] ;  /* 0x00072800011a7983 */ /* 0x000ea40000300a00 */
[----:B------:R1:W-:Y:S01]  /*315d0*/  STL.64 [R1+0xc0], R4 ;  /* 0x0000c00401007387 */ /* 0x0003e20000100a00 */
[----:B------:R4:W-:Y:S04]  /*315e0*/  STL.64 [R1+0xc8], R6 ;  /* 0x0000c80601007387 */ /* 0x0009e80000100a00 */
[----:B0-----:R-:W2:Y:S01]  /*315f0*/  LDL.LU.64 R8, [R1+0x710] ;  /* 0x0007100001087983 */ /* 0x001ea20000300a00 */
[----:B------:R-:W2:Y:S02]  /*31600*/  LDL.LU.64 R10, [R1+0x718] ;  /* 0x00071800010a7983 */ /* 0x000ea40000300a00 */
[----:B-1----:R-:W2:Y:S01]  /*31610*/  LDL.LU.64 R4, [R1+0x6f0] ;  /* 0x0006f00001047983 */ /* 0x002ea20000300a00 */
[----:B----4-:R-:W4:Y:S01]  /*31620*/  LDL.LU.64 R6, [R1+0x6f8] ;  /* 0x0006f80001067983 */ /* 0x010f220000300a00 */
        /* <DEDUP_REMOVED lines=11> */
[----:B------:R-:W2:Y:S03]  /*316e0*/  LDL.LU.64 R14, [R1+0x7e8] ;  /* 0x0007e800010e7983 */ /* 0x000ea60000300a00 */
[----:B--2---:R-:W-:Y:S01]  /*316f0*/  STL.64 [R1+0x3ca0], R14 ;  /* 0x003ca00e01007387 */ /* 0x004fe20000100a00 */
[----:B------:R0:W-:Y:S03]  /*31700*/  STL.64 [R1+0x3c98], R12 ;  /* 0x003c980c01007387 */ /* 0x0001e60000100a00 */
[----:B0-----:R-:W2:Y:S01]  /*31710*/  LDL.LU.64 R12, [R1+0x7f0] ;  /* 0x0007f000010c7983 */ /* 0x001ea20000300a00 */
[----:B------:R-:W2:Y:S08]  /*31720*/  LDL.LU.64 R14, [R1+0x7f8] ;  /* 0x0007f800010e7983 */ /* 0x000eb00000300a00 */
[----:B------:R0:W-:Y:S02]  /*31730*/  STL.64 [R1+0x200], R24 ;  /* 0x0002001801007387 */ /* 0x0001e40000100a00 */
[----:B------:R-:W-:Y:S01]  /*31740*/  STL.64 [R1+0x208], R26 ;  /* 0x0002081a01007387 */ /* 0x000fe20000100a00 */
[----:B0-----:R-:W2:Y:S01]  /*31750*/  LDL.LU.64 R24, [R1+0x3cd0] ;  /* 0x003cd00001187983 */ /* 0x001ea20000300a00 */
[----:B------:R0:W-:Y:S03]  /*31760*/  STL.64 [R1+0x3c50], R16 ;  /* 0x003c501001007387 */ /* 0x0001e60000100a00 */
[----:B0-----:R-:W3:Y:S01]  /*31770*/  LDL.LU.64 R16, [R1+0x700] ;  /* 0x0007000001107983 */ /* 0x001ee20000300a00 */
[----:B------:R-:W3:Y:S01]  /*31780*/  LDL.LU.64 R18, [R1+0x708] ;  /* 0x0007080001127983 */ /* 0x000ee20000300a00 */
[C---:B--2---:R-:W-:Y:S02]  /*31790*/  HMMA.16816.F32 R24, R20.reuse, R24, R8 ;  /* 0x000000181418723c */ /* 0x044fe40000001808 */
[----:B------:R-:W2:Y:S11]  /*317a0*/  LDL.LU.64 R8, [R1+0x3cc8] ;  /* 0x003cc80001087983 */ /* 0x000eb60000300a00 */
[----:B------:R-:W-:Y:S10]  /*317b0*/  @!UPT UIADD3 URZ, URZ, URZ, URZ ;  /* 0x0000003f3f3ff290 */ /* 0x000ff4000fffe03f */
[----:B------:R-:W-:Y:S01]  /*317c0*/  STL.64 [R1+0x3b0], R24 ;  /* 0x0003b01801007387 */ /* 0x000fe20000100a00 */
[----:B------:R0:W-:Y:S03]  /*317d0*/  STL.64 [R1+0x3b8], R26 ;  /* 0x0003b81a01007387 */ /* 0x0001e60000100a00 */
[----:B0-----:R-:W2:Y:S01]  /*317e0*/  LDL.LU.64 R26, [R1+0x3cc0] ;  /* 0x003cc000011a7983 */ /* 0x001ea20000300a00 */
[----:B------:R-:W4:Y:S02]  /*317f0*/  LDL.LU.64 R24, [R1+0x3cb8] ;  /* 0x003cb80001187983 */ /* 0x000f240000300a00 */
[----:B----4-:R-:W-:Y:S01]  /*31800*/  HMMA.16816.F32 R20, R20, R24, R4 ;  /* 0x000000181414723c */ /* 0x010fe20000001804 */
[----:B------:R-:W2:Y:S01]  /*31810*/  LDL.LU.64 R6, [R1+0x3cb0] ;  /* 0x003cb00001067983 */ /* 0x000ea20000300a00 */
[----:B------:R-:W2:Y:S11]  /*31820*/  LDL.LU.64 R4, [R1+0x3ca8] ;  /* 0x003ca80001047983 */ /* 0x000eb60000300a00 */
[----:B------:R-:W-:Y:S10]  /*31830*/  @!UPT UIADD3 URZ, URZ, URZ, URZ ;  /* 0x0000003f3f3ff290 */ /* 0x000ff4000fffe03f */
[----:B------:R0:W-:Y:S01]  /*31840*/  STL.64 [R1+0x3a0], R20 ;  /* 0x0003a01401007387 */ /* 0x0001e20000100a00 */
[----:B------:R-:W-:Y:S03]  /*31850*/  STL.64 [R1+0x3a8], R22 ;  /* 0x0003a81601007387 */ /* 0x000fe60000100a00 */
[----:B0-----:R-:W4:Y:S01]  /*31860*/  LDL.LU.64 R20, [R1] ;  /* 0x0000000001147983 */ /* 0x001f220000300a00 */
[C---:B--2---:R-:W-:Y:S03]  /*31870*/  HMMA.16816.F32 R8, R4.reuse, R8, R12 ;  /* 0x000000080408723c */ /* 0x044fe6000000180c */
[----:B------:R-:W2:Y:S01]  /*31880*/  LDL.LU.64 R14, [R1+0x3ca0] ;  /* 0x003ca000010e7983 */ /* 0x000ea20000300a00 */
[----:B------:R-:W2:Y:S11]  /*31890*/  LDL.LU.64 R12, [R1+0x3c98] ;  /* 0x003c9800010c7983 */ /* 0x000eb60000300a00 */
[----:B------:R-:W-:Y:S08]  /*318a0*/  @!UPT UIADD3 URZ, URZ, URZ, URZ ;  /* 0x0000003f3f3ff290 */ /* 0x000ff0000fffe03f */
        /* <DEDUP_REMOVED lines=18> */
[----:B------:R-:W3:Y:S11]  /*319d0*/  LDL.LU.64 R12, [R1+0x3c58] ;  /* 0x003c5800010c7983 */ /* 0x000ef60000300a00 */
[----:B------:R-:W-:Y:S10]  /*319e0*/  @!UPT UIADD3 URZ, URZ, URZ, URZ ;  /* 0x0000003f3f3ff290 */ /* 0x000ff4000fffe03f */
[----:B------:R-:W-:Y:S01]  /*319f0*/  STL.64 [R1+0x7f0], R8 ;  /* 0x0007f00801007387 */ /* 0x000fe20000100a00 */
[----:B------:R-:W-:Y:S02]  /*31a00*/  STL.64 [R1+0x7f8], R10 ;  /* 0x0007f80a01007387 */ /* 0x000fe40000100a00 */
[----:B------:R-:W-:Y:S01]  /*31a10*/  LDSM.16.MT88.4 R8, [R0+0x300] ;  /* 0x000300000008783b */ /* 0x000fe20000004200 */
[----:B---3--:R-:W-:Y:S01]  /*31a20*/  HMMA.16816.F32 R12, R4, R12, R16 ;  /* 0x0000000c040c723c */ /* 0x008fe20000001810 */
[----:B------:R-:W2:Y:S11]  /*31a30*/  LDL.LU.64 R16, [R1+0x3c50] ;  /* 0x003c500001107983 */ /* 0x000eb60000300a00 */
[----:B------:R-:W-:Y:S11]  /*31a40*/  @!UPT UIADD3 URZ, URZ, URZ, URZ ;  /* 0x0000003f3f3ff290 */ /* 0x000ff6000fffe03f */
[----:B------:R-:W-:Y:S01]  /*31a50*/  STL.64 [R1+0x7e0], R12 ;  /* 0x0007e00c01007387 */ /* 0x000fe20000100a00 */
[----:B------:R-:W-:Y:S02]  /*31a60*/  STL.64 [R1+0x7e8], R14 ;  /* 0x0007e80e01007387 */ /* 0x000fe40000100a00 */
[----:B------:R-:W0:Y:S02]  /*31a70*/  LDSM.16.MT88.4 R12, [R0+0x380] ;  /* 0x00038000000c783b */ /* 0x000e240000004200 */
[----:B0-----:R-:W-:Y:S02]  /*31a80*/  STL.64 [R1+0x3be0], R14 ;  /* 0x003be00e01007387 */ /* 0x001fe40000100a00 */
[----:B------:R0:W-:Y:S02]  /*31a90*/  STL.64 [R1+0x3bd8], R12 ;  /* 0x003bd80c01007387 */ /* 0x0001e40000100a00 */
[----:B0-----:R-:W3:Y:S01]  /*31aa0*/  LDL.LU.64 R12, [R1+0x750] ;  /* 0x00075000010c7983 */ /* 0x001ee20000300a00 */
[----:B------:R-:W3:Y:S02]  /*31ab0*/  LDL.LU.64 R14, [R1+0x758] ;  /* 0x00075800010e7983 */ /* 0x000ee40000300a00 */
[----:B--2---:R-:W-:-:S02]  /*31ac0*/  IMAD.MOV.U32 R3, RZ, RZ, R16 ;  /* 0x000000ffff037224 */ /* 0x004fc400078e0010 */
[----:B------:R-:W-:Y:S01]  /*31ad0*/  IMAD.MOV.U32 R0, RZ, RZ, R17 ;  /* 0x000000ffff007224 */ /* 0x000fe200078e0011 */
[----:B---3--:R-:W-:Y:S01]  /*31ae0*/  HMMA.16816.F32 R12, R4, R16, R12 ;  /* 0x00000010040c723c */ /* 0x008fe2000000180c */
[----:B------:R-:W0:Y:S11]  /*31af0*/  LDSM.16.MT88.4 R16, [R28+0x4000] ;  /* 0x004000001c10783b */ /* 0x000e360000004200 */
[----:B------:R-:W-:Y:S11]  /*31b00*/  @!UPT UIADD3 URZ, URZ, URZ, URZ ;  /* 0x0000003f3f3ff290 */ /* 0x000ff6000fffe03f */
[----:B------:R1:W-:Y:S01]  /*31b10*/  STL.64 [R1+0x7d0], R12 ;  /* 0x0007d00c01007387 */ /* 0x0003e20000100a00 */
[----:B------:R2:W-:Y:S03]  /*31b20*/  STL.64 [R1+0x7d8], R14 ;  /* 0x0007d80e01007387 */ /* 0x0005e60000100a00 */
[----:B-1----:R-:W3:Y:S01]  /*31b30*/  LDL.LU.64 R12, [R1+0x790] ;  /* 0x00079000010c7983 */ /* 0x002ee20000300a00 */
[----:B--2---:R-:W3:Y:S03]  /*31b40*/  LDL.LU.64 R14, [R1+0x798] ;  /* 0x00079800010e7983 */ /* 0x004ee60000300a00 */
[----:B0-----:R-:W-:Y:S01]  /*31b50*/  STL.64 [R1+0x3b38], R18 ;  /* 0x003b381201007387 */ /* 0x001fe20000100a00 */
[----:B------:R0:W-:Y:S02]  /*31b60*/  STL.64 [R1+0x3b30], R16 ;  /* 0x003b301001007387 */ /* 0x0001e40000100a00 */
[----:B0-----:R-:W-:-:S02]  /*31b70*/  IMAD.MOV.U32 R16, RZ, RZ, R3 ;  /* 0x000000ffff107224 */ /* 0x001fc400078e0003 */
[----:B------:R-:W-:-:S05]  /*31b80*/  IMAD.MOV.U32 R17, RZ, RZ, R0 ;  /* 0x000000ffff117224 */ /* 0x000fca00078e0000 */
[----:B------:R0:W-:Y:S04]  /*31b90*/  STL.64 [R1+0x3c48], R16 ;  /* 0x003c481001007387 */ /* 0x0001e80000100a00 */
[----:B0-----:R-:W2:Y:S01]  /*31ba0*/  LDL.LU.64 R16, [R1+0x7a0] ;  /* 0x0007a00001107983 */ /* 0x001ea20000300a00 */
[----:B------:R-:W2:Y:S02]  /*31bb0*/  LDL.LU.64 R18, [R1+0x7a8] ;  /* 0x0007a80001127983 */ /* 0x000ea40000300a00 */
[----:B----4-:R-:W-:Y:S02]  /*31bc0*/  IMAD.MOV.U32 R3, RZ, RZ, R20 ;  /* 0x000000ffff037224 */ /* 0x010fe400078e0014 */
[----:B------:R-:W-:Y:S01]  /*31bd0*/  IMAD.MOV.U32 R0, RZ, RZ, R21 ;  /* 0x000000ffff007224 */ /* 0x000fe200078e0015 */
[C---:B--2---:R-:W-:Y:S01]  /*31be0*/  HMMA.16816.F32 R16, R4.reuse, R20, R16 ;  /* 0x000000140410723c */ /* 0x044fe20000001810 */
[----:B------:R-:W0:Y:S11]  /*31bf0*/  LDSM.16.MT88.4 R20, [R28+0x4080] ;  /* 0x004080001c14783b */ /* 0x000e360000004200 */
[----:B------:R-:W-:Y:S11]  /*31c00*/  @!UPT UIADD3 URZ, URZ, URZ, URZ ;  /* 0x0000003f3f3ff290 */ /* 0x000ff6000fffe03f */
[----:B------:R-:W-:Y:S01]  /*31c10*/  STL.64 [R1+0x7c0], R16 ;  /* 0x0007c01001007387 */ /* 0x000fe20000100a00 */
[----:B------:R-:W-:Y:S03]  /*31c20*/  STL.64 [R1+0x7c8], R18 ;  /* 0x0007c81201007387 */ /* 0x000fe60000100a00 */
[----:B0-----:R-:W-:Y:S01]  /*31c30*/  STL [R1+0x3aa0], R21 ;  /* 0x003aa01501007387 */ /* 0x001fe20000100800 */
[----:B------:R-:W-:Y:S02]  /*31c40*/  STL [R1+0x3a9c], R22 ;  /* 0x003a9c1601007387 */ /* 0x000fe40000100800 */
[----:B------:R-:W-:Y:S02]  /*31c50*/  STL [R1+0x3a98], R23 ;  /* 0x003a981701007387 */ /* 0x000fe40000100800 */
[----:B------:R0:W-:Y:S02]  /*31c60*/  STL [R1+0x3b10], R20 ;  /* 0x003b101401007387 */ /* 0x0001e40000100800 */
[----:B0-----:R-:W2:Y:S04]  /*31c70*/  LDL.LU.64 R20, [R1+0x20] ;  /* 0x0000200001147983 */ /* 0x001ea80000300a00 */
[----:B--2---:R0:W-:Y:S04]  /*31c80*/  STL.64 [R1+0x3c00], R20 ;  /* 0x003c001401007387 */ /* 0x0041e80000100a00 */
[----:B0-----:R-:W2:Y:S01]  /*31c90*/  LDL.LU.64 R20, [R1+0x30] ;  /* 0x0000300001147983 */ /* 0x001ea20000300a00 */
[----:B---3--:R-:W-:Y:S03]  /*31ca0*/  HMMA.16816.F32 R4, R4, R24, R12 ;  /* 0x000000180404723c */ /* 0x008fe6000000180c */
[----:B--2---:R0:W-:Y:S04]  /*31cb0*/  STL.64 [R1+0x3c18], R20 ;  /* 0x003c181401007387 */ /* 0x0041e80000100a00 */
[----:B0-----:R-:W2:Y:S04]  /*31cc0*/  LDL.LU.64 R20, [R1+0x40] ;  /* 0x0000400001147983 */ /* 0x001ea80000300a00 */
[----:B--2---:R-:W-:Y:S01]  /*31cd0*/  STL.64 [R1+0x3c30], R20 ;  /* 0x003c301401007387 */ /* 0x004fe20000100a00 */
[----:B------:R-:W2:Y:S02]  /*31ce0*/  LDL.LU.64 R16, [R1+0xa80] ;  /* 0x000a800001107983 */ /* 0x000ea40000300a00 */
[----:B------:R-:W2:Y:S09]  /*31cf0*/  LDL.LU.64 R18, [R1+0xa88] ;  /* 0x000a880001127983 */ /* 0x000eb20000300a00 */
[----:B------:R-:W-:Y:S01]  /*31d00*/  STL.64 [R1+0x7a0], R4 ;  /* 0x0007a00401007387 */ /* 0x000fe20000100a00 */
[----:B------:R-:W-:Y:S01]  /*31d10*/  STL.64 [R1+0x7a8], R6 ;  /* 0x0007a80601007387 */ /* 0x000fe20000100a00 */
[----:B------:R-:W-:Y:S02]  /*31d20*/  STL.64 [R1+0x3bf0], R26 ;  /* 0x003bf01a01007387 */ /* 0x000fe40000100a00 */
[----:B------:R0:W-:Y:S02]  /*31d30*/  STL.64 [R1+0x3be8], R24 ;  /* 0x003be81801007387 */ /* 0x0001e40000100a00 */
[----:B------:R-:W1:Y:S01]  /*31d40*/  LDSM.16.MT88.4 R4, [R28+0x4100] ;  /* 0x004100001c04783b */ /* 0x000e620000004200 */
[----:B0-----:R-:W2:Y:S03]  /*31d50*/  LDL.LU.64 R24, [R1+0x60] ;  /* 0x0000600001187983 */ /* 0x001ea60000300a00 */
[----:B------:R-:W3:Y:S02]  /*31d60*/  LDL.LU.64 R20, [R1+0xa40] ;  /* 0x000a400001147983 */ /* 0x000ee40000300a00 */
[----:B------:R-:W3:Y:S02]  /*31d70*/  LDL.LU.64 R22, [R1+0xa48] ;  /* 0x000a480001167983 */ /* 0x000ee40000300a00 */
[----:B------:R-:W4:Y:S01]  /*31d80*/  LDL.LU.64 R12, [R1+0x8c0] ;  /* 0x0008c000010c7983 */ /* 0x000f220000300a00 */
[----:B------:R-:W2:Y:S04]  /*31d90*/  LDL.LU.64 R14, [R1+0x8c8] ;  /* 0x0008c800010e7983 */ /* 0x000ea80000300a00 */
        /* <DEDUP_REMOVED lines=8> */
[C---:B------:R-:W-:Y:S02]  /*31e20*/  HMMA.16816.F32 R16, R8.reuse, R24, R16 ;  /* 0x000000180810723c */ /* 0x040fe40000001810 */
[----:B----4-:R-:W-:Y:S01]  /*31e30*/  STL.64 [R1+0x3c40], R14 ;  /* 0x003c400e01007387 */ /* 0x010fe20000100a00 */
[----:B--2---:R0:W-:Y:S03]  /*31e40*/  STL.64 [R1+0x3c38], R12 ;  /* 0x003c380c01007387 */ /* 0x0041e60000100a00 */
[----:B0-----:R-:W3:Y:S01]  /*31e50*/  LDL.LU.64 R12, [R1+0x50] ;  /* 0x00005000010c7983 */ /* 0x001ee20000300a00 */
[----:B-1----:R0:W-:Y:S02]  /*31e60*/  STL.64 [R1+0x3a28], R6 ;  /* 0x003a280601007387 */ /* 0x0021e40000100a00 */
[----:B------:R-:W-:Y:S01]  /*31e70*/  STL.64 [R1+0x3a20], R4 ;  /* 0x003a200401007387 */ /* 0x000fe20000100a00 */
[----:B0-----:R-:W2:Y:S11]  /*31e80*/  LDL R6, [R1+0x8] ;  /* 0x0000080001067983 */ /* 0x001eb60000100800 */
[----:B------:R-:W-:Y:S02]  /*31e90*/  @!UPT UIADD3 URZ, URZ, URZ, URZ ;  /* 0x0000003f3f3ff290 */ /* 0x000fe4000fffe03f */
[----:B------:R0:W-:Y:S02]  /*31ea0*/  STL.64 [R1+0x790], R16 ;  /* 0x0007901001007387 */ /* 0x0001e40000100a00 */
[----:B------:R1:W-:Y:S01]  /*31eb0*/  STL.64 [R1+0x798], R18 ;  /* 0x0007981201007387 */ /* 0x0003e20000100a00 */
[----:B0-----:R-:W4:Y:S01]  /*31ec0*/  LDL.LU.64 R16, [R1+0x3c48] ;  /* 0x003c480001107983 */ /* 0x001f220000300a00 */
[----:B-1----:R-:W-:Y:S02]  /*31ed0*/  IMAD.MOV.U32 R19, RZ, RZ, R24 ;  /* 0x000000ffff137224 */ /* 0x002fe400078e0018 */
[----:B------:R-:W-:Y:S02]  /*31ee0*/  IMAD.MOV.U32 R18, RZ, RZ, R25 ;  /* 0x000000ffff127224 */ /* 0x000fe400078e0019 */
[----:B------:R-:W2:Y:S01]  /*31ef0*/  LDL.LU.64 R14, [R1+0x3c40] ;  /* 0x003c4000010e7983 */ /* 0x000ea20000300a00 */
[----:B---3--:R-:W-:Y:S01]  /*31f00*/  HMMA.16816.F32 R20, R8, R12, R20 ;  /* 0x0000000c0814723c */ /* 0x008fe20000001814 */
[----:B------:R-:W-:-:S02]  /*31f10*/  IMAD.MOV.U32 R25, RZ, RZ, R12 ;  /* 0x000000ffff197224 */ /* 0x000fc400078e000c */
[----:B------:R-:W-:Y:S02]  /*31f20*/  IMAD.MOV.U32 R24, RZ, RZ, R13 ;  /* 0x000000ffff187224 */ /* 0x000fe400078e000d */
[----:B------:R-:W2:Y:S11]  /*31f30*/  LDL.LU.64 R12, [R1+0x3c38] ;  /* 0x003c3800010c7983 */ /* 0x000eb60000300a00 */
[----:B------:R-:W-:Y:S07]  /*31f40*/  @!UPT UIADD3 URZ, URZ, URZ, URZ ;  /* 0x0000003f3f3ff290 */ /* 0x000fee000fffe03f */
[----:B------:R0:W-:Y:S01]  /*31f50*/  STL.64 [R1+0x780], R20 ;  /* 0x0007801401007387 */ /* 0x0001e20000100a00 */
[----:B------:R-:W-:Y:S03]  /*31f60*/  STL [R1+0x788], R22 ;  /* 0x0007881601007387 */ /* 0x000fe60000100800 */
[----:B0-----:R-:W2:Y:S01]  /*31f70*/  LDL.LU.64 R20, [R1+0x3c30] ;  /* 0x003c300001147983 */ /* 0x001ea20000300a00 */
[----:B------:R-:W-:Y:S02]  /*31f80*/  IMAD.MOV.U32 R7, RZ, RZ, R2 ;  /* 0x000000ffff077224 */ /* 0x000fe400078e0002 */
[----:B------:R-:W-:-:S05]  /*31f90*/  IMAD.MOV.U32 R2, RZ, RZ, R23 ;  /* 0x000000ffff027224 */ /* 0x000fca00078e0017 */
[----:B------:R-:W-:Y:S01]  /*31fa0*/  STL [R1+0x3488], R2 ;  /* 0x0034880201007387 */ /* 0x000fe20000100800 */
        /* <DEDUP_REMOVED lines=9> */
[----:B--2---:R-:W-:Y:S01]  /*32040*/  HMMA.16816.F32 R12, R8, R20, R12 ;  /* 0x00000014080c723c */ /* 0x004fe2000000180c */
[----:B------:R-:W-:-:S02]  /*32050*/  IMAD.MOV.U32 R28, RZ, RZ, R20 ;  /* 0x000000ffff1c7224 */ /* 0x000fc400078e0014 */
[----:B------:R-:W-:Y:S11]  /*32060*/  IMAD.MOV.U32 R29, RZ, RZ, R21 ;  /* 0x000000ffff1d7224 */ /* 0x000ff600078e0015 */
[----:B------:R-:W-:Y:S09]  /*32070*/  @!UPT UIADD3 URZ, URZ, URZ, URZ ;  /* 0x0000003f3f3ff290 */ /* 0x000ff2000fffe03f */
[----:B------:R-:W-:Y:S01]  /*32080*/  STL.64 [R1+0x760], R12 ;  /* 0x0007600c01007387 */ /* 0x000fe20000100a00 */
[----:B------:R0:W-:Y:S03]  /*32090*/  STL.64 [R1+0x768], R14 ;  /* 0x0007680e01007387 */ /* 0x0001e60000100a00 */
[----:B0-----:R-:W2:Y:S01]  /*320a0*/  LDL.LU.64 R14, [R1+0x3c10] ;  /* 0x003c1000010e7983 */ /* 0x001ea20000300a00 */
[----:B------:R-:W2:Y:S02]  /*320b0*/  LDL.LU.64 R12, [R1+0x3c08] ;  /* 0x003c0800010c7983 */ /* 0x000ea40000300a00 */
[----:B------:R-:W2:Y:S02]  /*320c0*/  LDL.LU.64 R20, [R1+0x3c00] ;  /* 0x003c000001147983 */ /* 0x000ea40000300a00 */
[----:B------:R-:W-:Y:S02]  /*320d0*/  IMAD.MOV.U32 R4, RZ, RZ, R3 ;  /* 0x000000ffff047224 */ /* 0x000fe400078e0003 */
[----:B------:R-:W-:Y:S01]  /*320e0*/  IMAD.MOV.U32 R5, RZ, RZ, R0 ;  /* 0x000000ffff057224 */ /* 0x000fe200078e0000 */
[----:B--2---:R-:W-:Y:S01]  /*320f0*/  HMMA.16816.F32 R12, R8, R20, R12 ;  /* 0x00000014080c723c */ /* 0x004fe2000000180c */
[----:B------:R-:W-:-:S02]  /*32100*/  IMAD.MOV.U32 R0, RZ, RZ, R20 ;  /* 0x000000ffff007224 */ /* 0x000fc400078e0014 */
[----:B------:R-:W-:Y:S11]  /*32110*/  IMAD.MOV.U32 R3, RZ, RZ, R21 ;  /* 0x000000ffff037224 */ /* 0x000ff600078e0015 */
[----:B------:R-:W-:Y:S09]  /*32120*/  @!UPT UIADD3 URZ, URZ, URZ, URZ ;  /* 0x0000003f3f3ff290 */ /* 0x000ff2000fffe03f */
[----:B------:R0:W-:Y:S01]  /*32130*/  STL.64 [R1+0x750], R12 ;  /* 0x0007500c01007387 */ /* 0x0001e20000100a00 */
[----:B------:R1:W-:Y:S02]  /*32140*/  STL [R1+0x758], R14 ;  /* 0x0007580e01007387 */ /* 0x0003e40000100800 */
[----:B------:R-:W-:Y:S01]  /*32150*/  IMAD.MOV.U32 R2, RZ, RZ, R15 ;  /* 0x000000ffff027224 */ /* 0x000fe200078e000f */
[----:B0-----:R-:W4:Y:S01]  /*32160*/  LDL.LU.64 R12, [R1+0x8b0] ;  /* 0x0008b000010c7983 */ /* 0x001f220000300a00 */
[----:B-1----:R-:W4:Y:S02]  /*32170*/  LDL.LU.64 R14, [R1+0x8b8] ;  /* 0x0008b800010e7983 */ /* 0x002f240000300a00 */
[----:B------:R-:W2:Y:S02]  /*32180*/  LDL.LU.64 R20, [R1+0x840] ;  /* 0x0008400001147983 */ /* 0x000ea40000300a00 */
[----:B------:R-:W3:Y:S01]  /*32190*/  LDL.LU.64 R22, [R1+0x848] ;  /* 0x0008480001167983 */ /* 0x000ee20000300a00 */
[----:B----4-:R-:W-:Y:S01]  /*321a0*/  HMMA.16816.F32 R12, R8, R16, R12 ;  /* 0x00000010080c723c */ /* 0x010fe2000000180c */
[----:B---3--:R-:W-:Y:S01]  /*321b0*/  STL.64 [R1+0x3b78], R22 ;  /* 0x003b781601007387 */ /* 0x008fe20000100a00 */
[----:B--2---:R0:W-:Y:S02]  /*321c0*/  STL.64 [R1+0x3b70], R20 ;  /* 0x003b701401007387 */ /* 0x0041e40000100a00 */
[----:B0-----:R-:W-:-:S02]  /*321d0*/  IMAD.MOV.U32 R20, RZ, RZ, R28 ;  /* 0x000000ffff147224 */ /* 0x001fc400078e001c */
[----:B------:R-:W-:Y:S01]  /*321e0*/  IMAD.MOV.U32 R21, RZ, RZ, R29 ;  /* 0x000000ffff157224 */ /* 0x000fe200078e001d */
[----:B------:R-:W2:Y:S01]  /*321f0*/  LDL.LU R28, [R1+0x3bfc] ;  /* 0x003bfc00011c7983 */ /* 0x000ea20000300800 */
[----:B------:R-:W3:Y:S03]  /*32200*/  LDL.LU R29, [R1+0x3bf8] ;  /* 0x003bf800011d7983 */ /* 0x000ee60000300800 */
[----:B------:R0:W-:Y:S02]  /*32210*/  STL.64 [R1+0x3b88], R20 ;  /* 0x003b881401007387 */ /* 0x0001e40000100a00 */
[----:B0-----:R-:W-:Y:S02]  /*32220*/  IMAD.MOV.U32 R20, RZ, RZ, R27 ;  /* 0x000000ffff147224 */ /* 0x001fe400078e001b */
[----:B------:R-:W-:-:S05]  /*32230*/  IMAD.MOV.U32 R21, RZ, RZ, R26 ;  /* 0x000000ffff157224 */ /* 0x000fca00078e001a */
[----:B------:R0:W-:Y:S02]  /*32240*/  STL.64 [R1+0x3ba0], R20 ;  /* 0x003ba01401007387 */ /* 0x0001e40000100a00 */
[----:B0-----:R-:W-:Y:S02]  /*32250*/  IMAD.MOV.U32 R20, RZ, RZ, R25 ;  /* 0x000000ffff147224 */ /* 0x001fe400078e0019 */
[----:B------:R-:W-:-:S05]  /*32260*/  IMAD.MOV.U32 R21, RZ, RZ, R24 ;  /* 0x000000ffff157224 */ /* 0x000fca00078e0018 */
[----:B------:R0:W-:Y:S01]  /*32270*/  STL.64 [R1+0x3bb8], R20 ;  /* 0x003bb81401007387 */ /* 0x0001e20000100a00 */
[----:B------:R-:W-:Y:S02]  /*32280*/  STL [R1+0x34c0], R2 ;  /* 0x0034c00201007387 */ /* 0x000fe40000100800 */
[----:B------:R-:W4:Y:S02]  /*32290*/  LDL.LU.64 R24, [R1+0x8a0] ;  /* 0x0008a00001187983 */ /* 0x000f240000300a00 */
[----:B------:R-:W4:Y:S01]  /*322a0*/  LDL.LU.64 R26, [R1+0x8a8] ;  /* 0x0008a800011a7983 */ /* 0x000f220000300a00 */
[----:B------:R1:W-:Y:S01]  /*322b0*/  STL.64 [R1+0x740], R12 ;  /* 0x0007400c01007387 */ /* 0x0003e20000100a00 */
[----:B------:R1:W-:Y:S02]  /*322c0*/  STL.64 [R1+0x748], R14 ;  /* 0x0007480e01007387 */ /* 0x0003e40000100a00 */
[----:B0-----:R-:W-:Y:S02]  /*322d0*/  IMAD.MOV.U32 R20, RZ, RZ, R19 ;  /* 0x000000ffff147224 */ /* 0x001fe400078e0013 */
[----:B------:R-:W-:Y:S01]  /*322e0*/  IMAD.MOV.U32 R21, RZ, RZ, R18 ;  /* 0x000000ffff157224 */ /* 0x000fe200078e0012 */
[----:B-1----:R-:W2:Y:S01]  /*322f0*/  LDL.LU.64 R12, [R1+0x7b0] ;  /* 0x0007b000010c7983 */ /* 0x002ea20000300a00 */
[----:B------:R-:W2:Y:S02]  /*32300*/  LDL.LU.64 R14, [R1+0x7b8] ;  /* 0x0007b800010e7983 */ /* 0x000ea40000300a00 */
[----:B------:R0:W-:Y:S02]  /*32310*/  STL.64 [R1+0x3b80], R16 ;  /* 0x003b801001007387 */ /* 0x0001e40000100a00 */
[----:B0-----:R-:W2:Y:S01]  /*32320*/  LDL.LU.64 R16, [R1+0x940] ;  /* 0x0009400001107983 */ /* 0x001ea20000300a00 */
[----:B------:R-:W2:Y:S03]  /*32330*/  LDL.LU.64 R18, [R1+0x948] ;  /* 0x0009480001127983 */ /* 0x000ea60000300a00 */
[----:B--2---:R-:W-:Y:S01]  /*32340*/  STL.64 [R1+0x3b98], R18 ;  /* 0x003b981201007387 */ /* 0x004fe20000100a00 */
[----:B------:R0:W-:Y:S03]  /*32350*/  STL.64 [R1+0x3b90], R16 ;  /* 0x003b901001007387 */ /* 0x0001e60000100a00 */
[----:B0-----:R-:W2:Y:S01]  /*32360*/  LDL.LU.64 R16, [R1+0x970] ;  /* 0x0009700001107983 */ /* 0x001ea20000300a00 */
[----:B------:R-:W2:Y:S01]  /*32370*/  LDL.LU.64 R18, [R1+0x978] ;  /* 0x0009780001127983 */ /* 0x000ea20000300a00 */
[C---:B----4-:R-:W-:Y:S02]  /*32380*/  HMMA.16816.F32 R24, R8.reuse, R4, R24 ;  /* 0x000000040818723c */ /* 0x050fe40000001818 */
[----:B--2---:R-:W-:Y:S01]  /*32390*/  STL.64 [R1+0x3bb0], R18 ;  /* 0x003bb01201007387 */ /* 0x004fe20000100a00 */
[----:B------:R0:W-:Y:S03]  /*323a0*/  STL.64 [R1+0x3ba8], R16 ;  /* 0x003ba81001007387 */ /* 0x0001e60000100a00 */
[----:B0-----:R-:W2:Y:S01]  /*323b0*/  LDL.LU.64 R16, [R1+0x990] ;  /* 0x0009900001107983 */ /* 0x001ea20000300a00 */
[----:B------:R-:W4:Y:S11]  /*323c0*/  LDL.LU.64 R18, [R1+0x998] ;  /* 0x0009980001127983 */ /* 0x000f360000300a00 */
[----:B------:R-:W-:Y:S06]  /*323d0*/  @!UPT UIADD3 URZ, URZ, URZ, URZ ;  /* 0x0000003f3f3ff290 */ /* 0x000fec000fffe03f */
[----:B------:R-:W-:Y:S01]  /*323e0*/  IMAD.MOV.U32 R2, RZ, RZ, R27 ;  /* 0x000000ffff027224 */ /* 0x000fe200078e001b */
[----:B----4-:R-:W-:Y:S01]  /*323f0*/  STL.64 [R1+0x3bc8], R18 ;  /* 0x003bc81201007387 */ /* 0x010fe20000100a00 */
[----:B--2---:R0:W-:Y:S03]  /*32400*/  STL.64 [R1+0x3bc0], R16 ;  /* 0x003bc01001007387 */ /* 0x0041e60000100a00 */
[----:B0-----:R-:W2:Y:S01]  /*32410*/  LDL.LU.64 R16, [R1+0x9d0] ;  /* 0x0009d00001107983 */ /* 0x001ea20000300a00 */
[----:B------:R-:W2:Y:S02]  /*32420*/  LDL.LU.64 R18, [R1+0x9d8] ;  /* 0x0009d80001127983 */ /* 0x000ea40000300a00 */
[----:B------:R-:W-:Y:S02]  /*32430*/  STL.64 [R1+0x730], R24 ;  /* 0x0007301801007387 */ /* 0x000fe40000100a00 */
[----:B------:R0:W-:Y:S02]  /*32440*/  STL [R1+0x738], R26 ;  /* 0x0007381a01007387 */ /* 0x0001e40000100800 */
[----:B0-----:R-:W4:Y:S01]  /*32450*/  LDL.LU.64 R26, [R1+0x3bf0] ;  /* 0x003bf000011a7983 */ /* 0x001f220000300a00 */
[----:B------:R-:W2:Y:S02]  /*32460*/  LDL.LU.64 R24, [R1+0x3be8] ;  /* 0x003be80001187983 */ /* 0x000ea40000300a00 */
[----:B------:R-:W-:Y:S01]  /*32470*/  STL [R1+0x34c4], R2 ;  /* 0x0034c40201007387 */ /* 0x000fe20000100800 */
[----:B--2---:R-:W-:Y:S01]  /*32480*/  HMMA.16816.F32 R8, R8, R24, R12 ;  /* 0x000000180808723c */ /* 0x004fe2000000180c */
[----:B------:R-:W2:Y:S01]  /*32490*/  LDL.LU.64 R14, [R1+0x3be0] ;  /* 0x003be000010e7983 */ /* 0x000ea20000300a00 */
[----:B------:R-:W2:Y:S11]  /*324a0*/  LDL.LU.64 R12, [R1+0x3bd8] ;  /* 0x003bd800010c7983 */ /* 0x000eb60000300a00 */
[----:B------:R-:W-:Y:S10]  /*324b0*/  @!UPT UIADD3 URZ, URZ, URZ, URZ ;  /* 0x0000003f3f3ff290 */ /* 0x000ff4000fffe03f */
[----:B------:R0:W-:Y:S01]  /*324c0*/  STL.64 [R1+0x710], R8 ;  /* 0x0007100801007387 */ /* 0x0001e20000100a00 */
[----:B------:R-:W-:Y:S02]  /*324d0*/  STL.64 [R1+0x718], R10 ;  /* 0x0007180a01007387 */ /* 0x000fe40000100a00 */
[----:B0-----:R-:W-:Y:S02]  /*324e0*/  IMAD.MOV.U32 R8, RZ, RZ, R0 ;  /* 0x000000ffff087224 */ /* 0x001fe400078e0000 */
[----:B------:R-:W-:Y:S01]  /*324f0*/  IMAD.MOV.U32 R9, RZ, RZ, R3 ;  /* 0x000000ffff097224 */ /* 0x000fe200078e0003 */
[----:B------:R-:W3:Y:S01]  /*32500*/  LDL.LU R0, [R1+0x3bd4] ;  /* 0x003bd40001007983 */ /* 0x000ee20000300800 */
[----:B------:R-:W3:Y:S02]  /*32510*/  LDL.LU R3, [R1+0x3bd0] ;  /* 0x003bd00001037983 */ /* 0x000ee40000300800 */
[----:B----4-:R-:W-:Y:S02]  /*32520*/  STL.64 [R1+0x3b50], R26 ;  /* 0x003b501a01007387 */ /* 0x010fe40000100a00 */
[----:B------:R0:W-:Y:S02]  /*32530*/  STL.64 [R1+0x3b48], R24 ;  /* 0x003b481801007387 */ /* 0x0001e40000100a00 */
[----:B0-----:R-:W4:Y:S01]  /*32540*/  LDL.LU.64 R24, [R1+0x830] ;  /* 0x0008300001187983 */ /* 0x001f220000300a00 */
[----:B------:R-:W4:Y:S01]  /*32550*/  LDL.LU.64 R26, [R1+0x838] ;  /* 0x00083800011a7983 */ /* 0x000f220000300a00 */
[----:B--2---:R-:W-:Y:S02]  /*32560*/  HMMA.16816.F32 R20, R12, R20, R16 ;  /* 0x000000140c14723c */ /* 0x004fe40000001810 */
[----:B------:R-:W2:Y:S01]  /*32570*/  LDL.LU.64 R18, [R1+0x3bc8] ;  /* 0x003bc80001127983 */ /* 0x000ea20000300a00 */
[----:B------:R-:W2:Y:S11]  /*32580*/  LDL.LU.64 R16, [R1+0x3bc0] ;  /* 0x003bc00001107983 */ /* 0x000eb60000300a00 */
[----:B------:R-:W-:Y:S09]  /*32590*/  @!UPT UIADD3 URZ, URZ, URZ, URZ ;  /* 0x0000003f3f3ff290 */ /* 0x000ff2000fffe03f */
[----:B------:R0:W-:Y:S01]  /*325a0*/  STL.64 [R1+0x700], R20 ;  /* 0x0007001401007387 */ /* 0x0001e20000100a00 */
[----:B------:R2:W-:Y:S03]  /*325b0*/  STL [R1+0x708], R22 ;  /* 0x0007081601007387 */ /* 0x0005e60000100800 */
[----:B0-----:R-:W2:Y:S01]  /*325c0*/  LDL.LU.64 R20, [R1+0x3bb8] ;  /* 0x003bb80001147983 */ /* 0x001ea20000300a00 */
[----:B------:R-:W-:-:S05]  /*325d0*/  IMAD.MOV.U32 R2, RZ, RZ, R23 ;  /* 0x000000ffff027224 */ /* 0x000fca00078e0017 */
[----:B------:R-:W-:Y:S01]  /*325e0*/  STL [R1+0x34e8], R2 ;  /* 0x0034e80201007387 */ /* 0x000fe20000100800 */
        /* <DEDUP_REMOVED lines=15> */
[----:B------:R-:W2:Y:S11]  /*326e0*/  LDL.LU.64 R16, [R1+0x3b80] ;  /* 0x003b800001107983 */ /* 0x000eb60000300a00 */
[----:B------:R-:W-:Y:S10]  /*326f0*/  @!UPT UIADD3 URZ, URZ, URZ, URZ ;  /* 0x0000003f3f3ff290 */ /* 0x000ff4000fffe03f */
[----:B------:R-:W-:Y:S01]  /*32700*/  STL.64 [R1+0x7b0], R20 ;  /* 0x0007b01401007387 */ /* 0x000fe20000100a00 */
[----:B------:R0:W-:Y:S03]  /*32710*/  STL.64 [R1+0x7b8], R22 ;  /* 0x0007b81601007387 */ /* 0x0001e60000100a00 */
[----:B0-----:R-:W2:Y:S01]  /*32720*/  LDL.LU.64 R22, [R1+0x3b78] ;  /* 0x003b780001167983 */ /* 0x001ea20000300a00 */
[----:B------:R-:W2:Y:S01]  /*32730*/  LDL.LU.64 R20, [R1+0x3b70] ;  /* 0x003b700001147983 */ /* 0x000ea20000300a00 */
[C---:B----4-:R-:W-:Y:S01]  /*32740*/  HMMA.16816.F32 R24, R12.reuse, R8, R24 ;  /* 0x000000080c18723c */ /* 0x050fe20000001818 */
[----:B------:R-:W4:Y:S11]  /*32750*/  LDL.LU R8, [R1+0x460] ;  /* 0x0004600001087983 */ /* 0x000f360000300800 */
[----:B------:R-:W-:Y:S11]  /*32760*/  @!UPT UIADD3 URZ, URZ, URZ, URZ ;  /* 0x0000003f3f3ff290 */ /* 0x000ff6000fffe03f */
[----:B------:R-:W-:Y:S01]  /*32770*/  STL.64 [R1+0x830], R24 ;  /* 0x0008301801007387 */ /* 0x000fe20000100a00 */
[----:B------:R-:W-:Y:S01]  /*32780*/  STL.64 [R1+0x838], R26 ;  /* 0x0008381a01007387 */ /* 0x000fe20000100a00 */
[----:B--2---:R-:W-:Y:S11]  /*32790*/  HMMA.16816.F32 R16, R12, R16, R20 ;  /* 0x000000100c10723c */ /* 0x004ff60000001814 */
[----:B------:R-:W-:Y:S11]  /*327a0*/  @!UPT UIADD3 URZ, URZ, URZ, URZ ;  /* 0x0000003f3f3ff290 */ /* 0x000ff6000fffe03f */
[----:B------:R-:W-:Y:S01]  /*327b0*/  @!UPT UIADD3 URZ, URZ, URZ, URZ ;  /* 0x0000003f3f3ff290 */ /* 0x000fe2000fffe03f */
[----:B------:R-:W-:Y:S01]  /*327c0*/  STL.64 [R1+0x840], R16 ;  /* 0x0008401001007387 */ /* 0x000fe20000100a00 */
[----:B------:R-:W-:Y:S02]  /*327d0*/  STL.64 [R1+0x848], R18 ;  /* 0x0008481201007387 */ /* 0x000fe40000100a00 */
[----:B------:R-:W4:Y:S02]  /*327e0*/  LDL.LU R9, [R1+0x464] ;  /* 0x0004640001097983 */ /* 0x000f240000300800 */
[----:B---3--:R-:W-:Y:S02]  /*327f0*/  IMAD.MOV.U32 R10, RZ, RZ, R29 ;  /* 0x000000ffff0a7224 */ /* 0x008fe400078e001d */
[----:B------:R-:W-:Y:S01]  /*32800*/  IMAD.MOV.U32 R11, RZ, RZ, R28 ;  /* 0x000000ffff0b7224 */ /* 0x000fe200078e001c */
[----:B------:R-:W2:Y:S01]  /*32810*/  LDL.LU R29, [R1+0x3b6c] ;  /* 0x003b6c00011d7983 */ /* 0x000ea20000300800 */
[----:B------:R-:W3:Y:S03]  /*32820*/  LDL.LU R28, [R1+0x3b68] ;  /* 0x003b6800011c7983 */ /* 0x000ee60000300800 */
[----:B------:R0:W-:Y:S02]  /*32830*/  STL.64 [R1+0x3ab8], R10 ;  /* 0x003ab80a01007387 */ /* 0x0001e40000100a00 */
[----:B0-----:R-:W-:-:S02]  /*32840*/  IMAD.MOV.U32 R10, RZ, RZ, R3 ;  /* 0x000000ffff0a7224 */ /* 0x001fc400078e0003 */
[----:B------:R-:W-:Y:S01]  /*32850*/  IMAD.MOV.U32 R11, RZ, RZ, R0 ;  /* 0x000000ffff0b7224 */ /* 0x000fe200078e0000 */
[----:B----4-:R0:W-:Y:S04]  /*32860*/  STL.64 [R1+0x3ab0], R8 ;  /* 0x003ab00801007387 */ /* 0x0101e80000100a00 */
[----:B0-----:R-:W4:Y:S01]  /*32870*/  LDL.LU R8, [R1+0x470] ;  /* 0x0004700001087983 */ /* 0x001f220000300800 */
[----:B------:R-:W4:Y:S02]  /*32880*/  LDL.LU R9, [R1+0x474] ;  /* 0x0004740001097983 */ /* 0x000f240000300800 */
[----:B------:R-:W2:Y:S02]  /*32890*/  LDL.LU R3, [R1+0x3b64] ;  /* 0x003b640001037983 */ /* 0x000ea40000300800 */
[----:B------:R-:W2:Y:S01]  /*328a0*/  LDL.LU R0, [R1+0x3b60] ;  /* 0x003b600001007983 */ /* 0x000ea20000300800 */
[----:B------:R-:W2:Y:S01]  /*328b0*/  LDL.LU.64 R24, [R1+0x860] ;  /* 0x0008600001187983 */ /* 0x000ea20000300a00 */
[----:B------:R-:W2:Y:S02]  /*328c0*/  LDL.LU.64 R26, [R1+0x868] ;  /* 0x00086800011a7983 */ /* 0x000ea40000300a00 */
[----:B------:R-:W2:Y:S02]  /*328d0*/  LDL.LU R20, [R1+0x4b0] ;  /* 0x0004b00001147983 */ /* 0x000ea40000300800 */
[----:B------:R-:W2:Y:S01]  /*328e0*/  LDL.LU R21, [R1+0x4b4] ;  /* 0x0004b40001157983 */ /* 0x000ea20000300800 */
[----:B------:R-:W2:Y:S01]  /*328f0*/  LDL.LU R22, [R1+0x4b8] ;  /* 0x0004b80001167983 */ /* 0x000ea20000300800 */
[----:B------:R-:W2:Y:S03]  /*32900*/  LDL.LU R23, [R1+0x4bc] ;  /* 0x0004bc0001177983 */ /* 0x000ea60000300800 */
[----:B--2---:R0:W-:Y:S01]  /*32910*/  STL.64 [R1+0x3b20], R22 ;  /* 0x003b201601007387 */ /* 0x0041e20000100a00 */
[----:B------:R-:W-:Y:S03]  /*32920*/  STL.64 [R1+0x3b18], R20 ;  /* 0x003b181401007387 */ /* 0x000fe60000100a00 */
[----:B0-----:R-:W2:Y:S04]  /*32930*/  LDL R22, [R1+0x68] ;  /* 0x0000680001167983 */ /* 0x001ea80000100800 */
[----:B------:R-:W2:Y:S01]  /*32940*/  LDL R23, [R1+0x6c] ;  /* 0x00006c0001177983 */ /* 0x000ea20000100800 */
[----:B------:R-:W-:Y:S02]  /*32950*/  STL.64 [R1+0x3ac8], R10 ;  /* 0x003ac80a01007387 */ /* 0x000fe40000100a00 */
[----:B----4-:R0:W-:Y:S02]  /*32960*/  STL.64 [R1+0x3ac0], R8 ;  /* 0x003ac00801007387 */ /* 0x0101e40000100a00 */
[----:B0-----:R-:W4:Y:S01]  /*32970*/  LDL.LU R8, [R1+0x480] ;  /* 0x0004800001087983 */ /* 0x001f220000300800 */
[----:B------:R-:W4:Y:S02]  /*32980*/  LDL.LU R9, [R1+0x484] ;  /* 0x0004840001097983 */ /* 0x000f240000300800 */
[----:B---3--:R-:W-:-:S02]  /*32990*/  IMAD.MOV.U32 R10, RZ, RZ, R28 ;  /* 0x000000ffff0a7224 */ /* 0x008fc400078e001c */
[----:B------:R-:W-:Y:S01]  /*329a0*/  IMAD.MOV.U32 R11, RZ, RZ, R29 ;  /* 0x000000ffff0b7224 */ /* 0x000fe200078e001d */
[----:B------:R-:W3:Y:S01]  /*329b0*/  LDL.LU R28, [R1+0x3b5c] ;  /* 0x003b5c00011c7983 */ /* 0x000ee20000300800 */
[----:B------:R-:W2:Y:S03]  /*329c0*/  LDL.LU R29, [R1+0x3b58] ;  /* 0x003b5800011d7983 */ /* 0x000ea60000300800 */
[----:B------:R0:W-:Y:S04]  /*329d0*/  STL.64 [R1+0x3ae0], R10 ;  /* 0x003ae00a01007387 */ /* 0x0001e80000100a00 */
[----:B----4-:R-:W-:Y:S01]  /*329e0*/  STL.64 [R1+0x3ad8], R8 ;  /* 0x003ad80801007387 */ /* 0x010fe20000100a00 */
[----:B0-----:R-:W4:Y:S02]  /*329f0*/  LDL R10, [R1+0x38] ;  /* 0x00003800010a7983 */ /* 0x001f240000100800 */
[----:B------:R-:W4:Y:S02]  /*32a00*/  LDL R11, [R1+0x3c] ;  /* 0x00003c00010b7983 */ /* 0x000f240000100800 */
[----:B------:R-:W2:Y:S01]  /*32a10*/  LDL.LU.64 R16, [R1+0x850] ;  /* 0x0008500001107983 */ /* 0x000ea20000300a00 */
[----:B------:R-:W2:Y:S04]  /*32a20*/  LDL.LU.64 R18, [R1+0x858] ;  /* 0x0008580001127983 */ /* 0x000ea80000300a00 */
[----:B----4-:R0:W-:Y:S04]  /*32a30*/  STL.64 [R1+0x3af0], R10 ;  /* 0x003af00a01007387 */ /* 0x0101e80000100a00 */
[----:B0-----:R-:W4:Y:S01]  /*32a40*/  LDL.64 R10, [R1+0x48] ;  /* 0x00004800010a7983 */ /* 0x001f220000100a00 */
[C---:B------:R-:W-:Y:S03]  /*32a50*/  HMMA.16816.F32 R24, R12.reuse, R4, R24 ;  /* 0x000000040c18723c */ /* 0x040fe60000001818 */
[----:B----4-:R0:W-:Y:S04]  /*32a60*/  STL.64 [R1+0x3b08], R10 ;  /* 0x003b080a01007387 */ /* 0x0101e80000100a00 */
[----:B0-----:R-:W4:Y:S04]  /*32a70*/  LDL.64 R10, [R1+0x58] ;  /* 0x00005800010a7983 */ /* 0x001f280000100a00 */
[----:B----4-:R0:W-:Y:S01]  /*32a80*/  STL.64 [R1+0x3b28], R10 ;  /* 0x003b280a01007387 */ /* 0x0101e20000100a00 */
[----:B------:R-:W4:Y:S02]  /*32a90*/  LDL.LU R8, [R1+0x4c0] ;  /* 0x0004c00001087983 */ /* 0x000f240000300800 */
[----:B------:R-:W4:Y:S01]  /*32aa0*/  LDL.LU R9, [R1+0x4c4] ;  /* 0x0004c40001097983 */ /* 0x000f220000300800 */
[----:B0-----:R-:W4:Y:S01]  /*32ab0*/  LDL.LU R10, [R1+0x4c8] ;  /* 0x0004c800010a7983 */ /* 0x001f220000300800 */
[----:B------:R-:W4:Y:S07]  /*32ac0*/  LDL.LU R11, [R1+0x4cc] ;  /* 0x0004cc00010b7983 */ /* 0x000f2e0000300800 */
[----:B------:R-:W-:Y:S02]  /*32ad0*/  STL.64 [R1+0x880], R24 ;  /* 0x0008801801007387 */ /* 0x000fe40000100a00 */
[----:B------:R0:W-:Y:S02]  /*32ae0*/  STL.64 [R1+0x888], R26 ;  /* 0x0008881a01007387 */ /* 0x0001e40000100a00 */
[----:B0-----:R-:W2:Y:S01]  /*32af0*/  LDL.LU.64 R26, [R1+0x3b50] ;  /* 0x003b5000011a7983 */ /* 0x001ea20000300a00 */
[----:B------:R-:W2:Y:S02]  /*32b00*/  LDL.LU.64 R24, [R1+0x3b48] ;  /* 0x003b480001187983 */ /* 0x000ea40000300a00 */
[----:B------:R0:W-:Y:S02]  /*32b10*/  STL.64 [R1+0x3ad0], R6 ;  /* 0x003ad00601007387 */ /* 0x0001e40000100a00 */
[----:B0-----:R-:W2:Y:S04]  /*32b20*/  LDL.64 R6, [R1+0x28] ;  /* 0x0000280001067983 */ /* 0x001ea80000100a00 */
[----:B--2---:R0:W-:Y:S01]  /*32b30*/  STL.64 [R1+0x3ae8], R6 ;  /* 0x003ae80601007387 */ /* 0x0041e20000100a00 */
[----:B------:R-:W2:Y:S02]  /*32b40*/  LDL.LU R4, [R1+0x490] ;  /* 0x0004900001047983 */ /* 0x000ea40000300800 */
[----:B------:R-:W2:Y:S01]  /*32b50*/  LDL.LU R5, [R1+0x494] ;  /* 0x0004940001057983 */ /* 0x000ea20000300800 */
[----:B------:R-:W-:Y:S01]  /*32b60*/  HMMA.16816.F32 R12, R12, R24, R16 ;  /* 0x000000180c0c723c */ /* 0x000fe20000001810 */
[----:B0-----:R-:W-:-:S02]  /*32b70*/  IMAD.MOV.U32 R6, RZ, RZ, R0 ;  /* 0x000000ffff067224 */ /* 0x001fc400078e0000 */
[----:B------:R-:W-:Y:S01]  /*32b80*/  IMAD.MOV.U32 R7, RZ, RZ, R3 ;  /* 0x000000ffff077224 */ /* 0x000fe200078e0003 */
[----:B------:R-:W3:Y:S01]  /*32b90*/  LDL.LU R0, [R1+0x3b44] ;  /* 0x003b440001007983 */ /* 0x000ee20000300800 */
[----:B------:R-:W3:Y:S03]  /*32ba0*/  LDL.LU R3, [R1+0x3b40] ;  /* 0x003b400001037983 */ /* 0x000ee60000300800 */
[----:B------:R-:W-:Y:S04]  /*32bb0*/  STL.64 [R1+0x3b00], R6 ;  /* 0x003b000601007387 */ /* 0x000fe80000100a00 */
[----:B--2---:R0:W-:Y:S04]  /*32bc0*/  STL.64 [R1+0x3af8], R4 ;  /* 0x003af80401007387 */ /* 0x0041e80000100a00 */
[----:B0-----:R-:W2:Y:S01]  /*32bd0*/  LDL.LU R4, [R1+0x4a0] ;  /* 0x0004a00001047983 */ /* 0x001ea20000300800 */
[----:B------:R-:W4:Y:S02]  /*32be0*/  LDL.LU.64 R18, [R1+0x3b38] ;  /* 0x003b380001127983 */ /* 0x000f240000300a00 */
[----:B------:R-:W4:Y:S04]  /*32bf0*/  LDL.LU.64 R16, [R1+0x3b30] ;  /* 0x003b300001107983 */ /* 0x000f280000300a00 */
[----:B------:R-:W-:Y:S01]  /*32c00*/  STL.64 [R1+0x870], R12 ;  /* 0x0008700c01007387 */ /* 0x000fe20000100a00 */
[----:B------:R-:W-:Y:S01]  /*32c10*/  STL.64 [R1+0x878], R14 ;  /* 0x0008780e01007387 */ /* 0x000fe20000100a00 */
[C---:B----4-:R-:W-:Y:S03]  /*32c20*/  HMMA.16816.F32 R20, R16.reuse, R22, R8 ;  /* 0x000000161014723c */ /* 0x050fe60000001808 */
[----:B------:R-:W4:Y:S11]  /*32c30*/  LDL.LU.64 R10, [R1+0x3b28] ;  /* 0x003b2800010a7983 */ /* 0x000f360000300a00 */
[----:B------:R-:W-:Y:S09]  /*32c40*/  @!UPT UIADD3 URZ, URZ, URZ, URZ ;  /* 0x0000003f3f3ff290 */ /* 0x000ff2000fffe03f */
        /* <DEDUP_REMOVED lines=8> */
[----:B------:R1:W-:Y:S03]  /*32cd0*/  STL.64 [R1+0x858], R22 ;  /* 0x0008581601007387 */ /* 0x0003e60000100a00 */
[----:B0-----:R-:W4:Y:S01]  /*32ce0*/  LDL.LU R20, [R1+0x3b10] ;  /* 0x003b100001147983 */ /* 0x001f220000300800 */
[----:B-1----:R-:W-:Y:S02]  /*32cf0*/  IMAD.MOV.U32 R22, RZ, RZ, R10 ;  /* 0x000000ffff167224 */ /* 0x002fe400078e000a */
[----:B------:R-:W-:Y:S02]  /*32d00*/  IMAD.MOV.U32 R23, RZ, RZ, R11 ;  /* 0x000000ffff177224 */ /* 0x000fe400078e000b */
[----:B------:R-:W2:Y:S01]  /*32d10*/  LDL.LU.64 R10, [R1+0x3b08] ;  /* 0x003b0800010a7983 */ /* 0x000ea20000300a00 */
[----:B------:R-:W-:-:S02]  /*32d20*/  IMAD.MOV.U32 R5, RZ, RZ, R29 ;  /* 0x000000ffff057224 */ /* 0x000fc400078e001d */
[----:B---3--:R-:W-:Y:S02]  /*32d30*/  IMAD.MOV.U32 R6, RZ, RZ, R28 ;  /* 0x000000ffff067224 */ /* 0x008fe400078e001c */
[----:B------:R-:W-:Y:S01]  /*32d40*/  IMAD.MOV.U32 R7, RZ, RZ, R27 ;  /* 0x000000ffff077224 */ /* 0x000fe200078e001b */
[----:B------:R-:W3:Y:S06]  /*32d50*/  LDL R2, [R1+0x920] ;  /* 0x0009200001027983 */ /* 0x000eec0000100800 */
        /* <DEDUP_REMOVED lines=10> */
[----:B------:R-:W2:Y:S11]  /*32e00*/  LDL.LU.64 R6, [R1+0x3ae8] ;  /* 0x003ae80001067983 */ /* 0x000eb60000300a00 */
[----:B------:R-:W-:Y:S11]  /*32e10*/  @!UPT UIADD3 URZ, URZ, URZ, URZ ;  /* 0x0000003f3f3ff290 */ /* 0x000ff6000fffe03f */
[----:B------:R0:W-:Y:S01]  /*32e20*/  STL.64 [R1+0x4b0], R8 ;  /* 0x0004b00801007387 */ /* 0x0001e20000100a00 */
[----:B------:R-:W-:Y:S02]  /*32e30*/  IMAD.MOV.U32 R29, RZ, RZ, R10 ;  /* 0x000000ffff1d7224 */ /* 0x000fe400078e000a */
[----:B------:R-:W-:Y:S02]  /*32e40*/  IMAD.MOV.U32 R28, RZ, RZ, R11 ;  /* 0x000000ffff1c7224 */ /* 0x000fe400078e000b */
[----:B------:R-:W3:Y:S04]  /*32e50*/  LDL.LU.64 R10, [R1+0x3ae0] ;  /* 0x003ae000010a7983 */ /* 0x000ee80000300a00 */
[----:B0-----:R-:W3:Y:S01]  /*32e60*/  LDL.LU.64 R8, [R1+0x3ad8] ;  /* 0x003ad80001087983 */ /* 0x001ee20000300a00 */
[----:B------:R-:W-:Y:S02]  /*32e70*/  STL [R1+0x332c], R28 ;  /* 0x00332c1c01007387 */ /* 0x000fe40000100800 */
[----:B------:R2:W-:Y:S02]  /*32e80*/  STL [R1+0x3328], R29 ;  /* 0x0033281d01007387 */ /* 0x0005e40000100800 */
[----:B------:R-:W-:-:S02]  /*32e90*/  IMAD.MOV.U32 R14, RZ, RZ, R3 ;  /* 0x000000ffff0e7224 */ /* 0x000fc400078e0003 */
[----:B------:R-:W-:Y:S02]  /*32ea0*/  IMAD.MOV.U32 R15, RZ, RZ, R0 ;  /* 0x000000ffff0f7224 */ /* 0x000fe400078e0000 */
[----:B--2---:R-:W-:Y:S02]  /*32eb0*/  IMAD.MOV.U32 R29, RZ, RZ, R6 ;  /* 0x000000ffff1d7224 */ /* 0x004fe400078e0006 */
[----:B------:R-:W-:Y:S01]  /*32ec0*/  IMAD.MOV.U32 R28, RZ, RZ, R7 ;  /* 0x000000ffff1c7224 */ /* 0x000fe200078e0007 */
[C---:B---3--:R-:W-:Y:S01]  /*32ed0*/  HMMA.16816.F32 R8, R16.reuse, R6, R8 ;  /* 0x000000061008723c */ /* 0x048fe20000001808 */
[----:B------:R-:W2:Y:S11]  /*32ee0*/  LDL.LU.64 R6, [R1+0x3ad0] ;  /* 0x003ad00001067983 */ /* 0x000eb60000300a00 */
[----:B------:R-:W-:Y:S11]  /*32ef0*/  @!UPT UIADD3 URZ, URZ, URZ, URZ ;  /* 0x0000003f3f3ff290 */ /* 0x000ff6000fffe03f */
[----:B------:R-:W-:Y:S01]  /*32f00*/  @!UPT UIADD3 URZ, URZ, URZ, URZ ;  /* 0x0000003f3f3ff290 */ /* 0x000fe2000fffe03f */
[----:B------:R-:W-:Y:S02]  /*32f10*/  IMAD.MOV.U32 R3, RZ, RZ, R10 ;  /* 0x000000ffff037224 */ /* 0x000fe400078e000a */
[----:B------:R-:W-:Y:S02]  /*32f20*/  IMAD.MOV.U32 R0, RZ, RZ, R11 ;  /* 0x000000ffff007224 */ /* 0x000fe400078e000b */
[----:B------:R-:W-:Y:S02]  /*32f30*/  IMAD.MOV.U32 R25, RZ, RZ, R8 ;  /* 0x000000ffff197224 */ /* 0x000fe400078e0008 */
[----:B------:R-:W-:Y:S01]  /*32f40*/  IMAD.MOV.U32 R24, RZ, RZ, R9 ;  /* 0x000000ffff187224 */ /* 0x000fe200078e0009 */
[----:B------:R-:W3:Y:S01]  /*32f50*/  LDL.LU.64 R10, [R1+0x3ac8] ;  /* 0x003ac800010a7983 */ /* 0x000ee20000300a00 */
[----:B------:R-:W3:Y:S02]  /*32f60*/  LDL.LU.64 R8, [R1+0x3ac0] ;  /* 0x003ac00001087983 */ /* 0x000ee40000300a00 */
[----:B------:R-:W-:Y:S02]  /*32f70*/  STL [R1+0x33d4], R0 ;  /* 0x0033d40001007387 */ /* 0x000fe40000100800 */
[----:B------:R-:W-:Y:S01]  /*32f80*/  STL [R1+0x33d0], R3 ;  /* 0x0033d00301007387 */ /* 0x000fe20000100800 */
[----:B------:R-:W-:Y:S01]  /*32f90*/  STL [R1+0x33cc], R24 ;  /* 0x0033cc1801007387 */ /* 0x000fe20000100800 */
[----:B------:R-:W-:Y:S01]  /*32fa0*/  STL [R1+0x33c8], R25 ;  /* 0x0033c81901007387 */ /* 0x000fe20000100800 */
[C---:B---3--:R-:W-:Y:S11]  /*32fb0*/  HMMA.16816.F32 R8, R16.reuse, R14, R8 ;  /* 0x0000000e1008723c */ /* 0x048ff60000001808 */
[----:B------:R-:W-:Y:S11]  /*32fc0*/  @!UPT UIADD3 URZ, URZ, URZ, URZ ;  /* 0x0000003f3f3ff290 */ /* 0x000ff6000fffe03f */
[----:B------:R-:W-:Y:S01]  /*32fd0*/  @!UPT UIADD3 URZ, URZ, URZ, URZ ;  /* 0x0000003f3f3ff290 */ /* 0x000fe2000fffe03f */
[----:B------:R-:W-:Y:S01]  /*32fe0*/  STL.64 [R1+0x480], R8 ;  /* 0x0004800801007387 */ /* 0x000fe20000100a00 */
[----:B------:R0:W-:Y:S03]  /*32ff0*/  STL.64 [R1+0x488], R10 ;  /* 0x0004880a01007387 */ /* 0x0001e60000100a00 */
[----:B0-----:R-:W2:Y:S01]  /*33000*/  LDL.LU.64 R10, [R1+0x3ab8] ;  /* 0x003ab800010a7983 */ /* 0x001ea20000300a00 */
[----:B------:R-:W2:Y:S02]  /*33010*/  LDL.LU.64 R8, [R1+0x3ab0] ;  /* 0x003ab00001087983 */ /* 0x000ea40000300a00 */
[----:B------:R0:W-:Y:S01]  /*33020*/  STL.64 [R1+0x3a50], R14 ;  /* 0x003a500e01007387 */ /* 0x0001e20000100a00 */
[----:B--2---:R-:W-:Y:S01]  /*33030*/  HMMA.16816.F32 R4, R16, R6, R8 ;  /* 0x000000061004723c */ /* 0x004fe20000001808 */
[----:B------:R-:W2:Y:S11]  /*33040*/  LDL.LU R8, [R1+0x580] ;  /* 0x0005800001087983 */ /* 0x000eb60000300800 */
[----:B------:R-:W-:Y:S11]  /*33050*/  @!UPT UIADD3 URZ, URZ, URZ, URZ ;  /* 0x0000003f3f3ff290 */ /* 0x000ff6000fffe03f */
[----:B------:R-:W-:Y:S01]  /*33060*/  STL.64 [R1+0x470], R4 ;  /* 0x0004700401007387 */ /* 0x000fe20000100a00 */
[----:B------:R-:W-:Y:S02]  /*33070*/  STL.64 [R1+0x478], R6 ;  /* 0x0004780601007387 */ /* 0x000fe40000100a00 */
[----:B------:R-:W2:Y:S02]  /*33080*/  LDL.LU R9, [R1+0x584] ;  /* 0x0005840001097983 */ /* 0x000ea40000300800 */
[----:B------:R-:W3:Y:S02]  /*33090*/  LDL.LU R10, [R1+0x588] ;  /* 0x00058800010a7983 */ /* 0x000ee40000300800 */
[----:B------:R-:W-:Y:S02]  /*330a0*/  IMAD.MOV.U32 R11, RZ, RZ, R26 ;  /* 0x000000ffff0b7224 */ /* 0x000fe400078e001a */
[----:B------:R-:W4:Y:S01]  /*330b0*/  LDL.LU R26, [R1+0x3aac] ;  /* 0x003aac00011a7983 */ /* 0x000f220000300800 */
[----:B------:R-:W4:Y:S02]  /*330c0*/  LDL.LU R12, [R1+0x310] ;  /* 0x00031000010c7983 */ /* 0x000f240000300800 */
[----:B------:R-:W4:Y:S02]  /*330d0*/  LDL.LU R13, [R1+0x314] ;  /* 0x00031400010d7983 */ /* 0x000f240000300800 */
[----:B0-----:R-:W4:Y:S01]  /*330e0*/  LDL.LU R14, [R1+0x318] ;  /* 0x00031800010e7983 */ /* 0x001f220000300800 */
[----:B------:R-:W4:Y:S04]  /*330f0*/  LDL.LU R15, [R1+0x31c] ;  /* 0x00031c00010f7983 */ /* 0x000f280000300800 */
[----:B---3--:R-:W-:Y:S01]  /*33100*/  STL.64 [R1+0x39c0], R10 ;  /* 0x0039c00a01007387 */ /* 0x008fe20000100a00 */
[----:B--2---:R0:W-:Y:S03]  /*33110*/  STL.64 [R1+0x39b8], R8 ;  /* 0x0039b80801007387 */ /* 0x0041e60000100a00 */
[----:B0-----:R-:W2:Y:S01]  /*33120*/  LDL.LU R8, [R1+0x290] ;  /* 0x0002900001087983 */ /* 0x001ea20000300800 */
[----:B------:R-:W2:Y:S02]  /*33130*/  LDL.LU R9, [R1+0x294] ;  /* 0x0002940001097983 */ /* 0x000ea40000300800 */
[----:B------:R-:W3:Y:S02]  /*33140*/  LDL.LU R10, [R1+0x298] ;  /* 0x00029800010a7983 */ /* 0x000ee40000300800 */
[----:B------:R-:W3:Y:S01]  /*33150*/  LDL.LU R11, [R1+0x29c] ;  /* 0x00029c00010b7983 */ /* 0x000ee20000300800 */
[----:B------:R-:W2:Y:S01]  /*33160*/  LDL.LU R4, [R1+0x2e0] ;  /* 0x0002e00001047983 */ /* 0x000ea20000300800 */
[----:B------:R-:W2:Y:S02]  /*33170*/  LDL.LU R5, [R1+0x2e4] ;  /* 0x0002e40001057983 */ /* 0x000ea40000300800 */
[----:B------:R-:W2:Y:S02]  /*33180*/  LDL.LU R6, [R1+0x2e8] ;  /* 0x0002e80001067983 */ /* 0x000ea40000300800 */
[----:B------:R-:W2:Y:S02]  /*33190*/  LDL.LU R7, [R1+0x2ec] ;  /* 0x0002ec0001077983 */ /* 0x000ea40000300800 */
[----:B--2---:R-:W-:Y:S01]  /*331a0*/  STL.64 [R1+0x3a78], R6 ;  /* 0x003a780601007387 */ /* 0x004fe20000100a00 */
[----:B------:R0:W-:Y:S03]  /*331b0*/  STL.64 [R1+0x3a70], R4 ;  /* 0x003a700401007387 */ /* 0x0001e60000100a00 */
[----:B0-----:R-:W2:Y:S01]  /*331c0*/  LDL.LU R4, [R1+0x2f0] ;  /* 0x0002f00001047983 */ /* 0x001ea20000300800 */
[----:B------:R-:W2:Y:S02]  /*331d0*/  LDL.LU R5, [R1+0x2f4] ;  /* 0x0002f40001057983 */ /* 0x000ea40000300800 */
[----:B------:R-:W2:Y:S02]  /*331e0*/  LDL.LU R6, [R1+0x2f8] ;  /* 0x0002f80001067983 */ /* 0x000ea40000300800 */
[----:B------:R-:W2:Y:S02]  /*331f0*/  LDL.LU R7, [R1+0x2fc] ;  /* 0x0002fc0001077983 */ /* 0x000ea40000300800 */
[----:B--2---:R0:W-:Y:S01]  /*33200*/  STL.64 [R1+0x3a88], R6 ;  /* 0x003a880601007387 */ /* 0x0041e20000100a00 */
[----:B------:R-:W-:Y:S03]  /*33210*/  STL.64 [R1+0x3a80], R4 ;  /* 0x003a800401007387 */ /* 0x000fe60000100a00 */
[----:B0-----:R-:W2:Y:S01]  /*33220*/  LDL.64 R6, [R1+0x68] ;  /* 0x0000680001067983 */ /* 0x001ea20000100a00 */
[----:B---3--:R-:W-:Y:S02]  /*33230*/  STL.64 [R1+0x39d0], R10 ;  /* 0x0039d00a01007387 */ /* 0x008fe40000100a00 */
[----:B------:R0:W-:Y:S02]  /*33240*/  STL.64 [R1+0x39c8], R8 ;  /* 0x0039c80801007387 */ /* 0x0001e40000100a00 */
[----:B0-----:R-:W3:Y:S01]  /*33250*/  LDL.LU R8, [R1+0x120] ;  /* 0x0001200001087983 */ /* 0x001ee20000300800 */
[----:B------:R-:W3:Y:S02]  /*33260*/  LDL.LU R9, [R1+0x124] ;  /* 0x0001240001097983 */ /* 0x000ee40000300800 */
[----:B------:R-:W2:Y:S02]  /*33270*/  LDL.LU R10, [R1+0x128] ;  /* 0x00012800010a7983 */ /* 0x000ea40000300800 */
[----:B----4-:R-:W-:-:S02]  /*33280*/  IMAD.MOV.U32 R11, RZ, RZ, R26 ;  /* 0x000000ffff0b7224 */ /* 0x010fc400078e001a */
[----:B------:R-:W4:Y:S04]  /*33290*/  LDL.LU R26, [R1+0x3aa8] ;  /* 0x003aa800011a7983 */ /* 0x000f280000300800 */
[----:B--2---:R0:W-:Y:S01]  /*332a0*/  STL.64 [R1+0x39e0], R10 ;  /* 0x0039e00a01007387 */ /* 0x0041e20000100a00 */
[----:B---3--:R1:W-:Y:S02]  /*332b0*/  STL.64 [R1+0x39d8], R8 ;  /* 0x0039d80801007387 */ /* 0x0083e40000100a00 */
[----:B0-----:R-:W-:Y:S02]  /*332c0*/  IMAD.MOV.U32 R10, RZ, RZ, R27 ;  /* 0x000000ffff0a7224 */ /* 0x001fe400078e001b */
[----:B------:R-:W4:Y:S01]  /*332d0*/  LDL.LU R27, [R1+0x3aa4] ;  /* 0x003aa400011b7983 */ /* 0x000f220000300800 */
[----:B------:R-:W-:-:S02]  /*332e0*/  IMAD.MOV.U32 R11, RZ, RZ, R21 ;  /* 0x000000ffff0b7224 */ /* 0x000fc400078e0015 */
[----:B------:R-:W2:Y:S03]  /*332f0*/  LDL.LU R21, [R1+0x3aa0] ;  /* 0x003aa00001157983 */ /* 0x000ea60000300800 */
[----:B------:R0:W-:Y:S01]  /*33300*/  STL.64 [R1+0x3a90], R10 ;  /* 0x003a900a01007387 */ /* 0x0001e20000100a00 */
[----:B-1----:R-:W2:Y:S02]  /*33310*/  LDL.LU R8, [R1+0x300] ;  /* 0x0003000001087983 */ /* 0x002ea40000300800 */
[----:B------:R-:W2:Y:S01]  /*33320*/  LDL.LU R9, [R1+0x304] ;  /* 0x0003040001097983 */ /* 0x000ea20000300800 */
[----:B0-----:R-:W2:Y:S01]  /*33330*/  LDL.LU R10, [R1+0x308] ;  /* 0x00030800010a7983 */ /* 0x001ea20000300800 */
[----:B------:R-:W2:Y:S01]  /*33340*/  LDL.LU R11, [R1+0x30c] ;  /* 0x00030c00010b7983 */ /* 0x000ea20000300800 */
[----:B----4-:R-:W-:Y:S02]  /*33350*/  HMMA.16816.F32 R16, R16, R26, R12 ;  /* 0x0000001a1010723c */ /* 0x010fe4000000180c */
[----:B------:R-:W3:Y:S11]  /*33360*/  LDL.LU R12, [R1+0x2c0] ;  /* 0x0002c000010c7983 */ /* 0x000ef60000300800 */
[----:B------:R-:W-:Y:S10]  /*33370*/  @!UPT UIADD3 URZ, URZ, URZ, URZ ;  /* 0x0000003f3f3ff290 */ /* 0x000ff4000fffe03f */
[----:B------:R-:W-:Y:S01]  /*33380*/  STL.64 [R1+0x460], R16 ;  /* 0x0004601001007387 */ /* 0x000fe20000100a00 */
[----:B------:R-:W-:Y:S02]  /*33390*/  STL.64 [R1+0x468], R18 ;  /* 0x0004681201007387 */ /* 0x000fe40000100a00 */
[----:B------:R-:W3:Y:S02]  /*333a0*/  LDL.LU R13, [R1+0x2c4] ;  /* 0x0002c400010d7983 */ /* 0x000ee40000300800 */
[----:B------:R-:W4:Y:S01]  /*333b0*/  LDL.LU R14, [R1+0x2c8] ;  /* 0x0002c800010e7983 */ /* 0x000f220000300800 */
[----:B------:R-:W4:Y:S04]  /*333c0*/  LDL.LU R15, [R1+0x2cc] ;  /* 0x0002cc00010f7983 */ /* 0x000f280000300800 */
[----:B----4-:R0:W-:Y:S01]  /*333d0*/  STL.64 [R1+0x3a60], R14 ;  /* 0x003a600e01007387 */ /* 0x0101e20000100a00 */
[----:B---3--:R-:W-:Y:S03]  /*333e0*/  STL.64 [R1+0x3a58], R12 ;  /* 0x003a580c01007387 */ /* 0x008fe60000100a00 */
[----:B0-----:R-:W3:Y:S01]  /*333f0*/  LDL.64 R14, [R1+0x38] ;  /* 0x00003800010e7983 */ /* 0x001ee20000100a00 */
[----:B------:R0:W-:Y:S02]  /*33400*/  STL.64 [R1+0x3a30], R26 ;  /* 0x003a301a01007387 */ /* 0x0001e40000100a00 */
[----:B0-----:R-:W-:-:S02]  /*33410*/  IMAD.MOV.U32 R26, RZ, RZ, R22 ;  /* 0x000000ffff1a7224 */ /* 0x001fc400078e0016 */
[----:B------:R-:W-:Y:S01]  /*33420*/  IMAD.MOV.U32 R27, RZ, RZ, R23 ;  /* 0x000000ffff1b7224 */ /* 0x000fe200078e0017 */
[----:B------:R-:W2:Y:S01]  /*33430*/  LDL.LU R22, [R1+0x3a9c] ;  /* 0x003a9c0001167983 */ /* 0x000ea20000300800 */
[----:B------:R-:W2:Y:S02]  /*33440*/  LDL.LU R23, [R1+0x3a98] ;  /* 0x003a980001177983 */ /* 0x000ea40000300800 */
[----:B------:R-:W-:Y:S02]  /*33450*/  IMAD.MOV.U32 R18, RZ, RZ, R29 ;  /* 0x000000ffff127224 */ /* 0x000fe400078e001d */
[----:B------:R-:W-:-:S05]  /*33460*/  IMAD.MOV.U32 R19, RZ, RZ, R28 ;  /* 0x000000ffff137224 */ /* 0x000fca00078e001c */
[----:B------:R0:W-:Y:S01]  /*33470*/  STL.64 [R1+0x3a68], R18 ;  /* 0x003a681201007387 */ /* 0x0001e20000100a00 */
[----:B------:R-:W3:Y:S02]  /*33480*/  LDL.LU R16, [R1+0x2d0] ;  /* 0x0002d00001107983 */ /* 0x000ee40000300800 */
[----:B------:R-:W3:Y:S02]  /*33490*/  LDL.LU R17, [R1+0x2d4] ;  /* 0x0002d40001117983 */ /* 0x000ee40000300800 */
[----:B------:R-:W-:Y:S02]  /*334a0*/  IMAD.MOV.U32 R3, RZ, RZ, R6 ;  /* 0x000000ffff037224 */ /* 0x000fe400078e0006 */
[----:B------:R-:W-:Y:S01]  /*334b0*/  IMAD.MOV.U32 R0, RZ, RZ, R7 ;  /* 0x000000ffff007224 */ /* 0x000fe200078e0007 */
[----:B0-----:R-:W3:Y:S01]  /*334c0*/  LDL.LU R18, [R1+0x2d8] ;  /* 0x0002d80001127983 */ /* 0x001ee20000300800 */
[----:B------:R-:W3:Y:S01]  /*334d0*/  LDL.LU R19, [R1+0x2dc] ;  /* 0x0002dc0001137983 */ /* 0x000ee20000300800 */
[C---:B--2---:R-:W-:Y:S11]  /*334e0*/  HMMA.16816.F32 R8, R20.reuse, R6, R8 ;  /* 0x000000061408723c */ /* 0x044ff60000001808 */
[----:B------:R-:W-:Y:S11]  /*334f0*/  @!UPT UIADD3 URZ, URZ, URZ, URZ ;  /* 0x0000003f3f3ff290 */ /* 0x000ff6000fffe03f */
[----:B------:R-:W-:Y:S01]  /*33500*/  @!UPT UIADD3 URZ, URZ, URZ, URZ ;  /* 0x0000003f3f3ff290 */ /* 0x000fe2000fffe03f */
[----:B------:R-:W-:Y:S01]  /*33510*/  STL.64 [R1+0x310], R8 ;  /* 0x0003100801007387 */ /* 0x000fe20000100a00 */
[----:B------:R0:W-:Y:S03]  /*33520*/  STL.64 [R1+0x318], R10 ;  /* 0x0003180a01007387 */ /* 0x0001e60000100a00 */
[----:B0-----:R-:W2:Y:S01]  /*33530*/  LDL.LU.64 R10, [R1+0x3a90] ;  /* 0x003a9000010a7983 */ /* 0x001ea20000300a00 */
[----:B------:R-:W4:Y:S02]  /*33540*/  LDL.LU.64 R6, [R1+0x3a88] ;  /* 0x003a880001067983 */ /* 0x000f240000300a00 */
[----:B------:R-:W4:Y:S02]  /*33550*/  LDL.LU.64 R4, [R1+0x3a80] ;  /* 0x003a800001047983 */ /* 0x000f240000300a00 */
[C---:B----4-:R-:W-:Y:S01]  /*33560*/  HMMA.16816.F32 R24, R20.reuse, R26, R4 ;  /* 0x0000001a1418723c */ /* 0x050fe20000001804 */
[----:B------:R-:W2:Y:S01]  /*33570*/  LDL.LU.64 R6, [R1+0x3a78] ;  /* 0x003a780001067983 */ /* 0x000ea20000300a00 */
[----:B------:R-:W2:Y:S11]  /*33580*/  LDL.LU.64 R4, [R1+0x3a70] ;  /* 0x003a700001047983 */ /* 0x000eb60000300a00 */
[----:B------:R-:W-:Y:S10]  /*33590*/  @!UPT UIADD3 URZ, URZ, URZ, URZ ;  /* 0x0000003f3f3ff290 */ /* 0x000ff4000fffe03f */
[----:B------:R-:W-:Y:S01]  /*335a0*/  STL.64 [R1+0x300], R24 ;  /* 0x0003001801007387 */ /* 0x000fe20000100a00 */
[----:B------:R0:W-:Y:S03]  /*335b0*/  STL.64 [R1+0x308], R26 ;  /* 0x0003081a01007387 */ /* 0x0001e60000100a00 */
[----:B0-----:R-:W4:Y:S01]  /*335c0*/  LDL.64 R26, [R1+0x8] ;  /* 0x00000800011a7983 */ /* 0x001f220000100a00 */
[C---:B--2---:R-:W-:Y:S03]  /*335d0*/  HMMA.16816.F32 R4, R20.reuse, R10, R4 ;  /* 0x0000000a1404723c */ /* 0x044fe60000001804 */
[----:B----4-:R-:W-:Y:S11]  /*335e0*/  STL.64 [R1+0x3a48], R26 ;  /* 0x003a481a01007387 */ /* 0x010ff60000100a00 */
[----:B------:R-:W-:Y:S09]  /*335f0*/  @!UPT UIADD3 URZ, URZ, URZ, URZ ;  /* 0x0000003f3f3ff290 */ /* 0x000ff2000fffe03f */
[----:B------:R0:W-:Y:S02]  /*33600*/  STL.64 [R1+0x2e0], R4 ;  /* 0x0002e00401007387 */ /* 0x0001e40000100a00 */
[----:B------:R1:W-:Y:S01]  /*33610*/  STL.64 [R1+0x2e8], R6 ;  /* 0x0002e80601007387 */ /* 0x0003e20000100a00 */
[----:B0-----:R-:W2:Y:S01]  /*33620*/  LDL.LU R4, [R1+0x160] ;  /* 0x0001600001047983 */ /* 0x001ea20000300800 */
[----:B------:R-:W2:Y:S02]  /*33630*/  LDL.LU R5, [R1+0x164] ;  /* 0x0001640001057983 */ /* 0x000ea40000300800 */
[----:B-1----:R-:W4:Y:S02]  /*33640*/  LDL.LU R6, [R1+0x168] ;  /* 0x0001680001067983 */ /* 0x002f240000300800 */
[----:B------:R-:W4:Y:S01]  /*33650*/  LDL.LU R7, [R1+0x16c] ;  /* 0x00016c0001077983 */ /* 0x000f220000300800 */
[----:B------:R-:W2:Y:S01]  /*33660*/  LDL.LU R24, [R1+0x2b0] ;  /* 0x0002b00001187983 */ /* 0x000ea20000300800 */
[----:B------:R-:W2:Y:S02]  /*33670*/  LDL.LU R25, [R1+0x2b4] ;  /* 0x0002b40001197983 */ /* 0x000ea40000300800 */
[----:B------:R-:W2:Y:S02]  /*33680*/  LDL.LU R26, [R1+0x2b8] ;  /* 0x0002b800011a7983 */ /* 0x000ea40000300800 */
[----:B------:R-:W2:Y:S01]  /*33690*/  LDL.LU R27, [R1+0x2bc] ;  /* 0x0002bc00011b7983 */ /* 0x000ea20000300800 */
[----:B---3--:R-:W-:Y:S01]  /*336a0*/  HMMA.16816.F32 R16, R20, R14, R16 ;  /* 0x0000000e1410723c */ /* 0x008fe20000001810 */
[----:B----4-:R-:W-:Y:S01]  /*336b0*/  STL.64 [R1+0x3a40], R6 ;  /* 0x003a400601007387 */ /* 0x010fe20000100a00 */
[----:B--2---:R0:W-:Y:S03]  /*336c0*/  STL.64 [R1+0x3a38], R4 ;  /* 0x003a380401007387 */ /* 0x0041e60000100a00 */
[----:B0-----:R-:W2:Y:S01]  /*336d0*/  LDL.LU R4, [R1+0x2a0] ;  /* 0x0002a00001047983 */ /* 0x001ea20000300800 */
[----:B------:R-:W2:Y:S02]  /*336e0*/  LDL.LU R5, [R1+0x2a4] ;  /* 0x0002a40001057983 */ /* 0x000ea40000300800 */
[----:B------:R-:W2:Y:S02]  /*336f0*/  LDL.LU R6, [R1+0x2a8] ;  /* 0x0002a80001067983 */ /* 0x000ea40000300800 */
[----:B------:R-:W2:Y:S01]  /*33700*/  LDL.LU R7, [R1+0x2ac] ;  /* 0x0002ac0001077983 */ /* 0x000ea20000300800 */
[----:B------:R0:W-:Y:S04]  /*33710*/  STL.64 [R1+0x39f0], R10 ;  /* 0x0039f00a01007387 */ /* 0x0001e80000100a00 */
[----:B0-----:R-:W3:Y:S04]  /*33720*/  LDL.64 R10, [R1+0x58] ;  /* 0x00005800010a7983 */ /* 0x001ee80000100a00 */
[----:B---3--:R0:W-:Y:S04]  /*33730*/  STL.64 [R1+0x3a08], R10 ;  /* 0x003a080a01007387 */ /* 0x0081e80000100a00 */
[----:B------:R-:W-:Y:S02]  /*33740*/  STL.64 [R1+0x2d0], R16 ;  /* 0x0002d01001007387 */ /* 0x000fe40000100a00 */
[----:B------:R1:W-:Y:S02]  /*33750*/  STL.64 [R1+0x2d8], R18 ;  /* 0x0002d81201007387 */ /* 0x0003e40000100a00 */
[----:B0-----:R-:W-:-:S02]  /*33760*/  IMAD.MOV.U32 R10, RZ, RZ, R3 ;  /* 0x000000ffff0a7224 */ /* 0x001fc400078e0003 */
[----:B------:R-:W-:Y:S01]  /*33770*/  IMAD.MOV.U32 R11, RZ, RZ, R0 ;  /* 0x000000ffff0b7224 */ /* 0x000fe200078e0000 */
[----:B-1----:R-:W3:Y:S01]  /*33780*/  LDL.LU.64 R18, [R1+0x3a68] ;  /* 0x003a680001127983 */ /* 0x002ee20000300a00 */
[----:B------:R-:W-:Y:S02]  /*33790*/  IMAD.MOV.U32 R3, RZ, RZ, R14 ;  /* 0x000000ffff037224 */ /* 0x000fe400078e000e */
[----:B------:R-:W-:Y:S02]  /*337a0*/  IMAD.MOV.U32 R0, RZ, RZ, R15 ;  /* 0x000000ffff007224 */ /* 0x000fe400078e000f */
[----:B------:R-:W3:Y:S01]  /*337b0*/  LDL.LU.64 R14, [R1+0x3a60] ;  /* 0x003a6000010e7983 */ /* 0x000ee20000300a00 */
[----:B------:R-:W3:Y:S02]  /*337c0*/  LDL.LU.64 R12, [R1+0x3a58] ;  /* 0x003a5800010c7983 */ /* 0x000ee40000300a00 */
[C---:B---3--:R-:W-:Y:S11]  /*337d0*/  HMMA.16816.F32 R12, R20.reuse, R18, R12 ;  /* 0x00000012140c723c */ /* 0x048ff6000000180c */
[----:B------:R-:W-:Y:S11]  /*337e0*/  @!UPT UIADD3 URZ, URZ, URZ, URZ ;  /* 0x0000003f3f3ff290 */ /* 0x000ff6000fffe03f */
[----:B------:R-:W-:Y:S01]  /*337f0*/  @!UPT UIADD3 URZ, URZ, URZ, URZ ;  /* 0x0000003f3f3ff290 */ /* 0x000fe2000fffe03f */
[----:B------:R-:W-:Y:S01]  /*33800*/  STL.64 [R1+0x2c0], R12 ;  /* 0x0002c00c01007387 */ /* 0x000fe20000100a00 */
[----:B------:R0:W-:Y:S03]  /*33810*/  STL.64 [R1+0x2c8], R14 ;  /* 0x0002c80e01007387 */ /* 0x0001e60000100a00 */
[----:B0-----:R-:W3:Y:S01]  /*33820*/  LDL.LU.64 R14, [R1+0x3a50] ;  /* 0x003a5000010e7983 */ /* 0x001ee20000300a00 */
[----:B------:R0:W-:Y:S02]  /*33830*/  STL.64 [R1+0x39e8], R18 ;  /* 0x0039e81201007387 */ /* 0x0001e40000100a00 */
[----:B------:R-:W4:Y:S02]  /*33840*/  LDL.LU R16, [R1+0x130] ;  /* 0x0001300001107983 */ /* 0x000f240000300800 */
[----:B------:R-:W4:Y:S01]  /*33850*/  LDL.LU R17, [R1+0x134] ;  /* 0x0001340001117983 */ /* 0x000f220000300800 */
[----:B0-----:R-:W2:Y:S01]  /*33860*/  LDL.LU R18, [R1+0x138] ;  /* 0x0001380001127983 */ /* 0x001ea20000300800 */
[----:B------:R-:W2:Y:S03]  /*33870*/  LDL.LU R19, [R1+0x13c] ;  /* 0x00013c0001137983 */ /* 0x000ea60000300800 */
[----:B--2---:R-:W-:Y:S01]  /*33880*/  STL.64 [R1+0x3a00], R18 ;  /* 0x003a001201007387 */ /* 0x004fe20000100a00 */
[----:B----4-:R0:W-:Y:S03]  /*33890*/  STL.64 [R1+0x39f8], R16 ;  /* 0x0039f81001007387 */ /* 0x0101e60000100a00 */
[----:B0-----:R-:W2:Y:S01]  /*338a0*/  LDL.LU R16, [R1+0x140] ;  /* 0x0001400001107983 */ /* 0x001ea20000300800 */
[----:B------:R-:W2:Y:S02]  /*338b0*/  LDL.LU R17, [R1+0x144] ;  /* 0x0001440001117983 */ /* 0x000ea40000300800 */
[----:B------:R-:W4:Y:S02]  /*338c0*/  LDL.LU R18, [R1+0x148] ;  /* 0x0001480001127983 */ /* 0x000f240000300800 */
[----:B------:R-:W4:Y:S01]  /*338d0*/  LDL.LU R19, [R1+0x14c] ;  /* 0x00014c0001137983 */ /* 0x000f220000300800 */
[C---:B---3--:R-:W-:Y:S01]  /*338e0*/  HMMA.16816.F32 R24, R20.reuse, R14, R24 ;  /* 0x0000000e1418723c */ /* 0x048fe20000001818 */
[----:B----4-:R-:W-:Y:S01]  /*338f0*/  STL.64 [R1+0x3a18], R18 ;  /* 0x003a181201007387 */ /* 0x010fe20000100a00 */
[----:B--2---:R0:W-:Y:S03]  /*33900*/  STL.64 [R1+0x3a10], R16 ;  /* 0x003a101001007387 */ /* 0x0041e60000100a00 */
[----:B0-----:R-:W2:Y:S01]  /*33910*/  LDL.LU R16, [R1+0x150] ;  /* 0x0001500001107983 */ /* 0x001ea20000300800 */
[----:B------:R-:W2:Y:S02]  /*33920*/  LDL.LU R17, [R1+0x154] ;  /* 0x0001540001117983 */ /* 0x000ea40000300800 */
[----:B------:R-:W2:Y:S02]  /*33930*/  LDL.LU R18, [R1+0x158] ;  /* 0x0001580001127983 */ /* 0x000ea40000300800 */
[----:B------:R-:W2:Y:S11]  /*33940*/  LDL.LU R19, [R1+0x15c] ;  /* 0x00015c0001137983 */ /* 0x000eb60000300800 */
[----:B------:R-:W-:Y:S02]  /*33950*/  @!UPT UIADD3 URZ, URZ, URZ, URZ ;  /* 0x0000003f3f3ff290 */ /* 0x000fe4000fffe03f */
[----:B------:R-:W-:Y:S01]  /*33960*/  STL.64 [R1+0x8e0], R24 ;  /* 0x0008e01801007387 */ /* 0x000fe20000100a00 */
[----:B------:R0:W-:Y:S03]  /*33970*/  STL.64 [R1+0x8e8], R26 ;  /* 0x0008e81a01007387 */ /* 0x0001e60000100a00 */
[----:B0-----:R-:W3:Y:S02]  /*33980*/  LDL.LU.64 R26, [R1+0x3a48] ;  /* 0x003a4800011a7983 */ /* 0x001ee40000300a00 */
[C---:B---3--:R-:W-:Y:S01]  /*33990*/  HMMA.16816.F32 R4, R20.reuse, R26, R4 ;  /* 0x0000001a1404723c */ /* 0x048fe20000001804 */
[----:B------:R-:W-:Y:S02]  /*339a0*/  IMAD.MOV.U32 R13, RZ, RZ, R26 ;  /* 0x000000ffff0d7224 */ /* 0x000fe400078e001a */
[----:B------:R-:W-:Y:S11]  /*339b0*/  IMAD.MOV.U32 R12, RZ, RZ, R27 ;  /* 0x000000ffff0c7224 */ /* 0x000ff600078e001b */
[----:B------:R-:W-:Y:S09]  /*339c0*/  @!UPT UIADD3 URZ, URZ, URZ, URZ ;  /* 0x0000003f3f3ff290 */ /* 0x000ff2000fffe03f */
[----:B------:R-:W-:Y:S01]  /*339d0*/  STL.64 [R1+0x9e0], R4 ;  /* 0x0009e00401007387 */ /* 0x000fe20000100a00 */
[----:B------:R0:W-:Y:S03]  /*339e0*/  STL.64 [R1+0x9e8], R6 ;  /* 0x0009e80601007387 */ /* 0x0001e60000100a00 */
[----:B0-----:R-:W3:Y:S01]  /*339f0*/  LDL.LU.64 R6, [R1+0x3a40] ;  /* 0x003a400001067983 */ /* 0x001ee20000300a00 */
[----:B------:R-:W3:Y:S02]  /*33a00*/  LDL.LU.64 R4, [R1+0x3a38] ;  /* 0x003a380001047983 */ /* 0x000ee40000300a00 */
[----:B------:R-:W3:Y:S02]  /*33a10*/  LDL.LU.64 R26, [R1+0x3a30] ;  /* 0x003a3000011a7983 */ /* 0x000ee40000300a00 */
[----:B---3--:R-:W-:Y:S01]  /*33a20*/  HMMA.16816.F32 R20, R20, R26, R4 ;  /* 0x0000001a1414723c */ /* 0x008fe20000001804 */
[----:B------:R-:W2:Y:S01]  /*33a30*/  LDL.LU.64 R6, [R1+0x3a28] ;  /* 0x003a280001067983 */ /* 0x000ea20000300a00 */
[----:B------:R-:W2:Y:S11]  /*33a40*/  LDL.LU.64 R4, [R1+0x3a20] ;  /* 0x003a200001047983 */ /* 0x000eb60000300a00 */
[----:B------:R-:W-:Y:S10]  /*33a50*/  @!UPT UIADD3 URZ, URZ, URZ, URZ ;  /* 0x0000003f3f3ff290 */ /* 0x000ff4000fffe03f */
[----:B------:R-:W-:Y:S01]  /*33a60*/  STL.64 [R1+0x9d0], R20 ;  /* 0x0009d01401007387 */ /* 0x000fe20000100a00 */
[----:B------:R-:W-:Y:S01]  /*33a70*/  STL.64 [R1+0x9d8], R22 ;  /* 0x0009d81601007387 */ /* 0x000fe20000100a00 */
[C---:B--2---:R-:W-:Y:S02]  /*33a80*/  HMMA.16816.F32 R8, R4.reuse, R10, R16 ;  /* 0x0000000a0408723c */ /* 0x044fe40000001810 */
[----:B------:R-:W2:Y:S01]  /*33a90*/  LDL.LU.64 R18, [R1+0x3a18] ;  /* 0x003a180001127983 */ /* 0x000ea20000300a00 */
[----:B------:R-:W2:Y:S11]  /*33aa0*/  LDL.LU.64 R16, [R1+0x3a10] ;  /* 0x003a100001107983 */ /* 0x000eb60000300a00 */
[----:B------:R-:W-:Y:S09]  /*33ab0*/  @!UPT UIADD3 URZ, URZ, URZ, URZ ;  /* 0x0000003f3f3ff290 */ /* 0x000ff2000fffe03f */
[----:B------:R-:W-:Y:S01]  /*33ac0*/  STL.64 [R1+0xb90], R8 ;  /* 0x000b900801007387 */ /* 0x000fe20000100a00 */
[----:B------:R0:W-:Y:S03]  /*33ad0*/  STL.64 [R1+0xb98], R10 ;  /* 0x000b980a01007387 */ /* 0x0001e60000100a00 */
[----:B0-----:R-:W2:Y:S01]  /*33ae0*/  LDL.LU.64 R10, [R1+0x3a08] ;  /* 0x003a0800010a7983 */ /* 0x001ea20000300a00 */
[----:B------:R-:W-:Y:S02]  /*33af0*/  IMAD.MOV.U32 R22, RZ, RZ, R3 ;  /* 0x000000ffff167224 */ /* 0x000fe400078e0003 */
[----:B------:R-:W-:Y:S01]  /*33b00*/  IMAD.MOV.U32 R23, RZ, RZ, R0 ;  /* 0x000000ffff177224 */ /* 0x000fe200078e0000 */
        /* <DEDUP_REMOVED lines=10> */
[----:B------:R-:W2:Y:S11]  /*33bb0*/  LDL.LU.64 R18, [R1+0x39e8] ;  /* 0x0039e80001127983 */ /* 0x000eb60000300a00 */
[----:B------:R-:W-:Y:S11]  /*33bc0*/  @!UPT UIADD3 URZ, URZ, URZ, URZ ;  /* 0x0000003f3f3ff290 */ /* 0x000ff6000fffe03f */
[----:B------:R-:W-:Y:S01]  /*33bd0*/  STL.64 [R1+0xb70], R8 ;  /* 0x000b700801007387 */ /* 0x000fe20000100a00 */
[----:B------:R0:W-:Y:S03]  /*33be0*/  STL.64 [R1+0xb78], R10 ;  /* 0x000b780a01007387 */ /* 0x0001e60000100a00 */
[----:B0-----:R-:W3:Y:S01]  /*33bf0*/  LDL.LU.64 R10, [R1+0x39e0] ;  /* 0x0039e000010a7983 */ /* 0x001ee20000300a00 */
[----:B------:R-:W3:Y:S02]  /*33c00*/  LDL.LU.64 R8, [R1+0x39d8] ;  /* 0x0039d80001087983 */ /* 0x000ee40000300a00 */
[C---:B---3--:R-:W-:Y:S01]  /*33c10*/  HMMA.16816.F32 R20, R4.reuse, R22, R8 ;  /* 0x000000160414723c */ /* 0x048fe20000001808 */
[----:B------:R-:W2:Y:S01]  /*33c20*/  LDL.LU.64 R10, [R1+0x39d0] ;  /* 0x0039d000010a7983 */ /* 0x000ea20000300a00 */
[----:B------:R-:W2:Y:S11]  /*33c30*/  LDL.LU.64 R8, [R1+0x39c8] ;  /* 0x0039c80001087983 */ /* 0x000eb60000300a00 */
[----:B------:R-:W-:Y:S10]  /*33c40*/  @!UPT UIADD3 URZ, URZ, URZ, URZ ;  /* 0x0000003f3f3ff290 */ /* 0x000ff4000fffe03f */
[----:B------:R-:W-:Y:S01]  /*33c50*/  STL.64 [R1+0xb60], R20 ;  /* 0x000b601401007387 */ /* 0x000fe20000100a00 */
[----:B------:R-:W-:Y:S02]  /*33c60*/  STL.64 [R1+0xb68], R22 ;  /* 0x000b681601007387 */ /* 0x000fe40000100a00 */
[----:B------:R-:W0:Y:S02]  /*33c70*/  LDSM.16.MT88.4 R20, [R2+0x4180] ;  /* 0x004180000214783b */ /* 0x000e240000004200 */
[----:B0-----:R-:W-:Y:S02]  /*33c80*/  STL.64 [R1+0x39b0], R22 ;  /* 0x0039b01601007387 */ /* 0x001fe40000100a00 */
[----:B------:R0:W-:Y:S02]  /*33c90*/  STL.64 [R1+0x39a8], R20 ;  /* 0x0039a81401007387 */ /* 0x0001e40000100a00 */
[----:B0-----:R-:W3:Y:S01]  /*33ca0*/  LDL.LU R20, [R1+0x440] ;  /* 0x0004400001147983 */ /* 0x001ee20000300800 */
[----:B------:R-:W3:Y:S02]  /*33cb0*/  LDL.LU R21, [R1+0x444] ;  /* 0x0004440001157983 */ /* 0x000ee40000300800 */
[----:B------:R-:W3:Y:S02]  /*33cc0*/  LDL.LU R22, [R1+0x448] ;  /* 0x0004480001167983 */ /* 0x000ee40000300800 */
[----:B------:R-:W3:Y:S01]  /*33cd0*/  LDL.LU R23, [R1+0x44c] ;  /* 0x00044c0001177983 */ /* 0x000ee20000300800 */
[C---:B--2---:R-:W-:Y:S01]  /*33ce0*/  HMMA.16816.F32 R16, R4.reuse, R18, R8 ;  /* 0x000000120410723c */ /* 0x044fe20000001808 */
[----:B------:R-:W2:Y:S01]  /*33cf0*/  LDL.LU.64 R10, [R1+0x39c0] ;  /* 0x0039c000010a7983 */ /* 0x000ea20000300a00 */
[----:B------:R-:W2:Y:S11]  /*33d00*/  LDL.LU.64 R8, [R1+0x39b8] ;  /* 0x0039b80001087983 */ /* 0x000eb60000300a00 */
[----:B------:R-:W-:Y:S10]  /*33d10*/  @!UPT UIADD3 URZ, URZ, URZ, URZ ;  /* 0x0000003f3f3ff290 */ /* 0x000ff4000fffe03f */
[----:B------:R-:W-:Y:S01]  /*33d20*/  STL.64 [R1+0xb50], R16 ;  /* 0x000b501001007387 */ /* 0x000fe20000100a00 */
[----:B------:R-:W-:Y:S02]  /*33d30*/  STL.64 [R1+0xb58], R18 ;  /* 0x000b581201007387 */ /* 0x000fe40000100a00 */
[----:B------:R-:W0:Y:S02]  /*33d40*/  LDSM.16.MT88.4 R16, [R2+0x4200] ;  /* 0x004200000210783b */ /* 0x000e240000004200 */
[----:B0-----:R0:W-:Y:S02]  /*33d50*/  STL.64 [R1+0x3930], R18 ;  /* 0x0039301201007387 */ /* 0x0011e40000100a00 */
[----:B0-----:R-:W-:Y:S02]  /*33d60*/  IMAD.MOV.U32 R18, RZ, RZ, R13 ;  /* 0x000000ffff127224 */ /* 0x001fe400078e000d */
[----:B------:R-:W-:Y:S01]  /*33d70*/  IMAD.MOV.U32 R19, RZ, RZ, R12 ;  /* 0x000000ffff137224 */ /* 0x000fe200078e000c */
[C---:B---3--:R-:W-:Y:S01]  /*33d80*/  HMMA.16816.F32 R20, R4.reuse, R14, R20 ;  /* 0x0000000e0414723c */ /* 0x048fe20000001814 */
[----:B------:R-:W0:Y:S04]  /*33d90*/  LDSM.16.MT88.4 R12, [R2+0x4280] ;  /* 0x00428000020c783b */ /* 0x000e280000004200 */
[----:B------:R-:W-:Y:S04]  /*33da0*/  STL.64 [R1+0x3928], R16 ;  /* 0x0039281001007387 */ /* 0x000fe80000100a00 */
[----:B0-----:R0:W-:Y:S11]  /*33db0*/  STL.64 [R1+0x38c0], R14 ;  /* 0x0038c00e01007387 */ /* 0x0011f60000100a00 */
[----:B------:R-:W-:Y:S03]  /*33dc0*/  @!UPT UIADD3 URZ, URZ, URZ, URZ ;  /* 0x0000003f3f3ff290 */ /* 0x000fe6000fffe03f */
[----:B------:R-:W-:Y:S02]  /*33dd0*/  STL.64 [R1+0xb40], R20 ;  /* 0x000b401401007387 */ /* 0x000fe40000100a00 */
[----:B------:R-:W-:Y:S02]  /*33de0*/  STL.64 [R1+0xb48], R22 ;  /* 0x000b481601007387 */ /* 0x000fe40000100a00 */
[----:B------:R-:W-:Y:S01]  /*33df0*/  STL.64 [R1+0x38b8], R12 ;  /* 0x0038b80c01007387 */ /* 0x000fe20000100a00 */
[----:B0-----:R-:W3:Y:S01]  /*33e00*/  LDL.64 R14, [R1+0x18] ;  /* 0x00001800010e7983 */ /* 0x001ee20000100a00 */
[----:B--2---:R-:W-:Y:S03]  /*33e10*/  HMMA.16816.F32 R8, R4, R18, R8 ;  /* 0x000000120408723c */ /* 0x004fe60000001808 */
[----:B---3--:R-:W-:Y:S01]  /*33e20*/  STL.64 [R1+0x3998], R14 ;  /* 0x0039980e01007387 */ /* 0x008fe20000100a00 */
[----:B------:R0:W-:Y:S03]  /*33e30*/  STL.64 [R1+0x3938], R18 ;  /* 0x0039381201007387 */ /* 0x0001e60000100a00 */
[----:B0-----:R-:W2:Y:S11]  /*33e40*/  LDL.64 R18, [R1+0x28] ;  /* 0x0000280001127983 */ /* 0x001eb60000100a00 */
[----:B------:R-:W-:Y:S05]  /*33e50*/  @!UPT UIADD3 URZ, URZ, URZ, URZ ;  /* 0x0000003f3f3ff290 */ /* 0x000fea000fffe03f */
[----:B------:R-:W-:Y:S02]  /*33e60*/  STL.64 [R1+0xb30], R8 ;  /* 0x000b300801007387 */ /* 0x000fe40000100a00 */
[----:B------:R-:W-:Y:S02]  /*33e70*/  STL.64 [R1+0xb38], R10 ;  /* 0x000b380a01007387 */ /* 0x000fe40000100a00 */
[----:B------:R-:W0:Y:S04]  /*33e80*/  LDSM.16.MT88.4 R8, [R2+0x4300] ;  /* 0x004300000208783b */ /* 0x000e280000004200 */
[----:B--2---:R1:W-:Y:S04]  /*33e90*/  STL.64 [R1+0x3950], R18 ;  /* 0x0039501201007387 */ /* 0x0043e80000100a00 */
[----:B-1----:R-:W2:Y:S04]  /*33ea0*/  LDL.64 R18, [R1+0x38] ;  /* 0x0000380001127983 */ /* 0x002ea80000100a00 */
[----:B--2---:R1:W-:Y:S04]  /*33eb0*/  STL.64 [R1+0x3968], R18 ;  /* 0x0039681201007387 */ /* 0x0043e80000100a00 */
[----:B-1----:R-:W2:Y:S04]  /*33ec0*/  LDL.64 R18, [R1+0x48] ;  /* 0x0000480001127983 */ /* 0x002ea80000100a00 */
[----:B--2---:R1:W-:Y:S01]  /*33ed0*/  STL.64 [R1+0x3980], R18 ;  /* 0x0039801201007387 */ /* 0x0043e20000100a00 */
[----:B------:R-:W2:Y:S02]  /*33ee0*/  LDL.LU R20, [R1+0x570] ;  /* 0x0005700001147983 */ /* 0x000ea40000300800 */
[----:B------:R-:W2:Y:S02]  /*33ef0*/  LDL.LU R21, [R1+0x574] ;  /* 0x0005740001157983 */ /* 0x000ea40000300800 */
[----:B------:R-:W2:Y:S01]  /*33f00*/  LDL.LU R22, [R1+0x578] ;  /* 0x0005780001167983 */ /* 0x000ea20000300800 */
[----:B------:R-:W2:Y:S01]  /*33f10*/  LDL.LU R23, [R1+0x57c] ;  /* 0x00057c0001177983 */ /* 0x000ea20000300800 */
[----:B-1----:R-:W-:-:S02]  /*33f20*/  IMAD.MOV.U32 R18, RZ, RZ, R3 ;  /* 0x000000ffff127224 */ /* 0x002fc400078e0003 */
[----:B------:R-:W-:-:S05]  /*33f30*/  IMAD.MOV.U32 R19, RZ, RZ, R0 ;  /* 0x000000ffff137224 */ /* 0x000fca00078e0000 */
[----:B------:R-:W-:Y:S01]  /*33f40*/  STL.64 [R1+0x39a0], R18 ;  /* 0x0039a01201007387 */ /* 0x000fe20000100a00 */
[----:B0-----:R-:W-:Y:S02]  /*33f50*/  STL.64 [R1+0x3830], R10 ;  /* 0x0038300a01007387 */ /* 0x001fe40000100a00 */
[----:B------:R0:W-:Y:S02]  /*33f60*/  STL.64 [R1+0x3828], R8 ;  /* 0x0038280801007387 */ /* 0x0001e40000100a00 */
[----:B0-----:R-:W3:Y:S01]  /*33f70*/  LDL.LU R8, [R1+0x610] ;  /* 0x0006100001087983 */ /* 0x001ee20000300800 */
[----:B------:R-:W3:Y:S02]  /*33f80*/  LDL.LU R9, [R1+0x614] ;  /* 0x0006140001097983 */ /* 0x000ee40000300800 */
[----:B------:R-:W4:Y:S02]  /*33f90*/  LDL.LU R10, [R1+0x618] ;  /* 0x00061800010a7983 */ /* 0x000f240000300800 */
[----:B------:R-:W4:Y:S01]  /*33fa0*/  LDL.LU R11, [R1+0x61c] ;  /* 0x00061c00010b7983 */ /* 0x000f220000300800 */
[----:B------:R-:W2:Y:S01]  /*33fb0*/  LDL.LU R16, [R1+0x670] ;  /* 0x0006700001107983 */ /* 0x000ea20000300800 */
[----:B------:R-:W2:Y:S02]  /*33fc0*/  LDL.LU R17, [R1+0x674] ;  /* 0x0006740001117983 */ /* 0x000ea40000300800 */
[----:B------:R-:W2:Y:S02]  /*33fd0*/  LDL.LU R18, [R1+0x678] ;  /* 0x0006780001127983 */ /* 0x000ea40000300800 */
[----:B------:R-:W2:Y:S01]  /*33fe0*/  LDL.LU R19, [R1+0x67c] ;  /* 0x00067c0001137983 */ /* 0x000ea20000300800 */
[----:B------:R-:W2:Y:S04]  /*33ff0*/  LDL.64 R14, [R1+0x68] ;  /* 0x00006800010e7983 */ /* 0x000ea80000100a00 */
[----:B----4-:R-:W-:Y:S01]  /*34000*/  STL.64 [R1+0x3948], R10 ;  /* 0x0039480a01007387 */ /* 0x010fe20000100a00 */
[----:B---3--:R0:W-:Y:S03]  /*34010*/  STL.64 [R1+0x3940], R8 ;  /* 0x0039400801007387 */ /* 0x0081e60000100a00 */
[----:B0-----:R-:W3:Y:S01]  /*34020*/  LDL.LU R8, [R1+0x630] ;  /* 0x0006300001087983 */ /* 0x001ee20000300800 */
[----:B------:R-:W3:Y:S02]  /*34030*/  LDL.LU R9, [R1+0x634] ;  /* 0x0006340001097983 */ /* 0x000ee40000300800 */
[----:B------:R-:W4:Y:S02]  /*34040*/  LDL.LU R10, [R1+0x638] ;  /* 0x00063800010a7983 */ /* 0x000f240000300800 */
[----:B------:R-:W4:Y:S02]  /*34050*/  LDL.LU R11, [R1+0x63c] ;  /* 0x00063c00010b7983 */ /* 0x000f240000300800 */
        /* <DEDUP_REMOVED lines=11> */
[----:B------:R-:W4:Y:S01]  /*34110*/  LDL.LU R11, [R1+0x65c] ;  /* 0x00065c00010b7983 */ /* 0x000f220000300800 */
[----:B--2---:R-:W-:Y:S01]  /*34120*/  HMMA.16816.F32 R4, R4, R26, R20 ;  /* 0x0000001a0404723c */ /* 0x004fe20000001814 */
[----:B----4-:R-:W-:Y:S01]  /*34130*/  STL.64 [R1+0x3990], R10 ;  /* 0x0039900a01007387 */ /* 0x010fe20000100a00 */
[----:B---3--:R0:W-:Y:S03]  /*34140*/  STL.64 [R1+0x3988], R8 ;  /* 0x0039880801007387 */ /* 0x0081e60000100a00 */
[----:B0-----:R-:W2:Y:S01]  /*34150*/  LDL.LU R8, [R1+0x660] ;  /* 0x0006600001087983 */ /* 0x001ea20000300800 */
[----:B------:R-:W2:Y:S02]  /*34160*/  LDL.LU R9, [R1+0x664] ;  /* 0x0006640001097983 */ /* 0x000ea40000300800 */
[----:B------:R-:W2:Y:S02]  /*34170*/  LDL.LU R10, [R1+0x668] ;  /* 0x00066800010a7983 */ /* 0x000ea40000300800 */
[----:B------:R-:W2:Y:S01]  /*34180*/  LDL.LU R11, [R1+0x66c] ;  /* 0x00066c00010b7983 */ /* 0x000ea20000300800 */
[----:B------:R-:W3:Y:S01]  /*34190*/  LDL.LU.64 R22, [R1+0x39b0] ;  /* 0x0039b00001167983 */ /* 0x000ee20000300a00 */
[----:B------:R-:W3:Y:S11]  /*341a0*/  LDL.LU.64 R20, [R1+0x39a8] ;  /* 0x0039a80001147983 */ /* 0x000ef60000300a00 */
[----:B------:R-:W-:Y:S02]  /*341b0*/  STL.64 [R1+0x9c0], R4 ;  /* 0x0009c00401007387 */ /* 0x000fe40000100a00 */
[----:B------:R-:W-:Y:S02]  /*341c0*/  STL.64 [R1+0x9c8], R6 ;  /* 0x0009c80601007387 */ /* 0x000fe40000100a00 */
[----:B------:R-:W0:Y:S04]  /*341d0*/  LDSM.16.MT88.4 R4, [R2+0x4380] ;  /* 0x004380000204783b */ /* 0x000e280000004200 */
[----:B0-----:R-:W-:Y:S01]  /*341e0*/  STL.64 [R1+0x37c0], R6 ;  /* 0x0037c00601007387 */ /* 0x001fe20000100a00 */
[----:B------:R0:W-:Y:S03]  /*341f0*/  STL.64 [R1+0x37b8], R4 ;  /* 0x0037b80401007387 */ /* 0x0001e60000100a00 */
[----:B0-----:R-:W4:Y:S01]  /*34200*/  LDL.LU R4, [R1+0x620] ;  /* 0x0006200001047983 */ /* 0x001f220000300800 */
[----:B------:R-:W4:Y:S02]  /*34210*/  LDL.LU R5, [R1+0x624] ;  /* 0x0006240001057983 */ /* 0x000f240000300800 */
[----:B------:R-:W4:Y:S02]  /*34220*/  LDL.LU R6, [R1+0x628] ;  /* 0x0006280001067983 */ /* 0x000f240000300800 */
[----:B------:R-:W4:Y:S01]  /*34230*/  LDL.LU R7, [R1+0x62c] ;  /* 0x00062c0001077983 */ /* 0x000f220000300800 */
[C---:B---3--:R-:W-:Y:S11]  /*34240*/  HMMA.16816.F32 R16, R20.reuse, R14, R16 ;  /* 0x0000000e1410723c */ /* 0x048ff60000001810 */
[----:B------:R-:W-:Y:S11]  /*34250*/  @!UPT UIADD3 URZ, URZ, URZ, URZ ;  /* 0x0000003f3f3ff290 */ /* 0x000ff6000fffe03f */
[----:B------:R-:W-:Y:S01]  /*34260*/  @!UPT UIADD3 URZ, URZ, URZ, URZ ;  /* 0x0000003f3f3ff290 */ /* 0x000fe2000fffe03f */
[----:B------:R-:W-:Y:S01]  /*34270*/  STL.64 [R1+0x9b0], R16 ;  /* 0x0009b01001007387 */ /* 0x000fe20000100a00 */
[----:B------:R0:W-:Y:S03]  /*34280*/  STL.64 [R1+0x9b8], R18 ;  /* 0x0009b81201007387 */ /* 0x0001e60000100a00 */
[----:B0-----:R-:W2:Y:S01]  /*34290*/  LDL.LU.64 R18, [R1+0x39a0] ;  /* 0x0039a00001127983 */ /* 0x001ea20000300a00 */
[----:B------:R-:W-:Y:S02]  /*342a0*/  IMAD.MOV.U32 R24, RZ, RZ, R14 ;  /* 0x000000ffff187224 */ /* 0x000fe400078e000e */
[----:B------:R-:W-:Y:S02]  /*342b0*/  IMAD.MOV.U32 R13, RZ, RZ, R15 ;  /* 0x000000ffff0d7224 */ /* 0x000fe400078e000f */
[----:B------:R-:W4:Y:S01]  /*342c0*/  LDL.LU.64 R14, [R1+0x3998] ;  /* 0x00399800010e7983 */ /* 0x000f220000300a00 */
[C---:B--2---:R-:W-:Y:S03]  /*342d0*/  HMMA.16816.F32 R16, R20.reuse, R18, R8 ;  /* 0x000000121410723c */ /* 0x044fe60000001808 */
[----:B------:R-:W2:Y:S01]  /*342e0*/  LDL.LU.64 R10, [R1+0x3990] ;  /* 0x00399000010a7983 */ /* 0x000ea20000300a00 */
[----:B------:R-:W2:Y:S11]  /*342f0*/  LDL.LU.64 R8, [R1+0x3988] ;  /* 0x0039880001087983 */ /* 0x000eb60000300a00 */
[----:B------:R-:W-:Y:S08]  /*34300*/  @!UPT UIADD3 URZ, URZ, URZ, URZ ;  /* 0x0000003f3f3ff290 */ /* 0x000ff0000fffe03f */
[----:B------:R-:W-:Y:S01]  /*34310*/  STL.64 [R1+0x9a0], R16 ;  /* 0x0009a01001007387 */ /* 0x000fe20000100a00 */
[----:B------:R0:W-:Y:S03]  /*34320*/  STL.64 [R1+0x9a8], R18 ;  /* 0x0009a81201007387 */ /* 0x0001e60000100a00 */
        /* <DEDUP_REMOVED lines=18> */
[----:B------:R-:W2:Y:S01]  /*34450*/  LDL.LU.64 R18, [R1+0x3950] ;  /* 0x0039500001127983 */ /* 0x000ea20000300a00 */
[C---:B----4-:R-:W-:Y:S08]  /*34460*/  HMMA.16816.F32 R4, R20.reuse, R14, R4 ;  /* 0x0000000e1404723c */ /* 0x050ff00000001804 */
        /* <DEDUP_REMOVED lines=9> */
[----:B------:R-:W-:Y:S01]  /*34500*/  STL.64 [R1+0x38d0], R14 ;  /* 0x0038d00e01007387 */ /* 0x000fe20000100a00 */
[----:B------:R0:W-:Y:S01]  /*34510*/  STL.64 [R1+0x440], R4 ;  /* 0x0004400401007387 */ /* 0x0001e20000100a00 */
[----:B------:R1:W-:Y:S03]  /*34520*/  STL.64 [R1+0x448], R6 ;  /* 0x0004480601007387 */ /* 0x0003e60000100a00 */
[----:B0-----:R-:W3:Y:S01]  /*34530*/  LDL.LU R4, [R1+0x1b0] ;  /* 0x0001b00001047983 */ /* 0x001ee20000300800 */
[----:B------:R-:W3:Y:S02]  /*34540*/  LDL.LU R5, [R1+0x1b4] ;  /* 0x0001b40001057983 */ /* 0x000ee40000300800 */
[----:B-1----:R-:W4:Y:S02]  /*34550*/  LDL.LU R6, [R1+0x1b8] ;  /* 0x0001b80001067983 */ /* 0x002f240000300800 */
[----:B------:R-:W4:Y:S02]  /*34560*/  LDL.LU R7, [R1+0x1bc] ;  /* 0x0001bc0001077983 */ /* 0x000f240000300800 */
[----:B----4-:R-:W-:Y:S01]  /*34570*/  STL.64 [R1+0x37f0], R6 ;  /* 0x0037f00601007387 */ /* 0x010fe20000100a00 */
[----:B---3--:R2:W-:Y:S02]  /*34580*/  STL.64 [R1+0x37e8], R4 ;  /* 0x0037e80401007387 */ /* 0x0085e40000100a00 */
[----:B------:R-:W3:Y:S01]  /*34590*/  LDL R29, [R1+0x924] ;  /* 0x00092400011d7983 */ /* 0x000ee20000100800 */
[----:B--2---:R-:W-:Y:S01]  /*345a0*/  HMMA.16816.F32 R4, R20, R18, R8 ;  /* 0x000000121404723c */ /* 0x004fe20000001808 */
[----:B------:R-:W2:Y:S11]  /*345b0*/  LDL.LU R8, [R1+0x520] ;  /* 0x0005200001087983 */ /* 0x000eb60000300800 */
[----:B------:R-:W-:Y:S11]  /*345c0*/  @!UPT UIADD3 URZ, URZ, URZ, URZ ;  /* 0x0000003f3f3ff290 */ /* 0x000ff6000fffe03f */
[----:B------:R-:W-:Y:S01]  /*345d0*/  STL.64 [R1+0x580], R4 ;  /* 0x0005800401007387 */ /* 0x000fe20000100a00 */
[----:B------:R-:W-:Y:S02]  /*345e0*/  STL.64 [R1+0x588], R6 ;  /* 0x0005880601007387 */ /* 0x000fe40000100a00 */
[----:B------:R-:W2:Y:S02]  /*345f0*/  LDL.LU R9, [R1+0x524] ;  /* 0x0005240001097983 */ /* 0x000ea40000300800 */
[----:B------:R-:W4:Y:S01]  /*34600*/  LDL.LU R10, [R1+0x528] ;  /* 0x00052800010a7983 */ /* 0x000f220000300800 */
[----:B------:R-:W4:Y:S01]  /*34610*/  LDL.LU R11, [R1+0x52c] ;  /* 0x00052c00010b7983 */ /* 0x000f220000300800 */
[----:B------:R-:W2:Y:S02]  /*34620*/  LDL.LU R16, [R1+0x560] ;  /* 0x0005600001107983 */ /* 0x000ea40000300800 */
[----:B------:R-:W3:Y:S02]  /*34630*/  LDL.LU R17, [R1+0x564] ;  /* 0x0005640001117983 */ /* 0x000ee40000300800 */
[----:B------:R-:W3:Y:S01]  /*34640*/  LDL.LU R18, [R1+0x568] ;  /* 0x0005680001127983 */ /* 0x000ee20000300800 */
[----:B------:R-:W3:Y:S04]  /*34650*/  LDL.LU R19, [R1+0x56c] ;  /* 0x00056c0001137983 */ /* 0x000ee80000300800 */
[----:B----4-:R0:W-:Y:S01]  /*34660*/  STL.64 [R1+0x38f0], R10 ;  /* 0x0038f00a01007387 */ /* 0x0101e20000100a00 */
[----:B--2---:R1:W-:Y:S02]  /*34670*/  STL.64 [R1+0x38e8], R8 ;  /* 0x0038e80801007387 */ /* 0x0043e40000100a00 */
[----:B0-----:R-:W-:-:S02]  /*34680*/  IMAD.MOV.U32 R10, RZ, RZ, R28 ;  /* 0x000000ffff0a7224 */ /* 0x001fc400078e001c */
[----:B------:R-:W-:-:S05]  /*34690*/  IMAD.MOV.U32 R11, RZ, RZ, R25 ;  /* 0x000000ffff0b7224 */ /* 0x000fca00078e0019 */
[----:B------:R0:W-:Y:S01]  /*346a0*/  STL.64 [R1+0x3900], R10 ;  /* 0x0039000a01007387 */ /* 0x0001e20000100a00 */
[----:B-1----:R-:W2:Y:S02]  /*346b0*/  LDL.LU R8, [R1+0x540] ;  /* 0x0005400001087983 */ /* 0x002ea40000300800 */
[----:B------:R-:W2:Y:S01]  /*346c0*/  LDL.LU R9, [R1+0x544] ;  /* 0x0005440001097983 */ /* 0x000ea20000300800 */
[----:B0-----:R-:W4:Y:S01]  /*346d0*/  LDL.LU R10, [R1+0x548] ;  /* 0x00054800010a7983 */ /* 0x001f220000300800 */
[----:B------:R-:W4:Y:S02]  /*346e0*/  LDL.LU R11, [R1+0x54c] ;  /* 0x00054c00010b7983 */ /* 0x000f240000300800 */
[----:B------:R-:W-:Y:S02]  /*346f0*/  IMAD.MOV.U32 R14, RZ, RZ, R12 ;  /* 0x000000ffff0e7224 */ /* 0x000fe400078e000c */
[----:B------:R-:W-:Y:S01]  /*34700*/  IMAD.MOV.U32 R15, RZ, RZ, R3 ;  /* 0x000000ffff0f7224 */ /* 0x000fe200078e0003 */
[----:B----4-:R0:W-:Y:S01]  /*34710*/  STL.64 [R1+0x3910], R10 ;  /* 0x0039100a01007387 */ /* 0x0101e20000100a00 */
[----:B--2---:R-:W-:Y:S02]  /*34720*/  STL.64 [R1+0x3908], R8 ;  /* 0x0039080801007387 */ /* 0x004fe40000100a00 */
[----:B------:R-:W2:Y:S02]  /*34730*/  LDL.LU R4, [R1+0x1c0] ;  /* 0x0001c00001047983 */ /* 0x000ea40000300800 */
[----:B------:R-:W2:Y:S01]  /*34740*/  LDL.LU R5, [R1+0x1c4] ;  /* 0x0001c40001057983 */ /* 0x000ea20000300800 */
[----:B------:R-:W4:Y:S01]  /*34750*/  LDL.LU R6, [R1+0x1c8] ;  /* 0x0001c80001067983 */ /* 0x000f220000300800 */
[----:B------:R-:W4:Y:S02]  /*34760*/  LDL.LU R7, [R1+0x1cc] ;  /* 0x0001cc0001077983 */ /* 0x000f240000300800 */
[----:B------:R1:W-:Y:S02]  /*34770*/  STL.64 [R1+0x38f8], R14 ;  /* 0x0038f80e01007387 */ /* 0x0003e40000100a00 */
[----:B------:R-:W2:Y:S02]  /*34780*/  LDL.LU R12, [R1+0x530] ;  /* 0x00053000010c7983 */ /* 0x000ea40000300800 */
[----:B0-----:R-:W-:-:S02]  /*34790*/  IMAD.MOV.U32 R11, RZ, RZ, R13 ;  /* 0x000000ffff0b7224 */ /* 0x001fc400078e000d */
[----:B------:R-:W2:Y:S04]  /*347a0*/  LDL.LU R13, [R1+0x534] ;  /* 0x00053400010d7983 */ /* 0x000ea80000300800 */
[----:B-1----:R-:W2:Y:S01]  /*347b0*/  LDL.LU R14, [R1+0x538] ;  /* 0x00053800010e7983 */ /* 0x002ea20000300800 */
[----:B------:R-:W2:Y:S01]  /*347c0*/  LDL.LU R15, [R1+0x53c] ;  /* 0x00053c00010f7983 */ /* 0x000ea20000300800 */
[----:B---3--:R-:W-:Y:S01]  /*347d0*/  HMMA.16816.F32 R20, R20, R26, R16 ;  /* 0x0000001a1414723c */ /* 0x008fe20000001810 */
[----:B------:R-:W-:Y:S01]  /*347e0*/  IMAD.MOV.U32 R10, RZ, RZ, R24 ;  /* 0x000000ffff0a7224 */ /* 0x000fe200078e0018 */
[----:B--2---:R-:W-:Y:S01]  /*347f0*/  STL.64 [R1+0x3920], R14 ;  /* 0x0039200e01007387 */ /* 0x004fe20000100a00 */
[----:B------:R0:W-:Y:S03]  /*34800*/  STL.64 [R1+0x3918], R12 ;  /* 0x0039180c01007387 */ /* 0x0001e60000100a00 */
[----:B0-----:R-:W2:Y:S01]  /*34810*/  LDL.LU R12, [R1+0x550] ;  /* 0x00055000010c7983 */ /* 0x001ea20000300800 */
[----:B------:R-:W2:Y:S02]  /*34820*/  LDL.LU R13, [R1+0x554] ;  /* 0x00055400010d7983 */ /* 0x000ea40000300800 */
[----:B------:R-:W2:Y:S02]  /*34830*/  LDL.LU R14, [R1+0x558] ;  /* 0x00055800010e7983 */ /* 0x000ea40000300800 */
[----:B------:R-:W2:Y:S01]  /*34840*/  LDL.LU R15, [R1+0x55c] ;  /* 0x00055c00010f7983 */ /* 0x000ea20000300800 */
[----:B----4-:R0:W-:Y:S01]  /*34850*/  STL.64 [R1+0x3800], R6 ;  /* 0x0038000601007387 */ /* 0x0101e20000100a00 */
[----:B------:R-:W-:Y:S03]  /*34860*/  STL.64 [R1+0x37f8], R4 ;  /* 0x0037f80401007387 */ /* 0x000fe60000100a00 */
[----:B0-----:R-:W3:Y:S01]  /*34870*/  LDL.64 R6, [R1+0x58] ;  /* 0x0000580001067983 */ /* 0x001ee20000100a00 */
[----:B------:R-:W2:Y:S02]  /*34880*/  LDL.LU.64 R18, [R1+0x3930] ;  /* 0x0039300001127983 */ /* 0x000ea40000300a00 */
[----:B------:R-:W2:Y:S02]  /*34890*/  LDL.LU.64 R16, [R1+0x3928] ;  /* 0x0039280001107983 */ /* 0x000ea40000300a00 */
[----:B------:R0:W-:Y:S01]  /*348a0*/  STL.64 [R1+0x38c8], R26 ;  /* 0x0038c81a01007387 */ /* 0x0001e20000100a00 */
[----:B------:R-:W4:Y:S01]  /*348b0*/  LDL.LU R24, [R1+0x500] ;  /* 0x0005000001187983 */ /* 0x000f220000300800 */
[----:B------:R-:W-:Y:S02]  /*348c0*/  STL.64 [R1+0x560], R20 ;  /* 0x0005601401007387 */ /* 0x000fe40000100a00 */
[----:B------:R-:W-:Y:S02]  /*348d0*/  STL.64 [R1+0x568], R22 ;  /* 0x0005681601007387 */ /* 0x000fe40000100a00 */
[----:B------:R-:W4:Y:S01]  /*348e0*/  LDL.LU R25, [R1+0x504] ;  /* 0x0005040001197983 */ /* 0x000f220000300800 */
[----:B0-----:R-:W3:Y:S01]  /*348f0*/  LDL.LU R26, [R1+0x508] ;  /* 0x00050800011a7983 */ /* 0x001ee20000300800 */
[----:B------:R-:W3:Y:S01]  /*34900*/  LDL.LU R27, [R1+0x50c] ;  /* 0x00050c00011b7983 */ /* 0x000ee20000300800 */
[C---:B--2---:R-:W-:Y:S02]  /*34910*/  HMMA.16816.F32 R8, R16.reuse, R10, R12 ;  /* 0x0000000a1008723c */ /* 0x044fe4000000180c */
[----:B---3--:R-:W-:Y:S01]  /*34920*/  STL.64 [R1+0x38e0], R26 ;  /* 0x0038e01a01007387 */ /* 0x008fe20000100a00 */
[----:B----4-:R0:W-:Y:S03]  /*34930*/  STL.64 [R1+0x38d8], R24 ;  /* 0x0038d81801007387 */ /* 0x0101e60000100a00 */
[----:B0-----:R-:W2:Y:S01]  /*34940*/  LDL.LU R24, [R1+0x510] ;  /* 0x0005100001187983 */ /* 0x001ea20000300800 */
[----:B------:R-:W2:Y:S02]  /*34950*/  LDL.LU R25, [R1+0x514] ;  /* 0x0005140001197983 */ /* 0x000ea40000300800 */
[----:B------:R-:W2:Y:S02]  /*34960*/  LDL.LU R26, [R1+0x518] ;  /* 0x00051800011a7983 */ /* 0x000ea40000300800 */
[----:B------:R-:W2:Y:S01]  /*34970*/  LDL.LU R27, [R1+0x51c] ;  /* 0x00051c00011b7983 */ /* 0x000ea20000300800 */
[----:B------:R-:W3:Y:S01]  /*34980*/  LDL.LU.64 R14, [R1+0x3920] ;  /* 0x00392000010e7983 */ /* 0x000ee20000300a00 */
[----:B------:R-:W3:Y:S10]  /*34990*/  LDL.LU.64 R12, [R1+0x3918] ;  /* 0x00391800010c7983 */ /* 0x000ef40000300a00 */
[----:B------:R-:W-:Y:S02]  /*349a0*/  STL.64 [R1+0x550], R8 ;  /* 0x0005500801007387 */ /* 0x000fe40000100a00 */
[----:B------:R0:W-:Y:S02]  /*349b0*/  STL.64 [R1+0x558], R10 ;  /* 0x0005580a01007387 */ /* 0x0001e40000100a00 */
[----:B0-----:R-:W4:Y:S01]  /*349c0*/  LDL.LU.64 R10, [R1+0x3910] ;  /* 0x00391000010a7983 */ /* 0x001f220000300a00 */
[----:B------:R-:W4:Y:S02]  /*349d0*/  LDL.LU.64 R8, [R1+0x3908] ;  /* 0x0039080001087983 */ /* 0x000f240000300a00 */
[C---:B----4-:R-:W-:Y:S11]  /*349e0*/  HMMA.16816.F32 R8, R16.reuse, R6, R8 ;  /* 0x000000061008723c */ /* 0x050ff60000001808 */
        /* <DEDUP_REMOVED lines=8> */
[----:B0-----:R-:W4:Y:S01]  /*34a70*/  LDL.LU R6, [R1+0x3c8] ;  /* 0x0003c80001067983 */ /* 0x001f220000300800 */
[----:B------:R-:W4:Y:S01]  /*34a80*/  LDL.LU R7, [R1+0x3cc] ;  /* 0x0003cc0001077983 */ /* 0x000f220000300800 */
[----:B---3--:R-:W-:Y:S02]  /*34a90*/  HMMA.16816.F32 R8, R16, R10, R12 ;  /* 0x0000000a1008723c */ /* 0x008fe4000000180c */
[----:B------:R-:W2:Y:S11]  /*34aa0*/  LDL.LU.64 R14, [R1+0x38f8] ;  /* 0x0038f800010e7983 */ /* 0x000eb60000300a00 */
[----:B------:R-:W-:Y:S10]  /*34ab0*/  @!UPT UIADD3 URZ, URZ, URZ, URZ ;  /* 0x0000003f3f3ff290 */ /* 0x000ff4000fffe03f */
[----:B------:R-:W-:Y:S01]  /*34ac0*/  STL.64 [R1+0x2b0], R8 ;  /* 0x0002b00801007387 */ /* 0x000fe20000100a00 */
[----:B------:R0:W-:Y:S03]  /*34ad0*/  STL.64 [R1+0x2b8], R10 ;  /* 0x0002b80a01007387 */ /* 0x0001e60000100a00 */
[----:B0-----:R-:W3:Y:S01]  /*34ae0*/  LDL.LU.64 R10, [R1+0x38f0] ;  /* 0x0038f000010a7983 */ /* 0x001ee20000300a00 */
[----:B------:R-:W3:Y:S02]  /*34af0*/  LDL.LU.64 R8, [R1+0x38e8] ;  /* 0x0038e80001087983 */ /* 0x000ee40000300a00 */
[----:B------:R-:W-:Y:S02]  /*34b00*/  IMAD.MOV.U32 R22, RZ, RZ, R2 ;  /* 0x000000ffff167224 */ /* 0x000fe400078e0002 */
[----:B------:R-:W-:-:S05]  /*34b10*/  IMAD.MOV.U32 R23, RZ, RZ, R0 ;  /* 0x000000ffff177224 */ /* 0x000fca00078e0000 */
[----:B------:R0:W-:Y:S01]  /*34b20*/  STL.64 [R1+0x3880], R22 ;  /* 0x0038801601007387 */ /* 0x0001e20000100a00 */
[----:B------:R-:W2:Y:S01]  /*34b30*/  LDL.LU R20, [R1+0x4f0] ;  /* 0x0004f00001147983 */ /* 0x000ea20000300800 */
[C---:B---3--:R-:W-:Y:S11]  /*34b40*/  HMMA.16816.F32 R8, R16.reuse, R22, R8 ;  /* 0x000000161008723c */ /* 0x048ff60000001808 */
[----:B------:R-:W-:Y:S11]  /*34b50*/  @!UPT UIADD3 URZ, URZ, URZ, URZ ;  /* 0x0000003f3f3ff290 */ /* 0x000ff6000fffe03f */
[----:B------:R-:W-:Y:S01]  /*34b60*/  @!UPT UIADD3 URZ, URZ, URZ, URZ ;  /* 0x0000003f3f3ff290 */ /* 0x000fe2000fffe03f */
[----:B------:R1:W-:Y:S01]  /*34b70*/  STL.64 [R1+0x2a0], R8 ;  /* 0x0002a00801007387 */ /* 0x0003e20000100a00 */
[----:B------:R3:W-:Y:S02]  /*34b80*/  STL.64 [R1+0x2a8], R10 ;  /* 0x0002a80a01007387 */ /* 0x0007e40000100a00 */
[----:B------:R-:W4:Y:S02]  /*34b90*/  LDL.LU R21, [R1+0x4f4] ;  /* 0x0004f40001157983 */ /* 0x000f240000300800 */
[----:B0-----:R-:W4:Y:S01]  /*34ba0*/  LDL.LU R22, [R1+0x4f8] ;  /* 0x0004f80001167983 */ /* 0x001f220000300800 */
[----:B------:R-:W4:Y:S04]  /*34bb0*/  LDL.LU R23, [R1+0x4fc] ;  /* 0x0004fc0001177983 */ /* 0x000f280000300800 */
[----:B-1----:R-:W4:Y:S01]  /*34bc0*/  LDL.LU R8, [R1+0x1f0] ;  /* 0x0001f00001087983 */ /* 0x002f220000300800 */
[----:B------:R-:W4:Y:S02]  /*34bd0*/  LDL.LU R9, [R1+0x1f4] ;  /* 0x0001f40001097983 */ /* 0x000f240000300800 */
[----:B---3--:R-:W3:Y:S02]  /*34be0*/  LDL.LU R10, [R1+0x1f8] ;  /* 0x0001f800010a7983 */ /* 0x008ee40000300800 */
[----:B------:R-:W3:Y:S01]  /*34bf0*/  LDL.LU R11, [R1+0x1fc] ;  /* 0x0001fc00010b7983 */ /* 0x000ee20000300800 */
[C---:B--2---:R-:W-:Y:S01]  /*34c00*/  HMMA.16816.F32 R12, R16.reuse, R14, R24 ;  /* 0x0000000e100c723c */ /* 0x044fe20000001818 */
[----:B---3--:R0:W-:Y:S01]  /*34c10*/  STL.64 [R1+0x3840], R10 ;  /* 0x0038400a01007387 */ /* 0x0081e20000100a00 */
[----:B----4-:R-:W-:Y:S03]  /*34c20*/  STL.64 [R1+0x3838], R8 ;  /* 0x0038380801007387 */ /* 0x010fe60000100a00 */
[----:B0-----:R-:W2:Y:S01]  /*34c30*/  LDL.64 R10, [R1+0x8] ;  /* 0x00000800010a7983 */ /* 0x001ea20000100a00 */
[----:B------:R-:W3:Y:S02]  /*34c40*/  LDL.LU.64 R26, [R1+0x38e0] ;  /* 0x0038e000011a7983 */ /* 0x000ee40000300a00 */
[----:B------:R-:W3:Y:S11]  /*34c50*/  LDL.LU.64 R24, [R1+0x38d8] ;  /* 0x0038d80001187983 */ /* 0x000ef60000300a00 */
[----:B------:R-:W-:Y:S04]  /*34c60*/  @!UPT UIADD3 URZ, URZ, URZ, URZ ;  /* 0x0000003f3f3ff290 */ /* 0x000fe8000fffe03f */
[----:B------:R-:W-:Y:S01]  /*34c70*/  STL.64 [R1+0x290], R12 ;  /* 0x0002900c01007387 */ /* 0x000fe20000100a00 */
[----:B------:R0:W-:Y:S04]  /*34c80*/  STL.64 [R1+0x298], R14 ;  /* 0x0002980e01007387 */ /* 0x0001e80000100a00 */
[----:B0-----:R-:W3:Y:S01]  /*34c90*/  LDL.LU.64 R14, [R1+0x38d0] ;  /* 0x0038d000010e7983 */ /* 0x001ee20000300a00 */
[C---:B--2---:R-:W-:Y:S08]  /*34ca0*/  HMMA.16816.F32 R20, R16.reuse, R10, R20 ;  /* 0x0000000a1014723c */ /* 0x044ff00000001814 */
[----:B---3--:R-:W-:Y:S01]  /*34cb0*/  HMMA.16816.F32 R24, R16, R14, R24 ;  /* 0x0000000e1018723c */ /* 0x008fe20000001818 */
[----:B------:R-:W-:-:S02]  /*34cc0*/  IMAD.MOV.U32 R2, RZ, RZ, R14 ;  /* 0x000000ffff027224 */ /* 0x000fc400078e000e */
[----:B------:R-:W-:Y:S11]  /*34cd0*/  IMAD.MOV.U32 R0, RZ, RZ, R15 ;  /* 0x000000ffff007224 */ /* 0x000ff600078e000f */
[----:B------:R-:W-:Y:S09]  /*34ce0*/  @!UPT UIADD3 URZ, URZ, URZ, URZ ;  /* 0x0000003f3f3ff290 */ /* 0x000ff2000fffe03f */
[----:B------:R-:W-:Y:S01]  /*34cf0*/  STL.64 [R1+0x510], R24 ;  /* 0x0005101801007387 */ /* 0x000fe20000100a00 */
[----:B------:R0:W-:Y:S03]  /*34d00*/  STL.64 [R1+0x518], R26 ;  /* 0x0005181a01007387 */ /* 0x0001e60000100a00 */
[----:B0-----:R-:W2:Y:S01]  /*34d10*/  LDL.LU.64 R26, [R1+0x38c8] ;  /* 0x0038c800011a7983 */ /* 0x001ea20000300a00 */
[----:B------:R-:W3:Y:S02]  /*34d20*/  LDL.LU.64 R14, [R1+0x38c0] ;  /* 0x0038c000010e7983 */ /* 0x000ee40000300a00 */
[----:B------:R-:W3:Y:S02]  /*34d30*/  LDL.LU.64 R12, [R1+0x38b8] ;  /* 0x0038b800010c7983 */ /* 0x000ee40000300a00 */
[----:B------:R-:W-:Y:S01]  /*34d40*/  STL.64 [R1+0x500], R20 ;  /* 0x0005001401007387 */ /* 0x000fe20000100a00 */
[----:B------:R0:W-:Y:S04]  /*34d50*/  STL.64 [R1+0x508], R22 ;  /* 0x0005081601007387 */ /* 0x0001e80000100a00 */
[----:B0-----:R-:W4:Y:S04]  /*34d60*/  LDL.64 R22, [R1+0x48] ;  /* 0x0000480001167983 */ /* 0x001f280000100a00 */
[----:B----4-:R-:W-:Y:S01]  /*34d70*/  STL.64 [R1+0x3898], R22 ;  /* 0x0038981601007387 */ /* 0x010fe20000100a00 */
[----:B------:R0:W-:Y:S02]  /*34d80*/  STL.64 [R1+0x3850], R10 ;  /* 0x0038500a01007387 */ /* 0x0001e40000100a00 */
[----:B0-----:R-:W-:-:S02]  /*34d90*/  IMAD.MOV.U32 R10, RZ, RZ, R2 ;  /* 0x000000ffff0a7224 */ /* 0x001fc400078e0002 */
[----:B------:R-:W-:-:S05]  /*34da0*/  IMAD.MOV.U32 R11, RZ, RZ, R0 ;  /* 0x000000ffff0b7224 */ /* 0x000fca00078e0000 */
[----:B------:R2:W-:Y:S02]  /*34db0*/  STL.64 [R1+0x3868], R10 ;  /* 0x0038680a01007387 */ /* 0x0005e40000100a00 */
[----:B--2---:R-:W-:Y:S02]  /*34dc0*/  HMMA.16816.F32 R8, R16, R26, R4 ;  /* 0x0000001a1008723c */ /* 0x004fe40000001804 */
[----:B------:R-:W3:Y:S01]  /*34dd0*/  LDL.64 R6, [R1+0x68] ;  /* 0x0000680001067983 */ /* 0x000ee20000100a00 */
[----:B------:R-:W2:Y:S11]  /*34de0*/  LDL.LU R20, [R1+0x380] ;  /* 0x0003800001147983 */ /* 0x000eb60000300800 */
[----:B------:R-:W-:Y:S09]  /*34df0*/  @!UPT UIADD3 URZ, URZ, URZ, URZ ;  /* 0x0000003f3f3ff290 */ /* 0x000ff2000fffe03f */
[----:B------:R-:W-:Y:S01]  /*34e00*/  STL.64 [R1+0x140], R8 ;  /* 0x0001400801007387 */ /* 0x000fe20000100a00 */
[----:B------:R-:W-:Y:S02]  /*34e10*/  STL.64 [R1+0x148], R10 ;  /* 0x0001480a01007387 */ /* 0x000fe40000100a00 */
[----:B------:R-:W2:Y:S02]  /*34e20*/  LDL.LU R21, [R1+0x384] ;  /* 0x0003840001157983 */ /* 0x000ea40000300800 */
[----:B------:R-:W4:Y:S01]  /*34e30*/  LDL.LU R22, [R1+0x388] ;  /* 0x0003880001167983 */ /* 0x000f220000300800 */
[----:B------:R-:W4:Y:S04]  /*34e40*/  LDL.LU R23, [R1+0x38c] ;  /* 0x00038c0001177983 */ /* 0x000f280000300800 */
[----:B----4-:R-:W-:Y:S01]  /*34e50*/  STL.64 [R1+0x38b0], R22 ;  /* 0x0038b01601007387 */ /* 0x010fe20000100a00 */
[----:B--2---:R0:W-:Y:S03]  /*34e60*/  STL.64 [R1+0x38a8], R20 ;  /* 0x0038a81401007387 */ /* 0x0041e60000100a00 */
[----:B0-----:R-:W3:Y:S01]  /*34e70*/  LDL.LU R20, [R1+0x390] ;  /* 0x0003900001147983 */ /* 0x001ee20000300800 */
[----:B------:R-:W3:Y:S02]  /*34e80*/  LDL.LU R21, [R1+0x394] ;  /* 0x0003940001157983 */ /* 0x000ee40000300800 */
[----:B------:R-:W3:Y:S02]  /*34e90*/  LDL.LU R22, [R1+0x398] ;  /* 0x0003980001167983 */ /* 0x000ee40000300800 */
[----:B------:R-:W3:Y:S01]  /*34ea0*/  LDL.LU R23, [R1+0x39c] ;  /* 0x00039c0001177983 */ /* 0x000ee20000300800 */
[----:B------:R-:W2:Y:S01]  /*34eb0*/  LDL.LU R8, [R1+0x350] ;  /* 0x0003500001087983 */ /* 0x000ea20000300800 */
[----:B------:R-:W2:Y:S02]  /*34ec0*/  LDL.LU R9, [R1+0x354] ;  /* 0x0003540001097983 */ /* 0x000ea40000300800 */
[----:B------:R-:W4:Y:S02]  /*34ed0*/  LDL.LU R10, [R1+0x358] ;  /* 0x00035800010a7983 */ /* 0x000f240000300800 */
[----:B------:R-:W4:Y:S02]  /*34ee0*/  LDL.LU R11, [R1+0x35c] ;  /* 0x00035c00010b7983 */ /* 0x000f240000300800 */
[----:B----4-:R-:W-:Y:S01]  /*34ef0*/  STL.64 [R1+0x3878], R10 ;  /* 0x0038780a01007387 */ /* 0x010fe20000100a00 */
[----:B--2---:R0:W-:Y:S03]  /*34f00*/  STL.64 [R1+0x3870], R8 ;  /* 0x0038700801007387 */ /* 0x0041e60000100a00 */
[----:B0-----:R-:W2:Y:S01]  /*34f10*/  LDL.LU R8, [R1+0x360] ;  /* 0x0003600001087983 */ /* 0x001ea20000300800 */
[----:B------:R-:W2:Y:S02]  /*34f20*/  LDL.LU R9, [R1+0x364] ;  /* 0x0003640001097983 */ /* 0x000ea40000300800 */
[----:B------:R-:W4:Y:S02]  /*34f30*/  LDL.LU R10, [R1+0x368] ;  /* 0x00036800010a7983 */ /* 0x000f240000300800 */
[----:B------:R-:W4:Y:S01]  /*34f40*/  LDL.LU R11, [R1+0x36c] ;  /* 0x00036c00010b7983 */ /* 0x000f220000300800 */
[----:B---3--:R-:W-:Y:S01]  /*34f50*/  HMMA.16816.F32 R20, R12, R6, R20 ;  /* 0x000000060c14723c */ /* 0x008fe20000001814 */
[----:B----4-:R-:W-:Y:S01]  /*34f60*/  STL.64 [R1+0x3890], R10 ;  /* 0x0038900a01007387 */ /* 0x010fe20000100a00 */
[----:B--2---:R0:W-:Y:S03]  /*34f70*/  STL.64 [R1+0x3888], R8 ;  /* 0x0038880801007387 */ /* 0x0041e60000100a00 */
[----:B0-----:R-:W2:Y:S01]  /*34f80*/  LDL.LU R8, [R1+0x370] ;  /* 0x0003700001087983 */ /* 0x001ea20000300800 */
[----:B------:R-:W2:Y:S02]  /*34f90*/  LDL.LU R9, [R1+0x374] ;  /* 0x0003740001097983 */ /* 0x000ea40000300800 */
[----:B------:R-:W2:Y:S02]  /*34fa0*/  LDL.LU R10, [R1+0x378] ;  /* 0x00037800010a7983 */ /* 0x000ea40000300800 */
[----:B------:R-:W2:Y:S01]  /*34fb0*/  LDL.LU R11, [R1+0x37c] ;  /* 0x00037c00010b7983 */ /* 0x000ea20000300800 */
[----:B------:R0:W-:Y:S01]  /*34fc0*/  STL.64 [R1+0x3848], R26 ;  /* 0x0038481a01007387 */ /* 0x0001e20000100a00 */
[----:B------:R-:W3:Y:S02]  /*34fd0*/  LDL.LU R24, [R1+0x330] ;  /* 0x0003300001187983 */ /* 0x000ee40000300800 */
[----:B------:R-:W3:Y:S01]  /*34fe0*/  LDL.LU R25, [R1+0x334] ;  /* 0x0003340001197983 */ /* 0x000ee20000300800 */
[----:B0-----:R-:W4:Y:S01]  /*34ff0*/  LDL.LU R26, [R1+0x338] ;  /* 0x00033800011a7983 */ /* 0x001f220000300800 */
[----:B------:R-:W4:Y:S02]  /*35000*/  LDL.LU R27, [R1+0x33c] ;  /* 0x00033c00011b7983 */ /* 0x000f240000300800 */
[----:B------:R-:W-:-:S02]  /*35010*/  IMAD.MOV.U32 R2, RZ, RZ, R6 ;  /* 0x000000ffff027224 */ /* 0x000fc400078e0006 */
[----:B------:R-:W-:Y:S01]  /*35020*/  IMAD.MOV.U32 R0, RZ, RZ, R7 ;  /* 0x000000ffff007224 */ /* 0x000fe200078e0007 */
[----:B----4-:R-:W-:Y:S01]  /*35030*/  STL.64 [R1+0x3860], R26 ;  /* 0x0038601a01007387 */ /* 0x010fe20000100a00 */
[----:B---3--:R0:W-:Y:S03]  /*35040*/  STL.64 [R1+0x3858], R24 ;  /* 0x0038581801007387 */ /* 0x0081e60000100a00 */
[----:B0-----:R-:W3:Y:S01]  /*35050*/  LDL.LU R24, [R1+0x340] ;  /* 0x0003400001187983 */ /* 0x001ee20000300800 */
[----:B------:R-:W3:Y:S02]  /*35060*/  LDL.LU R25, [R1+0x344] ;  /* 0x0003440001197983 */ /* 0x000ee40000300800 */
[----:B------:R-:W3:Y:S02]  /*35070*/  LDL.LU R26, [R1+0x348] ;  /* 0x00034800011a7983 */ /* 0x000ee40000300800 */
[----:B------:R-:W3:Y:S01]  /*35080*/  LDL.LU R27, [R1+0x34c] ;  /* 0x00034c00011b7983 */ /* 0x000ee20000300800 */
[----:B------:R-:W4:Y:S01]  /*35090*/  LDL.64 R18, [R1+0x28] ;  /* 0x0000280001127983 */ /* 0x000f220000100a00 */
[----:B------:R-:W-:Y:S02]  /*350a0*/  STL.64 [R1+0x130], R20 ;  /* 0x0001301401007387 */ /* 0x000fe40000100a00 */
[----:B------:R0:W-:Y:S02]  /*350b0*/  STL.64 [R1+0x138], R22 ;  /* 0x0001381601007387 */ /* 0x0001e40000100a00 */
[----:B0-----:R-:W2:Y:S01]  /*350c0*/  LDL.LU.64 R22, [R1+0x38b0] ;  /* 0x0038b00001167983 */ /* 0x001ea20000300a00 */
[----:B------:R-:W2:Y:S02]  /*350d0*/  LDL.LU.64 R20, [R1+0x38a8] ;  /* 0x0038a80001147983 */ /* 0x000ea40000300a00 */
[----:B------:R-:W2:Y:S02]  /*350e0*/  LDL.LU.64 R6, [R1+0x38a0] ;  /* 0x0038a00001067983 */ /* 0x000ea40000300a00 */
[C---:B--2---:R-:W-:Y:S11]  /*350f0*/  HMMA.16816.F32 R20, R12.reuse, R6, R20 ;  /* 0x000000060c14723c */ /* 0x044ff60000001814 */
[----:B------:R-:W-:Y:S11]  /*35100*/  @!UPT UIADD3 URZ, URZ, URZ, URZ ;  /* 0x0000003f3f3ff290 */ /* 0x000ff6000fffe03f */
[----:B------:R-:W-:Y:S01]  /*35110*/  @!UPT UIADD3 URZ, URZ, URZ, URZ ;  /* 0x0000003f3f3ff290 */ /* 0x000fe2000fffe03f */
[----:B------:R-:W-:Y:S01]  /*35120*/  STL.64 [R1+0x120], R20 ;  /* 0x0001201401007387 */ /* 0x000fe20000100a00 */
[----:B------:R0:W-:Y:S03]  /*35130*/  STL.64 [R1+0x128], R22 ;  /* 0x0001281601007387 */ /* 0x0001e60000100a00 */
[----:B0-----:R-:W2:Y:S01]  /*35140*/  LDL.LU.64 R22, [R1+0x3898] ;  /* 0x0038980001167983 */ /* 0x001ea20000300a00 */
[----:B------:R0:W-:Y:S02]  /*35150*/  STL.64 [R1+0x3810], R6 ;  /* 0x0038100601007387 */ /* 0x0001e40000100a00 */
[----:B0-----:R-:W-:Y:S02]  /*35160*/  IMAD.MOV.U32 R6, RZ, RZ, R2 ;  /* 0x000000ffff067224 */ /* 0x001fe400078e0002 */
[----:B------:R-:W-:Y:S01]  /*35170*/  IMAD.MOV.U32 R7, RZ, RZ, R0 ;  /* 0x000000ffff077224 */ /* 0x000fe200078e0000 */
        /* <DEDUP_REMOVED lines=14> */
[----:B0-----:R-:W4:Y:S01]  /*35260*/  LDL.LU.64 R10, [R1+0x3878] ;  /* 0x00387800010a7983 */ /* 0x001f220000300a00 */
[----:B------:R-:W4:Y:S02]  /*35270*/  LDL.LU.64 R8, [R1+0x3870] ;  /* 0x0038700001087983 */ /* 0x000f240000300a00 */
[----:B------:R0:W-:Y:S02]  /*35280*/  STL.64 [R1+0x3808], R22 ;  /* 0x0038081601007387 */ /* 0x0001e40000100a00 */
[----:B------:R-:W2:Y:S01]  /*35290*/  LDL.LU R20, [R1+0x1d0] ;  /* 0x0001d00001147983 */ /* 0x000ea20000300800 */
[----:B------:R-:W2:Y:S04]  /*352a0*/  LDL.LU R21, [R1+0x1d4] ;  /* 0x0001d40001157983 */ /* 0x000ea80000300800 */
[----:B0-----:R-:W2:Y:S01]  /*352b0*/  LDL.LU R22, [R1+0x1d8] ;  /* 0x0001d80001167983 */ /* 0x001ea20000300800 */
[----:B------:R-:W2:Y:S01]  /*352c0*/  LDL.LU R23, [R1+0x1dc] ;  /* 0x0001dc0001177983 */ /* 0x000ea20000300800 */
[C---:B----4-:R-:W-:Y:S02]  /*352d0*/  HMMA.16816.F32 R8, R12.reuse, R18, R8 ;  /* 0x000000120c08723c */ /* 0x050fe40000001808 */
[----:B--2---:R-:W-:Y:S01]  /*352e0*/  STL.64 [R1+0x3820], R22 ;  /* 0x0038201601007387 */ /* 0x004fe20000100a00 */
[----:B------:R0:W-:Y:S03]  /*352f0*/  STL.64 [R1+0x3818], R20 ;  /* 0x0038181401007387 */ /* 0x0001e60000100a00 */
[----:B0-----:R-:W2:Y:S01]  /*35300*/  LDL.LU R20, [R1+0x1e0] ;  /* 0x0001e00001147983 */ /* 0x001ea20000300800 */
[----:B------:R-:W2:Y:S02]  /*35310*/  LDL.LU R21, [R1+0x1e4] ;  /* 0x0001e40001157983 */ /* 0x000ea40000300800 */
[----:B------:R-:W2:Y:S02]  /*35320*/  LDL.LU R22, [R1+0x1e8] ;  /* 0x0001e80001167983 */ /* 0x000ea40000300800 */
[----:B------:R-:W2:Y:S11]  /*35330*/  LDL.LU R23, [R1+0x1ec] ;  /* 0x0001ec0001177983 */ /* 0x000eb60000300800 */
[----:B------:R-:W-:Y:S01]  /*35340*/  @!UPT UIADD3 URZ, URZ, URZ, URZ ;  /* 0x0000003f3f3ff290 */ /* 0x000fe2000fffe03f */
[----:B------:R-:W-:Y:S01]  /*35350*/  STL.64 [R1+0x360], R8 ;  /* 0x0003600801007387 */ /* 0x000fe20000100a00 */
[----:B------:R0:W-:Y:S03]  /*35360*/  STL.64 [R1+0x368], R10 ;  /* 0x0003680a01007387 */ /* 0x0001e60000100a00 */
[----:B0-----:R-:W3:Y:S02]  /*35370*/  LDL.LU.64 R10, [R1+0x3868] ;  /* 0x00386800010a7983 */ /* 0x001ee40000300a00 */
[C---:B---3--:R-:W-:Y:S02]  /*35380*/  HMMA.16816.F32 R8, R12.reuse, R10, R24 ;  /* 0x0000000a0c08723c */ /* 0x048fe40000001818 */
[----:B------:R-:W3:Y:S01]  /*35390*/  LDL.LU.64 R26, [R1+0x3860] ;  /* 0x00386000011a7983 */ /* 0x000ee20000300a00 */
[----:B------:R-:W3:Y:S11]  /*353a0*/  LDL.LU.64 R24, [R1+0x3858] ;  /* 0x0038580001187983 */ /* 0x000ef60000300a00 */
[----:B------:R-:W-:Y:S09]  /*353b0*/  @!UPT UIADD3 URZ, URZ, URZ, URZ ;  /* 0x0000003f3f3ff290 */ /* 0x000ff2000fffe03f */
        /* <DEDUP_REMOVED lines=14> */
[----:B------:R-:W2:Y:S02]  /*354a0*/  LDL.LU.64 R8, [R1+0x3828] ;  /* 0x0038280001087983 */ /* 0x000ea40000300a00 */
[----:B------:R-:W-:Y:S11]  /*354b0*/  STL.64 [R1+0x37c8], R26 ;  /* 0x0037c81a01007387 */ /* 0x000ff60000100a00 */
[----:B------:R-:W-:Y:S08]  /*354c0*/  @!UPT UIADD3 URZ, URZ, URZ, URZ ;  /* 0x0000003f3f3ff290 */ /* 0x000ff0000fffe03f */
[----:B------:R-:W-:Y:S01]  /*354d0*/  STL.64 [R1+0x2f0], R12 ;  /* 0x0002f00c01007387 */ /* 0x000fe20000100a00 */
[----:B------:R0:W-:Y:S03]  /*354e0*/  STL.64 [R1+0x2f8], R14 ;  /* 0x0002f80e01007387 */ /* 0x0001e60000100a00 */
[----:B0-----:R-:W3:Y:S01]  /*354f0*/  LDL.64 R14, [R1+0x18] ;  /* 0x00001800010e7983 */ /* 0x001ee20000100a00 */
[C---:B--2---:R-:W-:Y:S03]  /*35500*/  HMMA.16816.F32 R4, R8.reuse, R6, R20 ;  /* 0x000000060804723c */ /* 0x044fe60000001814 */
[----:B------:R-:W2:Y:S01]  /*35510*/  LDL.LU.64 R22, [R1+0x3820] ;  /* 0x0038200001167983 */ /* 0x000ea20000300a00 */
[----:B------:R-:W2:Y:S11]  /*35520*/  LDL.LU.64 R20, [R1+0x3818] ;  /* 0x0038180001147983 */ /* 0x000eb60000300a00 */
[----:B------:R-:W-:Y:S08]  /*35530*/  @!UPT UIADD3 URZ, URZ, URZ, URZ ;  /* 0x0000003f3f3ff290 */ /* 0x000ff0000fffe03f */
        /* <DEDUP_REMOVED lines=19> */
[----:B------:R2:W-:Y:S02]  /*35670*/  STL.64 [R1+0x168], R26 ;  /* 0x0001681a01007387 */ /* 0x0005e40000100a00 */
[----:B--2---:R-:W-:Y:S01]  /*35680*/  HMMA.16816.F32 R24, R8, R22, R4 ;  /* 0x000000160818723c */ /* 0x004fe20000001804 */
[----:B------:R-:W2:Y:S11]  /*35690*/  LDL.LU R4, [R1+0xb0] ;  /* 0x0000b00001047983 */ /* 0x000eb60000300800 */
[----:B------:R-:W-:Y:S11]  /*356a0*/  @!UPT UIADD3 URZ, URZ, URZ, URZ ;  /* 0x0000003f3f3ff290 */ /* 0x000ff6000fffe03f */
[----:B------:R-:W-:Y:S01]  /*356b0*/  STL.64 [R1+0x150], R24 ;  /* 0x0001501801007387 */ /* 0x000fe20000100a00 */
[----:B------:R0:W-:Y:S02]  /*356c0*/  STL.64 [R1+0x158], R26 ;  /* 0x0001581a01007387 */ /* 0x0001e40000100a00 */
[----:B------:R-:W2:Y:S02]  /*356d0*/  LDL.LU R5, [R1+0xb4] ;  /* 0x0000b40001057983 */ /* 0x000ea40000300800 */
[----:B------:R-:W4:Y:S01]  /*356e0*/  LDL.LU R6, [R1+0xb8] ;  /* 0x0000b80001067983 */ /* 0x000f220000300800 */
[----:B------:R-:W4:Y:S01]  /*356f0*/  LDL.LU R7, [R1+0xbc] ;  /* 0x0000bc0001077983 */ /* 0x000f220000300800 */
[----:B0-----:R-:W-:Y:S02]  /*35700*/  IMAD.MOV.U32 R26, RZ, RZ, R16 ;  /* 0x000000ffff1a7224 */ /* 0x001fe400078e0010 */
[----:B------:R-:W-:Y:S01]  /*35710*/  IMAD.MOV.U32 R27, RZ, RZ, R3 ;  /* 0x000000ffff1b7224 */ /* 0x000fe200078e0003 */
[----:B----4-:R-:W-:Y:S01]  /*35720*/  STL.64 [R1+0x37d8], R6 ;  /* 0x0037d80601007387 */ /* 0x010fe20000100a00 */
[----:B--2---:R-:W-:Y:S03]  /*35730*/  STL.64 [R1+0x37d0], R4 ;  /* 0x0037d00401007387 */ /* 0x004fe60000100a00 */
[----:B------:R0:W-:Y:S02]  /*35740*/  STL.64 [R1+0x37e0], R26 ;  /* 0x0037e01a01007387 */ /* 0x0001e40000100a00 */
[----:B------:R-:W3:Y:S01]  /*35750*/  LDL.LU R24, [R1+0x190] ;  /* 0x0001900001187983 */ /* 0x000ee20000300800 */
[----:B------:R-:W3:Y:S04]  /*35760*/  LDL.LU R25, [R1+0x194] ;  /* 0x0001940001197983 */ /* 0x000ee80000300800 */
[----:B0-----:R-:W3:Y:S01]  /*35770*/  LDL.LU R26, [R1+0x198] ;  /* 0x00019800011a7983 */ /* 0x001ee20000300800 */
[----:B------:R-:W3:Y:S02]  /*35780*/  LDL.LU R27, [R1+0x19c] ;  /* 0x00019c00011b7983 */ /* 0x000ee40000300800 */
[----:B------:R-:W2:Y:S02]  /*35790*/  LDL.LU R4, [R1+0x180] ;  /* 0x0001800001047983 */ /* 0x000ea40000300800 */
[----:B------:R-:W2:Y:S01]  /*357a0*/  LDL.LU R5, [R1+0x184] ;  /* 0x0001840001057983 */ /* 0x000ea20000300800 */
[----:B------:R-:W2:Y:S01]  /*357b0*/  LDL.LU R6, [R1+0x188] ;  /* 0x0001880001067983 */ /* 0x000ea20000300800 */
[----:B------:R-:W2:Y:S02]  /*357c0*/  LDL.LU R7, [R1+0x18c] ;  /* 0x00018c0001077983 */ /* 0x000ea40000300800 */
[----:B------:R0:W-:Y:S02]  /*357d0*/  STL.64 [R1+0x3780], R22 ;  /* 0x0037801601007387 */ /* 0x0001e40000100a00 */
[----:B0-----:R-:W4:Y:S04]  /*357e0*/  LDL.64 R22, [R1+0x48] ;  /* 0x0000480001167983 */ /* 0x001f280000100a00 */
[----:B----4-:R0:W-:Y:S02]  /*357f0*/  STL.64 [R1+0x3798], R22 ;  /* 0x0037981601007387 */ /* 0x0101e40000100a00 */
[----:B0-----:R-:W-:-:S02]  /*35800*/  IMAD.MOV.U32 R22, RZ, RZ, R2 ;  /* 0x000000ffff167224 */ /* 0x001fc400078e0002 */
[----:B------:R-:W-:-:S05]  /*35810*/  IMAD.MOV.U32 R23, RZ, RZ, R0 ;  /* 0x000000ffff177224 */ /* 0x000fca00078e0000 */
[----:B------:R0:W-:Y:S01]  /*35820*/  STL.64 [R1+0x37b0], R22 ;  /* 0x0037b01601007387 */ /* 0x0001e20000100a00 */
[----:B------:R-:W4:Y:S02]  /*35830*/  LDL.LU R20, [R1+0x1a0] ;  /* 0x0001a00001147983 */ /* 0x000f240000300800 */
[----:B------:R-:W4:Y:S01]  /*35840*/  LDL.LU R21, [R1+0x1a4] ;  /* 0x0001a40001157983 */ /* 0x000f220000300800 */
[----:B0-----:R-:W4:Y:S01]  /*35850*/  LDL.LU R22, [R1+0x1a8] ;  /* 0x0001a80001167983 */ /* 0x001f220000300800 */
[----:B------:R-:W4:Y:S02]  /*35860*/  LDL.LU R23, [R1+0x1ac] ;  /* 0x0001ac0001177983 */ /* 0x000f240000300800 */
[C---:B----4-:R-:W-:Y:S11]  /*35870*/  HMMA.16816.F32 R20, R8.reuse, R18, R20 ;  /* 0x000000120814723c */ /* 0x050ff60000001814 */
[----:B------:R-:W-:Y:S11]  /*35880*/  @!UPT UIADD3 URZ, URZ, URZ, URZ ;  /* 0x0000003f3f3ff290 */ /* 0x000ff6000fffe03f */
[----:B------:R-:W-:Y:S01]  /*35890*/  @!UPT UIADD3 URZ, URZ, URZ, URZ ;  /* 0x0000003f3f3ff290 */ /* 0x000fe2000fffe03f */
[----:B------:R-:W-:Y:S01]  /*358a0*/  STL.64 [R1+0x330], R20 ;  /* 0x0003301401007387 */ /* 0x000fe20000100a00 */
[----:B------:R0:W-:Y:S03]  /*358b0*/  STL.64 [R1+0x338], R22 ;  /* 0x0003381601007387 */ /* 0x0001e60000100a00 */
[----:B0-----:R-:W4:Y:S01]  /*358c0*/  LDL.64 R22, [R1+0x68] ;  /* 0x0000680001167983 */ /* 0x001f220000100a00 */
[----:B------:R0:W-:Y:S02]  /*358d0*/  STL.64 [R1+0x3778], R18 ;  /* 0x0037781201007387 */ /* 0x0001e40000100a00 */
[----:B------:R-:W2:Y:S02]  /*358e0*/  LDL.LU R16, [R1+0x70] ;  /* 0x0000700001107983 */ /* 0x000ea40000300800 */
[----:B------:R-:W2:Y:S01]  /*358f0*/  LDL.LU R17, [R1+0x74] ;  /* 0x0000740001117983 */ /* 0x000ea20000300800 */
[----:B0-----:R-:W2:Y:S01]  /*35900*/  LDL.LU R18, [R1+0x78] ;  /* 0x0000780001127983 */ /* 0x001ea20000300800 */
[----:B------:R-:W2:Y:S01]  /*35910*/  LDL.LU R19, [R1+0x7c] ;  /* 0x00007c0001137983 */ /* 0x000ea20000300800 */
[C---:B---3--:R-:W-:Y:S02]  /*35920*/  HMMA.16816.F32 R24, R8.reuse, R14, R24 ;  /* 0x0000000e0818723c */ /* 0x048fe40000001818 */
[----:B--2---:R-:W-:Y:S01]  /*35930*/  STL.64 [R1+0x3790], R18 ;  /* 0x0037901201007387 */ /* 0x004fe20000100a00 */
[----:B------:R0:W-:Y:S03]  /*35940*/  STL.64 [R1+0x3788], R16 ;  /* 0x0037881001007387 */ /* 0x0001e60000100a00 */
[----:B0-----:R-:W2:Y:S01]  /*35950*/  LDL.LU R16, [R1+0x80] ;  /* 0x0000800001107983 */ /* 0x001ea20000300800 */
[----:B------:R-:W2:Y:S02]  /*35960*/  LDL.LU R17, [R1+0x84] ;  /* 0x0000840001117983 */ /* 0x000ea40000300800 */
[----:B------:R-:W3:Y:S02]  /*35970*/  LDL.LU R18, [R1+0x88] ;  /* 0x0000880001127983 */ /* 0x000ee40000300800 */
[----:B------:R-:W3:Y:S02]  /*35980*/  LDL.LU R19, [R1+0x8c] ;  /* 0x00008c0001137983 */ /* 0x000ee40000300800 */
[----:B---3--:R-:W-:Y:S01]  /*35990*/  STL.64 [R1+0x37a8], R18 ;  /* 0x0037a81201007387 */ /* 0x008fe20000100a00 */
[----:B--2---:R0:W-:Y:S03]  /*359a0*/  STL.64 [R1+0x37a0], R16 ;  /* 0x0037a01001007387 */ /* 0x0041e60000100a00 */
[----:B0-----:R-:W2:Y:S01]  /*359b0*/  LDL.LU R16, [R1+0x90] ;  /* 0x0000900001107983 */ /* 0x001ea20000300800 */
[----:B------:R-:W2:Y:S02]  /*359c0*/  LDL.LU R17, [R1+0x94] ;  /* 0x0000940001117983 */ /* 0x000ea40000300800 */
[----:B------:R-:W2:Y:S02]  /*359d0*/  LDL.LU R18, [R1+0x98] ;  /* 0x0000980001127983 */ /* 0x000ea40000300800 */
[----:B------:R-:W2:Y:S01]  /*359e0*/  LDL.LU R19, [R1+0x9c] ;  /* 0x00009c0001137983 */ /* 0x000ea20000300800 */
[----:B------:R-:W-:Y:S01]  /*359f0*/  STL.64 [R1+0x4f0], R24 ;  /* 0x0004f01801007387 */ /* 0x000fe20000100a00 */
[----:B------:R0:W-:Y:S03]  /*35a00*/  STL.64 [R1+0x4f8], R26 ;  /* 0x0004f81a01007387 */ /* 0x0001e60000100a00 */
[----:B0-----:R-:W3:Y:S01]  /*35a10*/  LDL.LU.64 R26, [R1+0x37e0] ;  /* 0x0037e000011a7983 */ /* 0x001ee20000300a00 */
[----:B------:R0:W-:Y:S02]  /*35a20*/  STL.64 [R1+0x3770], R14 ;  /* 0x0037700e01007387 */ /* 0x0001e40000100a00 */
[----:B------:R-:W2:Y:S02]  /*35a30*/  LDL.LU R12, [R1+0x170] ;  /* 0x00017000010c7983 */ /* 0x000ea40000300800 */
[----:B------:R-:W2:Y:S01]  /*35a40*/  LDL.LU R13, [R1+0x174] ;  /* 0x00017400010d7983 */ /* 0x000ea20000300800 */
[----:B0-----:R-:W2:Y:S01]  /*35a50*/  LDL.LU R14, [R1+0x178] ;  /* 0x00017800010e7983 */ /* 0x001ea20000300800 */
[----:B------:R-:W2:Y:S01]  /*35a60*/  LDL.LU R15, [R1+0x17c] ;  /* 0x00017c00010f7983 */ /* 0x000ea20000300800 */
[C---:B---3--:R-:W-:Y:S02]  /*35a70*/  HMMA.16816.F32 R24, R8.reuse, R26, R4 ;  /* 0x0000001a0818723c */ /* 0x048fe40000001804 */
[----:B------:R-:W3:Y:S01]  /*35a80*/  LDL.LU.64 R6, [R1+0x37d8] ;  /* 0x0037d80001067983 */ /* 0x000ee20000300a00 */
[----:B------:R-:W3:Y:S11]  /*35a90*/  LDL.LU.64 R4, [R1+0x37d0] ;  /* 0x0037d00001047983 */ /* 0x000ef60000300a00 */
[----:B------:R-:W-:Y:S09]  /*35aa0*/  @!UPT UIADD3 URZ, URZ, URZ, URZ ;  /* 0x0000003f3f3ff290 */ /* 0x000ff2000fffe03f */
[----:B------:R-:W-:Y:S01]  /*35ab0*/  STL.64 [R1+0x570], R24 ;  /* 0x0005701801007387 */ /* 0x000fe20000100a00 */
[----:B------:R0:W-:Y:S03]  /*35ac0*/  STL.64 [R1+0x578], R26 ;  /* 0x0005781a01007387 */ /* 0x0001e60000100a00 */
[----:B0-----:R-:W3:Y:S02]  /*35ad0*/  LDL.LU.64 R26, [R1+0x37c8] ;  /* 0x0037c800011a7983 */ /* 0x001ee40000300a00 */
[----:B---3--:R-:W-:Y:S02]  /*35ae0*/  HMMA.16816.F32 R8, R8, R26, R4 ;  /* 0x0000001a0808723c */ /* 0x008fe40000001804 */
[----:B------:R-:W3:Y:S01]  /*35af0*/  LDL.LU.64 R6, [R1+0x37c0] ;  /* 0x0037c00001067983 */ /* 0x000ee20000300a00 */
[----:B------:R-:W3:Y:S11]  /*35b00*/  LDL.LU.64 R4, [R1+0x37b8] ;  /* 0x0037b80001047983 */ /* 0x000ef60000300a00 */
[----:B------:R-:W-:Y:S09]  /*35b10*/  @!UPT UIADD3 URZ, URZ, URZ, URZ ;  /* 0x0000003f3f3ff290 */ /* 0x000ff2000fffe03f */
[----:B------:R0:W-:Y:S01]  /*35b20*/  STL.64 [R1+0x520], R8 ;  /* 0x0005200801007387 */ /* 0x0001e20000100a00 */
[----:B------:R1:W-:Y:S03]  /*35b30*/  STL.64 [R1+0x528], R10 ;  /* 0x0005280a01007387 */ /* 0x0003e60000100a00 */
[----:B0-----:R-:W3:Y:S01]  /*35b40*/  LDL.LU R8, [R1+0xa0] ;  /* 0x0000a00001087983 */ /* 0x001ee20000300800 */
[----:B------:R-:W3:Y:S02]  /*35b50*/  LDL.LU R9, [R1+0xa4] ;  /* 0x0000a40001097983 */ /* 0x000ee40000300800 */
[----:B-1----:R-:W3:Y:S02]  /*35b60*/  LDL.LU R10, [R1+0xa8] ;  /* 0x0000a800010a7983 */ /* 0x002ee40000300800 */
[----:B------:R-:W3:Y:S01]  /*35b70*/  LDL.LU R11, [R1+0xac] ;  /* 0x0000ac00010b7983 */ /* 0x000ee20000300800 */
[----:B------:R0:W-:Y:S01]  /*35b80*/  STL.64 [R1+0x3768], R26 ;  /* 0x0037681a01007387 */ /* 0x0001e20000100a00 */
[----:B------:R-:W2:Y:S02]  /*35b90*/  LDL.LU R24, [R1+0x320] ;  /* 0x0003200001187983 */ /* 0x000ea40000300800 */
[----:B------:R-:W2:Y:S02]  /*35ba0*/  LDL.LU R25, [R1+0x324] ;  /* 0x0003240001197983 */ /* 0x000ea40000300800 */
[----:B----4-:R-:W-:Y:S01]  /*35bb0*/  IMAD.MOV.U32 R3, RZ, RZ, R23 ;  /* 0x000000ffff037224 */ /* 0x010fe200078e0017 */
[----:B0-----:R-:W4:Y:S01]  /*35bc0*/  LDL.LU R26, [R1+0x328] ;  /* 0x00032800011a7983 */ /* 0x001f220000300800 */
[----:B------:R-:W4:Y:S01]  /*35bd0*/  LDL.LU R27, [R1+0x32c] ;  /* 0x00032c00011b7983 */ /* 0x000f220000300800 */
[C---:B---3--:R-:W-:Y:S11]  /*35be0*/  HMMA.16816.F32 R8, R4.reuse, R22, R8 ;  /* 0x000000160408723c */ /* 0x048ff60000001808 */
[----:B------:R-:W-:Y:S11]  /*35bf0*/  @!UPT UIADD3 URZ, URZ, URZ, URZ ;  /* 0x0000003f3f3ff290 */ /* 0x000ff6000fffe03f */
[----:B------:R-:W-:Y:S01]  /*35c00*/  @!UPT UIADD3 URZ, URZ, URZ, URZ ;  /* 0x0000003f3f3ff290 */ /* 0x000fe2000fffe03f */
[----:B------:R0:W-:Y:S01]  /*35c10*/  STL.64 [R1+0xab0], R8 ;  /* 0x000ab00801007387 */ /* 0x0001e20000100a00 */
[----:B------:R-:W-:Y:S02]  /*35c20*/  STL.64 [R1+0xab8], R10 ;  /* 0x000ab80a01007387 */ /* 0x000fe40000100a00 */
[----:B0-----:R-:W-:Y:S02]  /*35c30*/  IMAD.MOV.U32 R8, RZ, RZ, R22 ;  /* 0x000000ffff087224 */ /* 0x001fe400078e0016 */
[----:B------:R-:W2:Y:S02]  /*35c40*/  LDL.LU.64 R22, [R1+0x37b0] ;  /* 0x0037b00001167983 */ /* 0x000ea40000300a00 */
[C---:B--2---:R-:W-:Y:S02]  /*35c50*/  HMMA.16816.F32 R20, R4.reuse, R22, R16 ;  /* 0x000000160414723c */ /* 0x044fe40000001810 */
[----:B------:R-:W2:Y:S01]  /*35c60*/  LDL.LU.64 R18, [R1+0x37a8] ;  /* 0x0037a80001127983 */ /* 0x000ea20000300a00 */
[----:B------:R-:W2:Y:S11]  /*35c70*/  LDL.LU.64 R16, [R1+0x37a0] ;  /* 0x0037a00001107983 */ /* 0x000eb60000300a00 */
[----:B------:R-:W-:Y:S09]  /*35c80*/  @!UPT UIADD3 URZ, URZ, URZ, URZ ;  /* 0x0000003f3f3ff290 */ /* 0x000ff2000fffe03f */
        /* <DEDUP_REMOVED lines=16> */
[----:B------:R-:W-:Y:S02]  /*35d90*/  STL.64 [R1+0xa88], R22 ;  /* 0x000a881601007387 */ /* 0x000fe40000100a00 */
[----:B------:R-:W-:Y:S01]  /*35da0*/  LDSM.16.MT88.4 R20, [R29+0x4000] ;  /* 0x004000001d14783b */ /* 0x000fe20000004200 */
[C---:B--2---:R-:W-:Y:S11]  /*35db0*/  HMMA.16816.F32 R12, R4.reuse, R18, R12 ;  /* 0x00000012040c723c */ /* 0x044ff6000000180c */
[----:B------:R-:W-:Y:S11]  /*35dc0*/  @!UPT UIADD3 URZ, URZ, URZ, URZ ;  /* 0x0000003f3f3ff290 */ /* 0x000ff6000fffe03f */
[----:B------:R-:W-:Y:S01]  /*35dd0*/  @!UPT UIADD3 URZ, URZ, URZ, URZ ;  /* 0x0000003f3f3ff290 */ /* 0x000fe2000fffe03f */
[----:B------:R-:W-:Y:S01]  /*35de0*/  STL.64 [R1+0xa70], R12 ;  /* 0x000a700c01007387 */ /* 0x000fe20000100a00 */
[----:B------:R0:W-:Y:S03]  /*35df0*/  STL.64 [R1+0xa78], R14 ;  /* 0x000a780e01007387 */ /* 0x0001e60000100a00 */
[----:B0-----:R-:W4:Y:S01]  /*35e00*/  LDL.LU.64 R14, [R1+0x3770] ;  /* 0x00377000010e7983 */ /* 0x001f220000300a00 */
[----:B------:R-:W-:Y:S02]  /*35e10*/  IMAD.MOV.U32 R28, RZ, RZ, R19 ;  /* 0x000000ffff1c7224 */ /* 0x000fe400078e0013 */
[----:B------:R-:W0:Y:S02]  /*35e20*/  LDSM.16.MT88.4 R16, [R29+0x4080] ;  /* 0x004080001d10783b */ /* 0x000e240000004200 */
[----:B0-----:R-:W-:Y:S02]  /*35e30*/  STL.64 [R1+0x3708], R18 ;  /* 0x0037081201007387 */ /* 0x001fe40000100a00 */
[----:B------:R0:W-:Y:S02]  /*35e40*/  STL.64 [R1+0x3700], R16 ;  /* 0x0037001001007387 */ /* 0x0001e40000100a00 */
[----:B0-----:R-:W2:Y:S01]  /*35e50*/  LDL.LU R16, [R1+0x4e0] ;  /* 0x0004e00001107983 */ /* 0x001ea20000300800 */
[----:B------:R-:W2:Y:S02]  /*35e60*/  LDL.LU R17, [R1+0x4e4] ;  /* 0x0004e40001117983 */ /* 0x000ea40000300800 */
[----:B------:R-:W2:Y:S02]  /*35e70*/  LDL.LU R18, [R1+0x4e8] ;  /* 0x0004e80001127983 */ /* 0x000ea40000300800 */
[----:B------:R-:W2:Y:S01]  /*35e80*/  LDL.LU R19, [R1+0x4ec] ;  /* 0x0004ec0001137983 */ /* 0x000ea20000300800 */
[----:B----4-:R-:W-:Y:S01]  /*35e90*/  HMMA.16816.F32 R24, R4, R14, R24 ;  /* 0x0000000e0418723c */ /* 0x010fe20000001818 */
[----:B------:R-:W-:-:S02]  /*35ea0*/  IMAD.MOV.U32 R2, RZ, RZ, R14 ;  /* 0x000000ffff027224 */ /* 0x000fc400078e000e */
[----:B------:R-:W-:Y:S02]  /*35eb0*/  IMAD.MOV.U32 R0, RZ, RZ, R15 ;  /* 0x000000ffff007224 */ /* 0x000fe400078e000f */
[----:B------:R-:W0:Y:S11]  /*35ec0*/  LDSM.16.MT88.4 R12, [R29+0x4100] ;  /* 0x004100001d0c783b */ /* 0x000e360000004200 */
[----:B------:R-:W-:Y:S07]  /*35ed0*/  @!UPT UIADD3 URZ, URZ, URZ, URZ ;  /* 0x0000003f3f3ff290 */ /* 0x000fee000fffe03f */
[----:B------:R-:W-:Y:S01]  /*35ee0*/  STL.64 [R1+0xa60], R24 ;  /* 0x000a601801007387 */ /* 0x000fe20000100a00 */
[----:B------:R1:W-:Y:S03]  /*35ef0*/  STL.64 [R1+0xa68], R26 ;  /* 0x000a681a01007387 */ /* 0x0003e60000100a00 */
[----:B-1----:R-:W3:Y:S04]  /*35f00*/  LDL.LU.64 R26, [R1+0x3768] ;  /* 0x00376800011a7983 */ /* 0x002ee80000300a00 */
[----:B0-----:R0:W-:Y:S01]  /*35f10*/  STL.64 [R1+0x3670], R14 ;  /* 0x0036700e01007387 */ /* 0x0011e20000100a00 */
[----:B------:R1:W-:Y:S03]  /*35f20*/  STL.64 [R1+0x3668], R12 ;  /* 0x0036680c01007387 */ /* 0x0003e60000100a00 */
[----:B0-----:R-:W2:Y:S02]  /*35f30*/  LDL.64 R14, [R1+0x8] ;  /* 0x00000800010e7983 */ /* 0x001ea40000100a00 */
[----:B--2---:R-:W-:Y:S02]  /*35f40*/  HMMA.16816.F32 R16, R4, R14, R16 ;  /* 0x0000000e0410723c */ /* 0x004fe40000001810 */
[----:B------:R0:W-:Y:S01]  /*35f50*/  STL.64 [R1+0x3718], R14 ;  /* 0x0037180e01007387 */ /* 0x0001e20000100a00 */
[----:B-1----:R-:W2:Y:S11]  /*35f60*/  LDL.LU R12, [R1+0x6b0] ;  /* 0x0006b000010c7983 */ /* 0x002eb60000300800 */
[----:B------:R-:W-:Y:S09]  /*35f70*/  @!UPT UIADD3 URZ, URZ, URZ, URZ ;  /* 0x0000003f3f3ff290 */ /* 0x000ff2000fffe03f */
[----:B------:R1:W-:Y:S01]  /*35f80*/  STL.64 [R1+0xa50], R16 ;  /* 0x000a501001007387 */ /* 0x0003e20000100a00 */
[----:B------:R4:W-:Y:S02]  /*35f90*/  STL.64 [R1+0xa58], R18 ;  /* 0x000a581201007387 */ /* 0x0009e40000100a00 */
[----:B------:R-:W2:Y:S02]  /*35fa0*/  LDL.LU R13, [R1+0x6b4] ;  /* 0x0006b400010d7983 */ /* 0x000ea40000300800 */
[----:B0-----:R-:W2:Y:S01]  /*35fb0*/  LDL.LU R14, [R1+0x6b8] ;  /* 0x0006b800010e7983 */ /* 0x001ea20000300800 */
[----:B------:R-:W2:Y:S04]  /*35fc0*/  LDL.LU R15, [R1+0x6bc] ;  /* 0x0006bc00010f7983 */ /* 0x000ea80000300800 */
[----:B-1----:R-:W3:Y:S01]  /*35fd0*/  LDL.LU R16, [R1+0x4d0] ;  /* 0x0004d00001107983 */ /* 0x002ee20000300800 */
[----:B------:R-:W3:Y:S02]  /*35fe0*/  LDL.LU R17, [R1+0x4d4] ;  /* 0x0004d40001117983 */ /* 0x000ee40000300800 */
[----:B----4-:R-:W3:Y:S02]  /*35ff0*/  LDL.LU R18, [R1+0x4d8] ;  /* 0x0004d80001127983 */ /* 0x010ee40000300800 */
[----:B------:R-:W3:Y:S01]  /*36000*/  LDL.LU R19, [R1+0x4dc] ;  /* 0x0004dc0001137983 */ /* 0x000ee20000300800 */
[----:B--2---:R0:W-:Y:S01]  /*36010*/  STL.64 [R1+0x3728], R14 ;  /* 0x0037280e01007387 */ /* 0x0041e20000100a00 */
[----:B------:R-:W-:Y:S02]  /*36020*/  STL.64 [R1+0x3720], R12 ;  /* 0x0037200c01007387 */ /* 0x000fe40000100a00 */
[----:B0-----:R-:W-:-:S02]  /*36030*/  IMAD.MOV.U32 R14, RZ, RZ, R10 ;  /* 0x000000ffff0e7224 */ /* 0x001fc400078e000a */
[----:B------:R-:W-:-:S05]  /*36040*/  IMAD.MOV.U32 R15, RZ, RZ, R9 ;  /* 0x000000ffff0f7224 */ /* 0x000fca00078e0009 */
[----:B------:R0:W-:Y:S04]  /*36050*/  STL.64 [R1+0x3738], R14 ;  /* 0x0037380e01007387 */ /* 0x0001e80000100a00 */
[----:B0-----:R-:W2:Y:S04]  /*36060*/  LDL.64 R14, [R1+0x58] ;  /* 0x00005800010e7983 */ /* 0x001ea80000100a00 */
[----:B--2---:R0:W-:Y:S02]  /*36070*/  STL.64 [R1+0x3750], R14 ;  /* 0x0037500e01007387 */ /* 0x0041e40000100a00 */
[----:B0-----:R-:W-:-:S02]  /*36080*/  IMAD.MOV.U32 R14, RZ, RZ, R8 ;  /* 0x000000ffff0e7224 */ /* 0x001fc400078e0008 */
[----:B------:R-:W0:Y:S04]  /*36090*/  LDSM.16.MT88.4 R8, [R29+0x4180] ;  /* 0x004180001d08783b */ /* 0x000e280000004200 */
[----:B0-----:R0:W-:Y:S01]  /*360a0*/  STL.64 [R1+0x35e0], R10 ;  /* 0x0035e00a01007387 */ /* 0x0011e20000100a00 */
[----:B------:R1:W-:Y:S03]  /*360b0*/  STL.64 [R1+0x35d8], R8 ;  /* 0x0035d80801007387 */ /* 0x0003e60000100a00 */
[----:B0-----:R-:W2:Y:S04]  /*360c0*/  LDL.64 R10, [R1+0x38] ;  /* 0x00003800010a7983 */ /* 0x001ea80000100a00 */
[----:B--2---:R0:W-:Y:S01]  /*360d0*/  STL.64 [R1+0x3730], R10 ;  /* 0x0037300a01007387 */ /* 0x0041e20000100a00 */
[----:B-1----:R-:W2:Y:S02]  /*360e0*/  LDL.LU R8, [R1+0x6c0] ;  /* 0x0006c00001087983 */ /* 0x002ea40000300800 */
[----:B------:R-:W2:Y:S01]  /*360f0*/  LDL.LU R9, [R1+0x6c4] ;  /* 0x0006c40001097983 */ /* 0x000ea20000300800 */
[----:B0-----:R-:W4:Y:S01]  /*36100*/  LDL.LU R10, [R1+0x6c8] ;  /* 0x0006c800010a7983 */ /* 0x001f220000300800 */
[----:B------:R-:W4:Y:S03]  /*36110*/  LDL.LU R11, [R1+0x6cc] ;  /* 0x0006cc00010b7983 */ /* 0x000f260000300800 */
[----:B----4-:R-:W-:Y:S01]  /*36120*/  STL.64 [R1+0x3748], R10 ;  /* 0x0037480a01007387 */ /* 0x010fe20000100a00 */
[----:B--2---:R0:W-:Y:S03]  /*36130*/  STL.64 [R1+0x3740], R8 ;  /* 0x0037400801007387 */ /* 0x0041e60000100a00 */
[----:B0-----:R-:W2:Y:S01]  /*36140*/  LDL.LU R8, [R1+0x6d0] ;  /* 0x0006d00001087983 */ /* 0x001ea20000300800 */
[----:B------:R-:W2:Y:S02]  /*36150*/  LDL.LU R9, [R1+0x6d4] ;  /* 0x0006d40001097983 */ /* 0x000ea40000300800 */
[----:B------:R-:W4:Y:S02]  /*36160*/  LDL.LU R10, [R1+0x6d8] ;  /* 0x0006d800010a7983 */ /* 0x000f240000300800 */
[----:B------:R-:W4:Y:S01]  /*36170*/  LDL.LU R11, [R1+0x6dc] ;  /* 0x0006dc00010b7983 */ /* 0x000f220000300800 */
[----:B---3--:R-:W-:Y:S01]  /*36180*/  HMMA.16816.F32 R4, R4, R26, R16 ;  /* 0x0000001a0404723c */ /* 0x008fe20000001810 */
[----:B------:R-:W-:Y:S01]  /*36190*/  IMAD.MOV.U32 R15, RZ, RZ, R3 ;  /* 0x000000ffff0f7224 */ /* 0x000fe200078e0003 */
[----:B----4-:R-:W-:Y:S01]  /*361a0*/  STL.64 [R1+0x3760], R10 ;  /* 0x0037600a01007387 */ /* 0x010fe20000100a00 */
[----:B--2---:R0:W-:Y:S03]  /*361b0*/  STL.64 [R1+0x3758], R8 ;  /* 0x0037580801007387 */ /* 0x0041e60000100a00 */
[----:B0-----:R-:W2:Y:S01]  /*361c0*/  LDL.LU R8, [R1+0x6e0] ;  /* 0x0006e00001087983 */ /* 0x001ea20000300800 */
[----:B------:R-:W2:Y:S02]  /*361d0*/  LDL.LU R9, [R1+0x6e4] ;  /* 0x0006e40001097983 */ /* 0x000ea40000300800 */
[----:B------:R-:W2:Y:S02]  /*361e0*/  LDL.LU R10, [R1+0x6e8] ;  /* 0x0006e800010a7983 */ /* 0x000ea40000300800 */
[----:B------:R-:W2:Y:S01]  /*361f0*/  LDL.LU R11, [R1+0x6ec] ;  /* 0x0006ec00010b7983 */ /* 0x000ea20000300800 */
[----:B------:R-:W3:Y:S11]  /*36200*/  LDL.LU R16, [R1+0x690] ;  /* 0x0006900001107983 */ /* 0x000ef60000300800 */
[----:B------:R-:W-:Y:S02]  /*36210*/  STL.64 [R1+0x4d0], R4 ;  /* 0x0004d00401007387 */ /* 0x000fe40000100a00 */
[----:B------:R-:W-:Y:S02]  /*36220*/  STL.64 [R1+0x4d8], R6 ;  /* 0x0004d80601007387 */ /* 0x000fe40000100a00 */
[----:B------:R-:W0:Y:S04]  /*36230*/  LDSM.16.MT88.4 R4, [R29+0x4200] ;  /* 0x004200001d04783b */ /* 0x000e280000004200 */
[----:B------:R-:W3:Y:S01]  /*36240*/  LDL.LU R17, [R1+0x694] ;  /* 0x0006940001117983 */ /* 0x000ee20000300800 */
[----:B------:R-:W3:Y:S02]  /*36250*/  LDL.LU R18, [R1+0x698] ;  /* 0x0006980001127983 */ /* 0x000ee40000300800 */
[----:B------:R-:W3:Y:S02]  /*36260*/  LDL.LU R19, [R1+0x69c] ;  /* 0x00069c0001137983 */ /* 0x000ee40000300800 */
[----:B------:R1:W-:Y:S01]  /*36270*/  STL.64 [R1+0x3710], R26 ;  /* 0x0037101a01007387 */ /* 0x0003e20000100a00 */
[----:B------:R-:W4:Y:S01]  /*36280*/  LDL.LU R24, [R1+0x6a0] ;  /* 0x0006a00001187983 */ /* 0x000f220000300800 */
[----:B------:R-:W4:Y:S03]  /*36290*/  LDL.LU R25, [R1+0x6a4] ;  /* 0x0006a40001197983 */ /* 0x000f260000300800 */
[----:B-1----:R-:W4:Y:S01]  /*362a0*/  LDL.LU R26, [R1+0x6a8] ;  /* 0x0006a800011a7983 */ /* 0x002f220000300800 */
[----:B------:R-:W4:Y:S03]  /*362b0*/  LDL.LU R27, [R1+0x6ac] ;  /* 0x0006ac00011b7983 */ /* 0x000f260000300800 */
[----:B0-----:R-:W-:Y:S01]  /*362c0*/  STL.64 [R1+0x3578], R6 ;  /* 0x0035780601007387 */ /* 0x001fe20000100a00 */
        /* <DEDUP_REMOVED lines=26> */
[----:B--2---:R-:W-:Y:S02]  /*36470*/  IMAD.MOV.U32 R4, RZ, RZ, R10 ;  /* 0x000000ffff047224 */ /* 0x004fe400078e000a */
[----:B------:R-:W-:Y:S01]  /*36480*/  IMAD.MOV.U32 R3, RZ, RZ, R11 ;  /* 0x000000ffff037224 */ /* 0x000fe200078e000b */
[----:B---3--:R-:W-:Y:S11]  /*36490*/  HMMA.16816.F32 R12, R20, R10, R12 ;  /* 0x0000000a140c723c */ /* 0x008ff6000000180c */
[----:B------:R-:W-:Y:S11]  /*364a0*/  @!UPT UIADD3 URZ, URZ, URZ, URZ ;  /* 0x0000003f3f3ff290 */ /* 0x000ff6000fffe03f */
[----:B------:R-:W-:Y:S01]  /*364b0*/  @!UPT UIADD3 URZ, URZ, URZ, URZ ;  /* 0x0000003f3f3ff290 */ /* 0x000fe2000fffe03f */
[----:B------:R-:W-:Y:S01]  /*364c0*/  STL.64 [R1+0xa10], R12 ;  /* 0x000a100c01007387 */ /* 0x000fe20000100a00 */
[----:B------:R0:W-:Y:S03]  /*364d0*/  STL.64 [R1+0xa18], R14 ;  /* 0x000a180e01007387 */ /* 0x0001e60000100a00 */
[----:B0-----:R-:W2:Y:S01]  /*364e0*/  LDL.LU.64 R14, [R1+0x3718] ;  /* 0x00371800010e7983 */ /* 0x001ea20000300a00 */
[----:B------:R-:W3:Y:S02]  /*364f0*/  LDL.LU R8, [R1+0x450] ;  /* 0x0004500001087983 */ /* 0x000ee40000300800 */
[----:B------:R-:W3:Y:S02]  /*36500*/  LDL.LU R9, [R1+0x454] ;  /* 0x0004540001097983 */ /* 0x000ee40000300800 */
[----:B------:R-:W2:Y:S01]  /*36510*/  LDL.LU R10, [R1+0x458] ;  /* 0x00045800010a7983 */ /* 0x000ea20000300800 */
[----:B------:R-:W2:Y:S04]  /*36520*/  LDL.LU R11, [R1+0x45c] ;  /* 0x00045c00010b7983 */ /* 0x000ea80000300800 */
[----:B--2---:R-:W-:Y:S01]  /*36530*/  STL.64 [R1+0x3680], R10 ;  /* 0x0036800a01007387 */ /* 0x004fe20000100a00 */
[----:B---3--:R0:W-:Y:S03]  /*36540*/  STL.64 [R1+0x3678], R8 ;  /* 0x0036780801007387 */ /* 0x0081e60000100a00 */
[----:B0-----:R-:W2:Y:S01]  /*36550*/  LDL.LU R8, [R1+0x5a0] ;  /* 0x0005a00001087983 */ /* 0x001ea20000300800 */
[----:B------:R-:W2:Y:S02]  /*36560*/  LDL.LU R9, [R1+0x5a4] ;  /* 0x0005a40001097983 */ /* 0x000ea40000300800 */
[----:B------:R-:W3:Y:S02]  /*36570*/  LDL.LU R10, [R1+0x5a8] ;  /* 0x0005a800010a7983 */ /* 0x000ee40000300800 */
[----:B------:R-:W3:Y:S02]  /*36580*/  LDL.LU R11, [R1+0x5ac] ;  /* 0x0005ac00010b7983 */ /* 0x000ee40000300800 */
[----:B---3--:R0:W-:Y:S01]  /*36590*/  STL.64 [R1+0x3690], R10 ;  /* 0x0036900a01007387 */ /* 0x0081e20000100a00 */
[----:B--2---:R-:W-:Y:S03]  /*365a0*/  STL.64 [R1+0x3688], R8 ;  /* 0x0036880801007387 */ /* 0x004fe60000100a00 */
[----:B0-----:R-:W4:Y:S01]  /*365b0*/  LDL R10, [R1+0x28] ;  /* 0x00002800010a7983 */ /* 0x001f220000100800 */
[----:B------:R-:W-:-:S07]  /*365c0*/  IMAD.MOV.U32 R11, RZ, RZ, R28 ;  /* 0x000000ffff0b7224 */ /* 0x000fce00078e001c */
[C---:B----4-:R-:W-:Y:S01]  /*365d0*/  HMMA.16816.F32 R24, R20.reuse, R10, R24 ;  /* 0x0000000a1418723c */ /* 0x050fe20000001818 */
[----:B------:R0:W-:Y:S06]  /*365e0*/  STL.64 [R1+0x36a0], R10 ;  /* 0x0036a00a01007387 */ /* 0x0001ec0000100a00 */
[----:B0-----:R-:W-:Y:S02]  /*365f0*/  IMAD.MOV.U32 R10, RZ, RZ, R4 ;  /* 0x000000ffff0a7224 */ /* 0x001fe400078e0004 */
[----:B------:R-:W-:Y:S11]  /*36600*/  IMAD.MOV.U32 R11, RZ, RZ, R3 ;  /* 0x000000ffff0b7224 */ /* 0x000ff600078e0003 */
[----:B------:R-:W-:Y:S03]  /*36610*/  @!UPT UIADD3 URZ, URZ, URZ, URZ ;  /* 0x0000003f3f3ff290 */ /* 0x000fe6000fffe03f */
[----:B------:R-:W-:Y:S01]  /*36620*/  STL.64 [R1+0x4e0], R24 ;  /* 0x0004e01801007387 */ /* 0x000fe20000100a00 */
[----:B------:R-:W-:Y:S02]  /*36630*/  STL.64 [R1+0x4e8], R26 ;  /* 0x0004e81a01007387 */ /* 0x000fe40000100a00 */
[----:B------:R0:W-:Y:S02]  /*36640*/  STL.64 [R1+0x36b8], R10 ;  /* 0x0036b80a01007387 */ /* 0x0001e40000100a00 */
[----:B0-----:R-:W2:Y:S01]  /*36650*/  LDL.64 R10, [R1+0x48] ;  /* 0x00004800010a7983 */ /* 0x001ea20000100a00 */
[----:B------:R-:W-:Y:S03]  /*36660*/  HMMA.16816.F32 R16, R20, R6, R16 ;  /* 0x000000061410723c */ /* 0x000fe60000001810 */
[----:B--2---:R0:W-:Y:S02]  /*36670*/  STL.64 [R1+0x36d0], R10 ;  /* 0x0036d00a01007387 */ /* 0x0041e40000100a00 */
[----:B0-----:R-:W-:-:S02]  /*36680*/  IMAD.MOV.U32 R10, RZ, RZ, R2 ;  /* 0x000000ffff0a7224 */ /* 0x001fc400078e0002 */
[----:B------:R-:W-:-:S05]  /*36690*/  IMAD.MOV.U32 R11, RZ, RZ, R0 ;  /* 0x000000ffff0b7224 */ /* 0x000fca00078e0000 */
[----:B------:R0:W-:Y:S04]  /*366a0*/  STL.64 [R1+0x36e8], R10 ;  /* 0x0036e80a01007387 */ /* 0x0001e80000100a00 */
[----:B0-----:R-:W2:Y:S01]  /*366b0*/  LDL.64 R10, [R1+0x68] ;  /* 0x00006800010a7983 */ /* 0x001ea20000100a00 */
[----:B------:R-:W3:Y:S06]  /*366c0*/  LDL.LU R24, [R1+0x680] ;  /* 0x0006800001187983 */ /* 0x000eec0000300800 */
[----:B------:R0:W-:Y:S02]  /*366d0*/  STL.64 [R1+0xa00], R16 ;  /* 0x000a001001007387 */ /* 0x0001e40000100a00 */
[----:B------:R1:W-:Y:S01]  /*366e0*/  STL.64 [R1+0xa08], R18 ;  /* 0x000a081201007387 */ /* 0x0003e20000100a00 */
[----:B------:R-:W3:Y:S01]  /*366f0*/  LDL.LU R25, [R1+0x684] ;  /* 0x0006840001197983 */ /* 0x000ee20000300800 */
[----:B------:R-:W3:Y:S02]  /*36700*/  LDL.LU R26, [R1+0x688] ;  /* 0x00068800011a7983 */ /* 0x000ee40000300800 */
[----:B------:R-:W3:Y:S01]  /*36710*/  LDL.LU R27, [R1+0x68c] ;  /* 0x00068c00011b7983 */ /* 0x000ee20000300800 */
[----:B0-----:R-:W4:Y:S01]  /*36720*/  LDL.LU R16, [R1+0x600] ;  /* 0x0006000001107983 */ /* 0x001f220000300800 */
[----:B------:R-:W4:Y:S02]  /*36730*/  LDL.LU R17, [R1+0x604] ;  /* 0x0006040001117983 */ /* 0x000f240000300800 */
[----:B-1----:R-:W4:Y:S02]  /*36740*/  LDL.LU R18, [R1+0x608] ;  /* 0x0006080001127983 */ /* 0x002f240000300800 */
[----:B------:R-:W4:Y:S01]  /*36750*/  LDL.LU R19, [R1+0x60c] ;  /* 0x00060c0001137983 */ /* 0x000f220000300800 */
[----:B------:R0:W-:Y:S01]  /*36760*/  STL.64 [R1+0x3698], R6 ;  /* 0x0036980601007387 */ /* 0x0001e20000100a00 */
[----:B------:R-:W2:Y:S02]  /*36770*/  LDL.LU R4, [R1+0x5b0] ;  /* 0x0005b00001047983 */ /* 0x000ea40000300800 */
[----:B------:R-:W2:Y:S01]  /*36780*/  LDL.LU R5, [R1+0x5b4] ;  /* 0x0005b40001057983 */ /* 0x000ea20000300800 */
[----:B0-----:R-:W2:Y:S01]  /*36790*/  LDL.LU R6, [R1+0x5b8] ;  /* 0x0005b80001067983 */ /* 0x001ea20000300800 */
[----:B------:R-:W2:Y:S03]  /*367a0*/  LDL.LU R7, [R1+0x5bc] ;  /* 0x0005bc0001077983 */ /* 0x000ea60000300800 */
[----:B--2---:R-:W-:Y:S01]  /*367b0*/  STL.64 [R1+0x36b0], R6 ;  /* 0x0036b00601007387 */ /* 0x004fe20000100a00 */
[----:B------:R0:W-:Y:S03]  /*367c0*/  STL.64 [R1+0x36a8], R4 ;  /* 0x0036a80401007387 */ /* 0x0001e60000100a00 */
[----:B0-----:R-:W2:Y:S01]  /*367d0*/  LDL.LU R4, [R1+0x5c0] ;  /* 0x0005c00001047983 */ /* 0x001ea20000300800 */
        /* <DEDUP_REMOVED lines=8> */
[----:B------:R-:W2:Y:S01]  /*36860*/  LDL.LU R7, [R1+0x5dc] ;  /* 0x0005dc0001077983 */ /* 0x000ea20000300800 */
[C---:B---3--:R-:W-:Y:S01]  /*36870*/  HMMA.16816.F32 R24, R20.reuse, R14, R24 ;  /* 0x0000000e1418723c */ /* 0x048fe20000001818 */
        /* <DEDUP_REMOVED lines=11> */
[----:B------:R-:W2:Y:S02]  /*36930*/  LDL.LU R7, [R1+0x5fc] ;  /* 0x0005fc0001077983 */ /* 0x000ea40000300800 */
[----:B------:R-:W-:Y:S01]  /*36940*/  STL.64 [R1+0x9f0], R24 ;  /* 0x0009f01801007387 */ /* 0x000fe20000100a00 */
[----:B------:R0:W-:Y:S03]  /*36950*/  STL.64 [R1+0x9f8], R26 ;  /* 0x0009f81a01007387 */ /* 0x0001e60000100a00 */
[----:B0-----:R-:W4:Y:S02]  /*36960*/  LDL.LU.64 R26, [R1+0x3710] ;  /* 0x00371000011a7983 */ /* 0x001f240000300a00 */
[----:B----4-:R-:W-:Y:S02]  /*36970*/  HMMA.16816.F32 R20, R20, R26, R16 ;  /* 0x0000001a1414723c */ /* 0x010fe40000001810 */
[----:B------:R-:W2:Y:S01]  /*36980*/  LDL.LU.64 R18, [R1+0x3708] ;  /* 0x0037080001127983 */ /* 0x000ea20000300a00 */
[----:B------:R-:W2:Y:S02]  /*36990*/  LDL.LU.64 R16, [R1+0x3700] ;  /* 0x0037000001107983 */ /* 0x000ea40000300a00 */
[----:B------:R-:W-:-:S02]  /*369a0*/  IMAD.MOV.U32 R2, RZ, RZ, R10 ;  /* 0x000000ffff027224 */ /* 0x000fc400078e000a */
[----:B------:R-:W-:Y:S11]  /*369b0*/  IMAD.MOV.U32 R0, RZ, RZ, R11 ;  /* 0x000000ffff007224 */ /* 0x000ff600078e000b */
[----:B------:R-:W-:Y:S05]  /*369c0*/  @!UPT UIADD3 URZ, URZ, URZ, URZ ;  /* 0x0000003f3f3ff290 */ /* 0x000fea000fffe03f */
[----:B------:R0:W-:Y:S01]  /*369d0*/  STL.64 [R1+0x660], R20 ;  /* 0x0006601401007387 */ /* 0x0001e20000100a00 */
[----:B------:R1:W-:Y:S03]  /*369e0*/  STL.64 [R1+0x668], R22 ;  /* 0x0006681601007387 */ /* 0x0003e60000100a00 */
[----:B0-----:R-:W3:Y:S01]  /*369f0*/  LDL.LU R20, [R1+0x590] ;  /* 0x0005900001147983 */ /* 0x001ee20000300800 */
[----:B------:R-:W3:Y:S02]  /*36a00*/  LDL.LU R21, [R1+0x594] ;  /* 0x0005940001157983 */ /* 0x000ee40000300800 */
[----:B-1----:R-:W3:Y:S02]  /*36a10*/  LDL.LU R22, [R1+0x598] ;  /* 0x0005980001167983 */ /* 0x002ee40000300800 */
[----:B------:R-:W3:Y:S01]  /*36a20*/  LDL.LU R23, [R1+0x59c] ;  /* 0x00059c0001177983 */ /* 0x000ee20000300800 */
        /* <DEDUP_REMOVED lines=37> */
[----:B------:R-:W2:Y:S02]  /*36c80*/  LDL.LU.64 R8, [R1+0x3688] ;  /* 0x0036880001087983 */ /* 0x000ea40000300a00 */
[C---:B--2---:R-:W-:Y:S01]  /*36c90*/  HMMA.16816.F32 R4, R16.reuse, R6, R8 ;  /* 0x000000061004723c */ /* 0x044fe20000001808 */
[----:B------:R-:W2:Y:S01]  /*36ca0*/  LDL.LU.64 R10, [R1+0x3680] ;  /* 0x00368000010a7983 */ /* 0x000ea20000300a00 */
[----:B------:R-:W2:Y:S11]  /*36cb0*/  LDL.LU.64 R8, [R1+0x3678] ;  /* 0x0036780001087983 */ /* 0x000eb60000300a00 */
[----:B------:R-:W-:Y:S10]  /*36cc0*/  @!UPT UIADD3 URZ, URZ, URZ, URZ ;  /* 0x0000003f3f3ff290 */ /* 0x000ff4000fffe03f */
[----:B------:R0:W-:Y:S01]  /*36cd0*/  STL.64 [R1+0x610], R4 ;  /* 0x0006100401007387 */ /* 0x0001e20000100a00 */
[----:B------:R1:W-:Y:S03]  /*36ce0*/  STL.64 [R1+0x618], R6 ;  /* 0x0006180601007387 */ /* 0x0003e60000100a00 */
[----:B0-----:R-:W4:Y:S01]  /*36cf0*/  LDL.LU R4, [R1+0x220] ;  /* 0x0002200001047983 */ /* 0x001f220000300800 */
[----:B------:R-:W4:Y:S02]  /*36d00*/  LDL.LU R5, [R1+0x224] ;  /* 0x0002240001057983 */ /* 0x000f240000300800 */
[----:B-1----:R-:W2:Y:S02]  /*36d10*/  LDL.LU R6, [R1+0x228] ;  /* 0x0002280001067983 */ /* 0x002ea40000300800 */
[----:B------:R-:W2:Y:S01]  /*36d20*/  LDL.LU R7, [R1+0x22c] ;  /* 0x00022c0001077983 */ /* 0x000ea20000300800 */
[C---:B---3--:R-:W-:Y:S01]  /*36d30*/  HMMA.16816.F32 R20, R16.reuse, R14, R20 ;  /* 0x0000000e1014723c */ /* 0x048fe20000001814 */
[----:B--2---:R-:W-:Y:S01]  /*36d40*/  STL.64 [R1+0x3598], R6 ;  /* 0x0035980601007387 */ /* 0x004fe20000100a00 */
[----:B----4-:R0:W-:Y:S03]  /*36d50*/  STL.64 [R1+0x3590], R4 ;  /* 0x0035900401007387 */ /* 0x0101e60000100a00 */
[----:B0-----:R-:W2:Y:S01]  /*36d60*/  LDL.LU R4, [R1+0x240] ;  /* 0x0002400001047983 */ /* 0x001ea20000300800 */
[----:B------:R-:W2:Y:S02]  /*36d70*/  LDL.LU R5, [R1+0x244] ;  /* 0x0002440001057983 */ /* 0x000ea40000300800 */
[----:B------:R-:W3:Y:S02]  /*36d80*/  LDL.LU R6, [R1+0x248] ;  /* 0x0002480001067983 */ /* 0x000ee40000300800 */
[----:B------:R-:W3:Y:S01]  /*36d90*/  LDL.LU R7, [R1+0x24c] ;  /* 0x00024c0001077983 */ /* 0x000ee20000300800 */
[----:B------:R-:W-:Y:S01]  /*36da0*/  HMMA.16816.F32 R16, R16, R26, R8 ;  /* 0x0000001a1010723c */ /* 0x000fe20000001808 */
[----:B---3--:R0:W-:Y:S01]  /*36db0*/  STL.64 [R1+0x35a8], R6 ;  /* 0x0035a80601007387 */ /* 0x0081e20000100a00 */
[----:B--2---:R1:W-:Y:S02]  /*36dc0*/  STL.64 [R1+0x35a0], R4 ;  /* 0x0035a00401007387 */ /* 0x0043e40000100a00 */
[----:B0-----:R-:W-:-:S02]  /*36dd0*/  IMAD.MOV.U32 R6, RZ, RZ, R12 ;  /* 0x000000ffff067224 */ /* 0x001fc400078e000c */
[----:B------:R-:W-:Y:S02]  /*36de0*/  IMAD.MOV.U32 R7, RZ, RZ, R3 ;  /* 0x000000ffff077224 */ /* 0x000fe400078e0003 */
[----:B-1----:R-:W-:Y:S02]  /*36df0*/  IMAD.MOV.U32 R4, RZ, RZ, R14 ;  /* 0x000000ffff047224 */ /* 0x002fe400078e000e */
[----:B------:R-:W-:Y:S01]  /*36e00*/  IMAD.MOV.U32 R3, RZ, RZ, R15 ;  /* 0x000000ffff037224 */ /* 0x000fe200078e000f */
[----:B------:R0:W-:Y:S01]  /*36e10*/  STL.64 [R1+0x3638], R6 ;  /* 0x0036380601007387 */ /* 0x0001e20000100a00 */
[----:B------:R1:W-:Y:S02]  /*36e20*/  STL.64 [R1+0x600], R20 ;  /* 0x0006001401007387 */ /* 0x0003e40000100a00 */
[----:B------:R2:W-:Y:S02]  /*36e30*/  STL.64 [R1+0x608], R22 ;  /* 0x0006081601007387 */ /* 0x0005e40000100a00 */
[----:B------:R-:W3:Y:S01]  /*36e40*/  LDL.LU.64 R14, [R1+0x3670] ;  /* 0x00367000010e7983 */ /* 0x000ee20000300a00 */
[----:B------:R-:W3:Y:S01]  /*36e50*/  LDL.LU.64 R12, [R1+0x3668] ;  /* 0x00366800010c7983 */ /* 0x000ee20000300a00 */
[----:B------:R-:W-:Y:S02]  /*36e60*/  STL.64 [R1+0x35e8], R26 ;  /* 0x0035e81a01007387 */ /* 0x000fe40000100a00 */
[----:B------:R-:W4:Y:S03]  /*36e70*/  LDL.LU R8, [R1+0x280] ;  /* 0x0002800001087983 */ /* 0x000f260000300800 */
[----:B------:R-:W-:Y:S01]  /*36e80*/  STL.64 [R1+0x190], R16 ;  /* 0x0001901001007387 */ /* 0x000fe20000100a00 */
[----:B------:R-:W-:Y:S01]  /*36e90*/  STL.64 [R1+0x198], R18 ;  /* 0x0001981201007387 */ /* 0x000fe20000100a00 */
[----:B------:R-:W4:Y:S02]  /*36ea0*/  LDL.LU R9, [R1+0x284] ;  /* 0x0002840001097983 */ /* 0x000f240000300800 */
[----:B------:R-:W2:Y:S02]  /*36eb0*/  LDL.LU R10, [R1+0x288] ;  /* 0x00028800010a7983 */ /* 0x000ea40000300800 */
[----:B------:R-:W2:Y:S02]  /*36ec0*/  LDL.LU R11, [R1+0x28c] ;  /* 0x00028c00010b7983 */ /* 0x000ea40000300800 */
[----:B--2---:R-:W-:Y:S01]  /*36ed0*/  STL.64 [R1+0x35f8], R10 ;  /* 0x0035f80a01007387 */ /* 0x004fe20000100a00 */
[----:B----4-:R-:W-:Y:S02]  /*36ee0*/  STL.64 [R1+0x35f0], R8 ;  /* 0x0035f00801007387 */ /* 0x010fe40000100a00 */
[----:B0-----:R-:W2:Y:S02]  /*36ef0*/  LDL.64 R6, [R1+0x58] ;  /* 0x0000580001067983 */ /* 0x001ea40000100a00 */
[----:B--2---:R-:W-:Y:S01]  /*36f00*/  STL.64 [R1+0x3650], R6 ;  /* 0x0036500601007387 */ /* 0x004fe20000100a00 */
[----:B-1----:R-:W2:Y:S02]  /*36f10*/  LDL.LU R20, [R1+0x3e0] ;  /* 0x0003e00001147983 */ /* 0x002ea40000300800 */
[----:B------:R-:W2:Y:S02]  /*36f20*/  LDL.LU R21, [R1+0x3e4] ;  /* 0x0003e40001157983 */ /* 0x000ea40000300800 */
[----:B------:R-:W4:Y:S01]  /*36f30*/  LDL.LU R22, [R1+0x3e8] ;  /* 0x0003e80001167983 */ /* 0x000f220000300800 */
[----:B------:R-:W4:Y:S04]  /*36f40*/  LDL.LU R23, [R1+0x3ec] ;  /* 0x0003ec0001177983 */ /* 0x000f280000300800 */
[----:B----4-:R-:W-:Y:S01]  /*36f50*/  STL.64 [R1+0x3610], R22 ;  /* 0x0036101601007387 */ /* 0x010fe20000100a00 */
[----:B--2---:R0:W-:Y:S03]  /*36f60*/  STL.64 [R1+0x3608], R20 ;  /* 0x0036081401007387 */ /* 0x0041e60000100a00 */
[----:B0-----:R-:W2:Y:S01]  /*36f70*/  LDL.LU R20, [R1+0x3f0] ;  /* 0x0003f00001147983 */ /* 0x001ea20000300800 */
[----:B------:R-:W2:Y:S02]  /*36f80*/  LDL.LU R21, [R1+0x3f4] ;  /* 0x0003f40001157983 */ /* 0x000ea40000300800 */
[----:B------:R-:W4:Y:S02]  /*36f90*/  LDL.LU R22, [R1+0x3f8] ;  /* 0x0003f80001167983 */ /* 0x000f240000300800 */
[----:B------:R-:W4:Y:S02]  /*36fa0*/  LDL.LU R23, [R1+0x3fc] ;  /* 0x0003fc0001177983 */ /* 0x000f240000300800 */
[----:B----4-:R0:W-:Y:S01]  /*36fb0*/  STL.64 [R1+0x3620], R22 ;  /* 0x0036201601007387 */ /* 0x0101e20000100a00 */
[----:B--2---:R1:W-:Y:S03]  /*36fc0*/  STL.64 [R1+0x3618], R20 ;  /* 0x0036181401007387 */ /* 0x0043e60000100a00 */
        /* <DEDUP_REMOVED lines=11> */
[----:B------:R-:W4:Y:S02]  /*37080*/  LDL.LU R23, [R1+0x42c] ;  /* 0x00042c0001177983 */ /* 0x000f240000300800 */
[----:B------:R-:W-:-:S02]  /*37090*/  IMAD.MOV.U32 R26, RZ, RZ, R4 ;  /* 0x000000ffff1a7224 */ /* 0x000fc400078e0004 */
[----:B------:R-:W-:Y:S01]  /*370a0*/  IMAD.MOV.U32 R27, RZ, RZ, R3 ;  /* 0x000000ffff1b7224 */ /* 0x000fe200078e0003 */
[----:B----4-:R-:W-:Y:S01]  /*370b0*/  STL.64 [R1+0x3660], R22 ;  /* 0x0036601601007387 */ /* 0x010fe20000100a00 */
[----:B--2---:R0:W-:Y:S03]  /*370c0*/  STL.64 [R1+0x3658], R20 ;  /* 0x0036581401007387 */ /* 0x0041e60000100a00 */
[----:B0-----:R-:W3:Y:S01]  /*370d0*/  LDL.LU R20, [R1+0x430] ;  /* 0x0004300001147983 */ /* 0x001ee20000300800 */
[----:B------:R-:W3:Y:S02]  /*370e0*/  LDL.LU R21, [R1+0x434] ;  /* 0x0004340001157983 */ /* 0x000ee40000300800 */
[----:B------:R-:W3:Y:S02]  /*370f0*/  LDL.LU R22, [R1+0x438] ;  /* 0x0004380001167983 */ /* 0x000ee40000300800 */
[----:B------:R-:W3:Y:S01]  /*37100*/  LDL.LU R23, [R1+0x43c] ;  /* 0x00043c0001177983 */ /* 0x000ee20000300800 */
[----:B------:R0:W-:Y:S04]  /*37110*/  STL.64 [R1+0x3600], R26 ;  /* 0x0036001a01007387 */ /* 0x0001e80000100a00 */
[----:B0-----:R-:W2:Y:S01]  /*37120*/  LDL.64 R26, [R1+0x18] ;  /* 0x00001800011a7983 */ /* 0x001ea20000100a00 */
[----:B------:R-:W-:-:S02]  /*37130*/  IMAD.MOV.U32 R6, RZ, RZ, R2 ;  /* 0x000000ffff067224 */ /* 0x000fc400078e0002 */
[----:B------:R-:W-:-:S07]  /*37140*/  IMAD.MOV.U32 R7, RZ, RZ, R0 ;  /* 0x000000ffff077224 */ /* 0x000fce00078e0000 */
[C---:B---3--:R-:W-:Y:S01]  /*37150*/  HMMA.16816.F32 R4, R12.reuse, R6, R20 ;  /* 0x000000060c04723c */ /* 0x048fe20000001814 */
[----:B--2---:R0:W-:Y:S01]  /*37160*/  STL.64 [R1+0x3628], R26 ;  /* 0x0036281a01007387 */ /* 0x0041e20000100a00 */
[----:B------:R-:W2:Y:S02]  /*37170*/  LDL.LU R24, [R1+0x400] ;  /* 0x0004000001187983 */ /* 0x000ea40000300800 */
[----:B------:R-:W2:Y:S01]  /*37180*/  LDL.LU R25, [R1+0x404] ;  /* 0x0004040001197983 */ /* 0x000ea20000300800 */
[----:B0-----:R-:W2:Y:S01]  /*37190*/  LDL.LU R26, [R1+0x408] ;  /* 0x00040800011a7983 */ /* 0x001ea20000300800 */
[----:B------:R-:W2:Y:S02]  /*371a0*/  LDL.LU R27, [R1+0x40c] ;  /* 0x00040c00011b7983 */ /* 0x000ea40000300800 */
[----:B------:R-:W3:Y:S02]  /*371b0*/  LDL.LU R8, [R1+0x3d0] ;  /* 0x0003d00001087983 */ /* 0x000ee40000300800 */
[----:B------:R-:W3:Y:S01]  /*371c0*/  LDL.LU R9, [R1+0x3d4] ;  /* 0x0003d40001097983 */ /* 0x000ee20000300800 */
[----:B------:R-:W3:Y:S01]  /*371d0*/  LDL.LU R10, [R1+0x3d8] ;  /* 0x0003d800010a7983 */ /* 0x000ee20000300800 */
[----:B------:R-:W3:Y:S02]  /*371e0*/  LDL.LU R11, [R1+0x3dc] ;  /* 0x0003dc00010b7983 */ /* 0x000ee40000300800 */
[----:B------:R-:W4:Y:S02]  /*371f0*/  LDL.64 R18, [R1+0x28] ;  /* 0x0000280001127983 */ /* 0x000f240000100a00 */
[----:B------:R-:W2:Y:S01]  /*37200*/  LDL.LU.64 R22, [R1+0x3660] ;  /* 0x0036600001167983 */ /* 0x000ea20000300a00 */
[----:B------:R-:W2:Y:S06]  /*37210*/  LDL.LU.64 R20, [R1+0x3658] ;  /* 0x0036580001147983 */ /* 0x000eac0000300a00 */
[----:B------:R-:W-:Y:S02]  /*37220*/  STL.64 [R1+0x180], R4 ;  /* 0x0001800401007387 */ /* 0x000fe40000100a00 */
[----:B------:R0:W-:Y:S02]  /*37230*/  STL.64 [R1+0x188], R6 ;  /* 0x0001880601007387 */ /* 0x0001e40000100a00 */
[----:B0-----:R-:W2:Y:S02]  /*37240*/  LDL.LU.64 R6, [R1+0x3650] ;  /* 0x0036500001067983 */ /* 0x001ea40000300a00 */
        /* <DEDUP_REMOVED lines=12> */
[----:B------:R-:W-:Y:S01]  /*37310*/  STL.64 [R1+0x5e0], R20 ;  /* 0x0005e01401007387 */ /* 0x000fe20000100a00 */
[----:B------:R0:W-:Y:S03]  /*37320*/  STL.64 [R1+0x5e8], R22 ;  /* 0x0005e81601007387 */ /* 0x0001e60000100a00 */
[----:B0-----:R-:W2:Y:S01]  /*37330*/  LDL.LU.64 R22, [R1+0x3630] ;  /* 0x0036300001167983 */ /* 0x001ea20000300a00 */
[----:B------:R0:W-:Y:S02]  /*37340*/  STL.64 [R1+0x35b8], R6 ;  /* 0x0035b80601007387 */ /* 0x0001e40000100a00 */
[----:B0-----:R-:W-:Y:S02]  /*37350*/  IMAD.MOV.U32 R6, RZ, RZ, R2 ;  /* 0x000000ffff067224 */ /* 0x001fe400078e0002 */
[----:B------:R-:W-:-:S05]  /*37360*/  IMAD.MOV.U32 R7, RZ, RZ, R0 ;  /* 0x000000ffff077224 */ /* 0x000fca00078e0000 */
[----:B------:R0:W-:Y:S01]  /*37370*/  STL.64 [R1+0x35d0], R6 ;  /* 0x0035d00601007387 */ /* 0x0001e20000100a00 */
[----:B------:R-:W3:Y:S02]  /*37380*/  LDL.LU R4, [R1+0x270] ;  /* 0x0002700001047983 */ /* 0x000ee40000300800 */
[----:B------:R-:W3:Y:S01]  /*37390*/  LDL.LU R5, [R1+0x274] ;  /* 0x0002740001057983 */ /* 0x000ee20000300800 */
[----:B0-----:R-:W3:Y:S01]  /*373a0*/  LDL.LU R6, [R1+0x278] ;  /* 0x0002780001067983 */ /* 0x001ee20000300800 */
[----:B------:R-:W3:Y:S01]  /*373b0*/  LDL.LU R7, [R1+0x27c] ;  /* 0x00027c0001077983 */ /* 0x000ee20000300800 */
        /* <DEDUP_REMOVED lines=9> */
[C---:B----4-:R-:W-:Y:S11]  /*37450*/  HMMA.16816.F32 R20, R12.reuse, R18, R20 ;  /* 0x000000120c14723c */ /* 0x050ff60000001814 */
[----:B------:R-:W-:Y:S11]  /*37460*/  @!UPT UIADD3 URZ, URZ, URZ, URZ ;  /* 0x0000003f3f3ff290 */ /* 0x000ff6000fffe03f */
[----:B------:R-:W-:Y:S01]  /*37470*/  @!UPT UIADD3 URZ, URZ, URZ, URZ ;  /* 0x0000003f3f3ff290 */ /* 0x000fe2000fffe03f */
[----:B------:R-:W-:Y:S01]  /*37480*/  STL.64 [R1+0x420], R20 ;  /* 0x0004201401007387 */ /* 0x000fe20000100a00 */
[----:B------:R0:W-:Y:S03]  /*37490*/  STL.64 [R1+0x428], R22 ;  /* 0x0004281601007387 */ /* 0x0001e60000100a00 */
[----:B0-----:R-:W4:Y:S01]  /*374a0*/  LDL.LU.64 R22, [R1+0x3610] ;  /* 0x0036100001167983 */ /* 0x001f220000300a00 */
[----:B------:R-:W4:Y:S02]  /*374b0*/  LDL.LU.64 R20, [R1+0x3608] ;  /* 0x0036080001147983 */ /* 0x000f240000300a00 */
[----:B------:R0:W-:Y:S02]  /*374c0*/  STL.64 [R1+0x35b0], R18 ;  /* 0x0035b01201007387 */ /* 0x0001e40000100a00 */
[----:B------:R-:W3:Y:S01]  /*374d0*/  LDL.LU R16, [R1+0x250] ;  /* 0x0002500001107983 */ /* 0x000ee20000300800 */
[----:B------:R-:W3:Y:S04]  /*374e0*/  LDL.LU R17, [R1+0x254] ;  /* 0x0002540001117983 */ /* 0x000ee80000300800 */
[----:B0-----:R-:W3:Y:S01]  /*374f0*/  LDL.LU R18, [R1+0x258] ;  /* 0x0002580001127983 */ /* 0x001ee20000300800 */
[----:B------:R-:W3:Y:S02]  /*37500*/  LDL.LU R19, [R1+0x25c] ;  /* 0x00025c0001137983 */ /* 0x000ee40000300800 */
[----:B--2---:R-:W-:Y:S01]  /*37510*/  IMAD.MOV.U32 R3, RZ, RZ, R27 ;  /* 0x000000ffff037224 */ /* 0x004fe200078e001b */
[C---:B----4-:R-:W-:Y:S01]  /*37520*/  HMMA.16816.F32 R20, R12.reuse, R26, R20 ;  /* 0x0000001a0c14723c */ /* 0x050fe20000001814 */
[----:B---3--:R-:W-:Y:S01]  /*37530*/  STL.64 [R1+0x35c8], R18 ;  /* 0x0035c81201007387 */ /* 0x008fe20000100a00 */
[----:B------:R0:W-:Y:S03]  /*37540*/  STL.64 [R1+0x35c0], R16 ;  /* 0x0035c01001007387 */ /* 0x0001e60000100a00 */
[----:B0-----:R-:W2:Y:S01]  /*37550*/  LDL.LU R16, [R1+0x260] ;  /* 0x0002600001107983 */ /* 0x001ea20000300800 */
[----:B------:R-:W2:Y:S02]  /*37560*/  LDL.LU R17, [R1+0x264] ;  /* 0x0002640001117983 */ /* 0x000ea40000300800 */
[----:B------:R-:W2:Y:S02]  /*37570*/  LDL.LU R18, [R1+0x268] ;  /* 0x0002680001127983 */ /* 0x000ea40000300800 */
[----:B------:R-:W2:Y:S11]  /*37580*/  LDL.LU R19, [R1+0x26c] ;  /* 0x00026c0001137983 */ /* 0x000eb60000300800 */
[----:B------:R-:W-:Y:S02]  /*37590*/  @!UPT UIADD3 URZ, URZ, URZ, URZ ;  /* 0x0000003f3f3ff290 */ /* 0x000fe4000fffe03f */
[----:B------:R0:W-:Y:S01]  /*375a0*/  STL.64 [R1+0x400], R20 ;  /* 0x0004001401007387 */ /* 0x0001e20000100a00 */
[----:B------:R-:W-:Y:S02]  /*375b0*/  STL.64 [R1+0x408], R22 ;  /* 0x0004081601007387 */ /* 0x000fe40000100a00 */
[----:B0-----:R-:W-:Y:S02]  /*375c0*/  IMAD.MOV.U32 R20, RZ, RZ, R26 ;  /* 0x000000ffff147224 */ /* 0x001fe400078e001a */
[----:B------:R-:W3:Y:S02]  /*375d0*/  LDL.LU.64 R26, [R1+0x3600] ;  /* 0x00360000011a7983 */ /* 0x000ee40000300a00 */
        /* <DEDUP_REMOVED lines=9> */
[----:B------:R-:W3:Y:S02]  /*37670*/  LDL.LU.64 R8, [R1+0x35d8] ;  /* 0x0035d80001087983 */ /* 0x000ee40000300a00 */
[----:B------:R0:W-:Y:S02]  /*37680*/  STL.64 [R1+0x3580], R26 ;  /* 0x0035801a01007387 */ /* 0x0001e40000100a00 */
[----:B------:R-:W4:Y:S11]  /*37690*/  LDL.LU R24, [R1+0x230] ;  /* 0x0002300001187983 */ /* 0x000f360000300800 */
[----:B------:R-:W-:Y:S05]  /*376a0*/  @!UPT UIADD3 URZ, URZ, URZ, URZ ;  /* 0x0000003f3f3ff290 */ /* 0x000fea000fffe03f */
[----:B------:R-:W-:Y:S01]  /*376b0*/  STL.64 [R1+0x3e0], R12 ;  /* 0x0003e00c01007387 */ /* 0x000fe20000100a00 */
[----:B------:R-:W-:Y:S02]  /*376c0*/  STL.64 [R1+0x3e8], R14 ;  /* 0x0003e80e01007387 */ /* 0x000fe40000100a00 */
[----:B------:R-:W4:Y:S02]  /*376d0*/  LDL.LU R25, [R1+0x234] ;  /* 0x0002340001197983 */ /* 0x000f240000300800 */
[----:B0-----:R-:W4:Y:S01]  /*376e0*/  LDL.LU R26, [R1+0x238] ;  /* 0x00023800011a7983 */ /* 0x001f220000300800 */
[----:B------:R-:W4:Y:S01]  /*376f0*/  LDL.LU R27, [R1+0x23c] ;  /* 0x00023c00011b7983 */ /* 0x000f220000300800 */
[----:B------:R-:W2:Y:S03]  /*37700*/  LDL R23, [R1+0x920] ;  /* 0x0009200001177983 */ /* 0x000ea60000100800 */
[----:B--2---:R0:W-:Y:S04]  /*37710*/  STL [R1+0x3560], R23 ;  /* 0x0035601701007387 */ /* 0x0041e80000100800 */
[----:B0-----:R-:W3:Y:S02]  /*37720*/  LDL.64 R22, [R1+0x68] ;  /* 0x0000680001167983 */ /* 0x001ee40000100a00 */
[C---:B---3--:R-:W-:Y:S11]  /*37730*/  HMMA.16816.F32 R4, R8.reuse, R22, R4 ;  /* 0x000000160804723c */ /* 0x048ff60000001804 */
[----:B------:R-:W-:Y:S11]  /*37740*/  @!UPT UIADD3 URZ, URZ, URZ, URZ ;  /* 0x0000003f3f3ff290 */ /* 0x000ff6000fffe03f */
[----:B------:R-:W-:Y:S01]  /*37750*/  @!UPT UIADD3 URZ, URZ, URZ, URZ ;  /* 0x0000003f3f3ff290 */ /* 0x000fe2000fffe03f */
[----:B------:R-:W-:Y:S01]  /*37760*/  STL.64 [R1+0x3d0], R4 ;  /* 0x0003d00401007387 */ /* 0x000fe20000100a00 */
[----:B------:R0:W-:Y:S03]  /*37770*/  STL.64 [R1+0x3d8], R6 ;  /* 0x0003d80601007387 */ /* 0x0001e60000100a00 */
[----:B0-----:R-:W2:Y:S01]  /*37780*/  LDL.LU.64 R6, [R1+0x35d0] ;  /* 0x0035d00001067983 */ /* 0x001ea20000300a00 */
[----:B------:R-:W-:Y:S01]  /*37790*/  STL.64 [R1+0x3588], R22 ;  /* 0x0035881601007387 */ /* 0x000fe20000100a00 */
[C---:B--2---:R-:W-:Y:S02]  /*377a0*/  HMMA.16816.F32 R4, R8.reuse, R6, R16 ;  /* 0x000000060804723c */ /* 0x044fe40000001810 */
[----:B------:R-:W2:Y:S01]  /*377b0*/  LDL.LU.64 R18, [R1+0x35c8] ;  /* 0x0035c80001127983 */ /* 0x000ea20000300a00 */
[----:B------:R-:W2:Y:S11]  /*377c0*/  LDL.LU.64 R16, [R1+0x35c0] ;  /* 0x0035c00001107983 */ /* 0x000eb60000300a00 */
[----:B------:R-:W-:Y:S09]  /*377d0*/  @!UPT UIADD3 URZ, URZ, URZ, URZ ;  /* 0x0000003f3f3ff290 */ /* 0x000ff2000fffe03f */
[----:B------:R-:W-:Y:S01]  /*377e0*/  STL.64 [R1+0x3c0], R4 ;  /* 0x0003c00401007387 */ /* 0x000fe20000100a00 */
[----:B------:R0:W-:Y:S03]  /*377f0*/  STL.64 [R1+0x3c8], R6 ;  /* 0x0003c80601007387 */ /* 0x0001e60000100a00 */
[----:B0-----:R-:W2:Y:S02]  /*37800*/  LDL.LU.64 R6, [R1+0x35b8] ;  /* 0x0035b80001067983 */ /* 0x001ea40000300a00 */
[----:B--2---:R-:W-:Y:S02]  /*37810*/  HMMA.16816.F32 R4, R8, R6, R16 ;  /* 0x000000060804723c */ /* 0x004fe40000001810 */
[----:B------:R-:W2:Y:S11]  /*37820*/  LDL.LU.64 R18, [R1+0x35b0] ;  /* 0x0035b00001127983 */ /* 0x000eb60000300a00 */
[----:B------:R-:W-:Y:S10]  /*37830*/  @!UPT UIADD3 URZ, URZ, URZ, URZ ;  /* 0x0000003f3f3ff290 */ /* 0x000ff4000fffe03f */
[----:B------:R-:W-:Y:S01]  /*37840*/  STL.64 [R1+0x250], R4 ;  /* 0x0002500401007387 */ /* 0x000fe20000100a00 */
[----:B------:R0:W-:Y:S03]  /*37850*/  STL.64 [R1+0x258], R6 ;  /* 0x0002580601007387 */ /* 0x0001e60000100a00 */
[----:B0-----:R-:W3:Y:S01]  /*37860*/  LDL.LU.64 R6, [R1+0x35a8] ;  /* 0x0035a80001067983 */ /* 0x001ee20000300a00 */
[----:B------:R-:W3:Y:S02]  /*37870*/  LDL.LU.64 R4, [R1+0x35a0] ;  /* 0x0035a00001047983 */ /* 0x000ee40000300a00 */
[----:B------:R-:W-:Y:S02]  /*37880*/  IMAD.MOV.U32 R22, RZ, RZ, R2 ;  /* 0x000000ffff167224 */ /* 0x000fe400078e0002 */
[----:B------:R-:W-:Y:S02]  /*37890*/  IMAD.MOV.U32 R23, RZ, RZ, R0 ;  /* 0x000000ffff177224 */ /* 0x000fe400078e0000 */
[----:B------:R-:W-:-:S05]  /*378a0*/  IMAD.MOV.U32 R14, RZ, RZ, R20 ;  /* 0x000000ffff0e7224 */ /* 0x000fca00078e0014 */
[C---:B---3--:R-:W-:Y:S01]  /*378b0*/  HMMA.16816.F32 R20, R8.reuse, R22, R4 ;  /* 0x000000160814723c */ /* 0x048fe20000001804 */
[----:B------:R-:W3:Y:S01]  /*378c0*/  LDL.LU.64 R6, [R1+0x3598] ;  /* 0x0035980001067983 */ /* 0x000ee20000300a00 */
[----:B------:R-:W3:Y:S11]  /*378d0*/  LDL.LU.64 R4, [R1+0x3590] ;  /* 0x0035900001047983 */ /* 0x000ef60000300a00 */
[----:B------:R-:W-:Y:S10]  /*378e0*/  @!UPT UIADD3 URZ, URZ, URZ, URZ ;  /* 0x0000003f3f3ff290 */ /* 0x000ff4000fffe03f */
[----:B------:R-:W-:Y:S01]  /*378f0*/  STL.64 [R1+0x240], R20 ;  /* 0x0002401401007387 */ /* 0x000fe20000100a00 */
[----:B------:R4:W-:Y:S02]  /*37900*/  STL.64 [R1+0x248], R22 ;  /* 0x0002481601007387 */ /* 0x0009e40000100a00 */
[----:B--2---:R0:W-:Y:S01]  /*37910*/  STL.64 [R1+0x3518], R18 ;  /* 0x0035181201007387 */ /* 0x0041e20000100a00 */
[----:B----4-:R-:W-:Y:S01]  /*37920*/  HMMA.16816.F32 R20, R8, R18, R24 ;  /* 0x000000120814723c */ /* 0x010fe20000001818 */
[----:B0-----:R-:W2:Y:S11]  /*37930*/  LDL.64 R18, [R1+0x38] ;  /* 0x0000380001127983 */ /* 0x001eb60000100a00 */
[----:B------:R-:W-:Y:S11]  /*37940*/  @!UPT UIADD3 URZ, URZ, URZ, URZ ;  /* 0x0000003f3f3ff290 */ /* 0x000ff6000fffe03f */
[----:B------:R-:W-:Y:S01]  /*37950*/  STL.64 [R1+0x230], R20 ;  /* 0x0002301401007387 */ /* 0x000fe20000100a00 */
[----:B------:R-:W-:Y:S03]  /*37960*/  STL.64 [R1+0x238], R22 ;  /* 0x0002381601007387 */ /* 0x000fe60000100a00 */
[----:B--2---:R0:W-:Y:S04]  /*37970*/  STL.64 [R1+0x3530], R18 ;  /* 0x0035301201007387 */ /* 0x0041e80000100a00 */
[----:B0-----:R-:W2:Y:S01]  /*37980*/  LDL.64 R18, [R1+0x48] ;  /* 0x0000480001127983 */ /* 0x001ea20000100a00 */
[----:B------:R-:W-:-:S07]  /*37990*/  IMAD.MOV.U32 R15, RZ, RZ, R3 ;  /* 0x000000ffff0f7224 */ /* 0x000fce00078e0003 */
[C---:B---3--:R-:W-:Y:S01]  /*379a0*/  HMMA.16816.F32 R4, R8.reuse, R14, R4 ;  /* 0x0000000e0804723c */ /* 0x048fe20000001804 */
[----:B--2---:R0:W-:Y:S04]  /*379b0*/  STL.64 [R1+0x3548], R18 ;  /* 0x0035481201007387 */ /* 0x0041e80000100a00 */
[----:B0-----:R-:W2:Y:S04]  /*379c0*/  LDL.64 R18, [R1+0x58] ;  /* 0x0000580001127983 */ /* 0x001ea80000100a00 */
[----:B--2---:R-:W-:Y:S01]  /*379d0*/  STL.64 [R1+0x3568], R18 ;  /* 0x0035681201007387 */ /* 0x004fe20000100a00 */
[----:B------:R-:W2:Y:S11]  /*379e0*/  LDL.LU R20, [R1+0x210] ;  /* 0x0002100001147983 */ /* 0x000eb60000300800 */
[----:B------:R-:W-:Y:S02]  /*379f0*/  @!UPT UIADD3 URZ, URZ, URZ, URZ ;  /* 0x0000003f3f3ff290 */ /* 0x000fe4000fffe03f */
[----:B------:R0:W-:Y:S02]  /*37a00*/  STL.64 [R1+0x5f0], R4 ;  /* 0x0005f00401007387 */ /* 0x0001e40000100a00 */
[----:B------:R1:W-:Y:S01]  /*37a10*/  STL.64 [R1+0x5f8], R6 ;  /* 0x0005f80601007387 */ /* 0x0003e20000100a00 */
[----:B------:R-:W2:Y:S01]  /*37a20*/  LDL.LU R21, [R1+0x214] ;  /* 0x0002140001157983 */ /* 0x000ea20000300800 */
[----:B------:R-:W2:Y:S02]  /*37a30*/  LDL.LU R22, [R1+0x218] ;  /* 0x0002180001167983 */ /* 0x000ea40000300800 */
[----:B------:R-:W2:Y:S02]  /*37a40*/  LDL.LU R23, [R1+0x21c] ;  /* 0x00021c0001177983 */ /* 0x000ea40000300800 */
[----:B------:R-:W2:Y:S01]  /*37a50*/  LDL.64 R26, [R1+0x8] ;  /* 0x00000800011a7983 */ /* 0x000ea20000100a00 */
[----:B0-----:R-:W3:Y:S01]  /*37a60*/  LDL.LU R4, [R1+0x110] ;  /* 0x0001100001047983 */ /* 0x001ee20000300800 */
[----:B------:R-:W3:Y:S02]  /*37a70*/  LDL.LU R5, [R1+0x114] ;  /* 0x0001140001057983 */ /* 0x000ee40000300800 */
[----:B-1----:R-:W3:Y:S02]  /*37a80*/  LDL.LU R6, [R1+0x118] ;  /* 0x0001180001067983 */ /* 0x002ee40000300800 */
[----:B------:R-:W3:Y:S01]  /*37a90*/  LDL.LU R7, [R1+0x11c] ;  /* 0x00011c0001077983 */ /* 0x000ee20000300800 */
[----:B------:R-:W4:Y:S01]  /*37aa0*/  LDL.LU R16, [R1+0x100] ;  /* 0x0001000001107983 */ /* 0x000f220000300800 */
[----:B------:R-:W4:Y:S02]  /*37ab0*/  LDL.LU R17, [R1+0x104] ;  /* 0x0001040001117983 */ /* 0x000f240000300800 */
[----:B------:R-:W4:Y:S02]  /*37ac0*/  LDL.LU R18, [R1+0x108] ;  /* 0x0001080001127983 */ /* 0x000f240000300800 */
        /* <DEDUP_REMOVED lines=11> */
[----:B------:R-:W2:Y:S01]  /*37b80*/  LDL.LU R15, [R1+0xdc] ;  /* 0x0000dc00010f7983 */ /* 0x000ea20000300800 */
[----:B------:R-:W-:Y:S01]  /*37b90*/  HMMA.16816.F32 R20, R8, R26, R20 ;  /* 0x0000001a0814723c */ /* 0x000fe20000001814 */
[----:B--2---:R-:W-:Y:S01]  /*37ba0*/  STL.64 [R1+0x3540], R14 ;  /* 0x0035400e01007387 */ /* 0x004fe20000100a00 */
[----:B------:R0:W-:Y:S03]  /*37bb0*/  STL.64 [R1+0x3538], R12 ;  /* 0x0035380c01007387 */ /* 0x0001e60000100a00 */
[----:B0-----:R-:W2:Y:S01]  /*37bc0*/  LDL.LU R12, [R1+0xe0] ;  /* 0x0000e000010c7983 */ /* 0x001ea20000300800 */
[----:B------:R-:W2:Y:S02]  /*37bd0*/  LDL.LU R13, [R1+0xe4] ;  /* 0x0000e400010d7983 */ /* 0x000ea40000300800 */
[----:B------:R-:W2:Y:S02]  /*37be0*/  LDL.LU R14, [R1+0xe8] ;  /* 0x0000e800010e7983 */ /* 0x000ea40000300800 */
[----:B------:R-:W2:Y:S02]  /*37bf0*/  LDL.LU R15, [R1+0xec] ;  /* 0x0000ec00010f7983 */ /* 0x000ea40000300800 */
[----:B------:R-:W-:-:S02]  /*37c00*/  IMAD.MOV.U32 R2, RZ, RZ, R26 ;  /* 0x000000ffff027224 */ /* 0x000fc400078e001a */
[----:B------:R-:W-:Y:S01]  /*37c10*/  IMAD.MOV.U32 R0, RZ, RZ, R27 ;  /* 0x000000ffff007224 */ /* 0x000fe200078e001b */
[----:B--2---:R-:W-:Y:S01]  /*37c20*/  STL.64 [R1+0x3558], R14 ;  /* 0x0035580e01007387 */ /* 0x004fe20000100a00 */
[----:B------:R0:W-:Y:S03]  /*37c30*/  STL.64 [R1+0x3550], R12 ;  /* 0x0035500c01007387 */ /* 0x0001e60000100a00 */
[----:B0-----:R-:W2:Y:S01]  /*37c40*/  LDL.LU R12, [R1+0xf0] ;  /* 0x0000f000010c7983 */ /* 0x001ea20000300800 */
[----:B------:R-:W2:Y:S02]  /*37c50*/  LDL.LU R13, [R1+0xf4] ;  /* 0x0000f400010d7983 */ /* 0x000ea40000300800 */
[----:B------:R-:W2:Y:S02]  /*37c60*/  LDL.LU R14, [R1+0xf8] ;  /* 0x0000f800010e7983 */ /* 0x000ea40000300800 */
[----:B------:R-:W2:Y:S01]  /*37c70*/  LDL.LU R15, [R1+0xfc] ;  /* 0x0000fc00010f7983 */ /* 0x000ea20000300800 */
[----:B------:R-:W-:Y:S01]  /*37c80*/  STL.64 [R1+0x970], R20 ;  /* 0x0009701401007387 */ /* 0x000fe20000100a00 */
[----:B------:R0:W-:Y:S03]  /*37c90*/  STL.64 [R1+0x978], R22 ;  /* 0x0009781601007387 */ /* 0x0001e60000100a00 */
[----:B0-----:R-:W4:Y:S01]  /*37ca0*/  LDL.LU.64 R22, [R1+0x3588] ;  /* 0x0035880001167983 */ /* 0x001f220000300a00 */
[----:B------:R-:W3:Y:S02]  /*37cb0*/  LDL.LU.64 R26, [R1+0x3580] ;  /* 0x00358000011a7983 */ /* 0x000ee40000300a00 */
[----:B---3--:R-:W-:Y:S01]  /*37cc0*/  HMMA.16816.F32 R8, R8, R26, R4 ;  /* 0x0000001a0808723c */ /* 0x008fe20000001804 */
[----:B------:R-:W4:Y:S01]  /*37cd0*/  LDL.LU.64 R6, [R1+0x3578] ;  /* 0x0035780001067983 */ /* 0x000f220000300a00 */
[----:B------:R-:W4:Y:S11]  /*37ce0*/  LDL.LU.64 R4, [R1+0x3570] ;  /* 0x0035700001047983 */ /* 0x000f360000300a00 */
[----:B------:R-:W-:Y:S10]  /*37cf0*/  @!UPT UIADD3 URZ, URZ, URZ, URZ ;  /* 0x0000003f3f3ff290 */ /* 0x000ff4000fffe03f */
[----:B------:R-:W-:Y:S01]  /*37d00*/  STL.64 [R1+0x960], R8 ;  /* 0x0009600801007387 */ /* 0x000fe20000100a00 */
        /* <DEDUP_REMOVED lines=8> */
[C---:B----4-:R-:W-:Y:S11]  /*37d90*/  HMMA.16816.F32 R16, R4.reuse, R22, R16 ;  /* 0x000000160410723c */ /* 0x050ff60000001810 */
[----:B------:R-:W-:Y:S11]  /*37da0*/  @!UPT UIADD3 URZ, URZ, URZ, URZ ;  /* 0x0000003f3f3ff290 */ /* 0x000ff6000fffe03f */
[----:B------:R-:W-:Y:S01]  /*37db0*/  @!UPT UIADD3 URZ, URZ, URZ, URZ ;  /* 0x0000003f3f3ff290 */ /* 0x000fe2000fffe03f */
[----:B------:R-:W-:Y:S01]  /*37dc0*/  STL.64 [R1+0xb20], R16 ;  /* 0x000b201001007387 */ /* 0x000fe20000100a00 */
[----:B------:R0:W-:Y:S03]  /*37dd0*/  STL.64 [R1+0xb28], R18 ;  /* 0x000b281201007387 */ /* 0x0001e60000100a00 */
[----:B0-----:R-:W2:Y:S01]  /*37de0*/  LDL.LU.64 R18, [R1+0x3568] ;  /* 0x0035680001127983 */ /* 0x001ea20000300a00 */
[----:B------:R-:W-:Y:S02]  /*37df0*/  IMAD.MOV.U32 R24, RZ, RZ, R22 ;  /* 0x000000ffff187224 */ /* 0x000fe400078e0016 */
[----:B------:R-:W-:Y:S02]  /*37e00*/  IMAD.MOV.U32 R22, RZ, RZ, R23 ;  /* 0x000000ffff167224 */ /* 0x000fe400078e0017 */
[----:B------:R-:W4:Y:S01]  /*37e10*/  LDL.LU R23, [R1+0x3560] ;  /* 0x0035600001177983 */ /* 0x000f220000300800 */
[C---:B--2---:R-:W-:Y:S01]  /*37e20*/  HMMA.16816.F32 R12, R4.reuse, R18, R12 ;  /* 0x00000012040c723c */ /* 0x044fe2000000180c */
[----:B------:R-:W-:Y:S11]  /*37e30*/  IMAD.MOV.U32 R25, RZ, RZ, R19 ;  /* 0x000000ffff197224 */ /* 0x000ff600078e0013 */
[----:B------:R-:W-:Y:S11]  /*37e40*/  @!UPT UIADD3 URZ, URZ, URZ, URZ ;  /* 0x0000003f3f3ff290 */ /* 0x000ff6000fffe03f */
[----:B------:R-:W-:Y:S01]  /*37e50*/  STL.64 [R1+0xb10], R12 ;  /* 0x000b100c01007387 */ /* 0x000fe20000100a00 */
[----:B------:R0:W-:Y:S03]  /*37e60*/  STL.64 [R1+0xb18], R14 ;  /* 0x000b180e01007387 */ /* 0x0001e60000100a00 */
[----:B0-----:R-:W2:Y:S01]  /*37e70*/  LDL.LU.64 R14, [R1+0x3558] ;  /* 0x00355800010e7983 */ /* 0x001ea20000300a00 */
[----:B------:R-:W2:Y:S02]  /*37e80*/  LDL.LU.64 R12, [R1+0x3550] ;  /* 0x00355000010c7983 */ /* 0x000ea40000300a00 */
[----:B------:R-:W2:Y:S02]  /*37e90*/  LDL.LU.64 R18, [R1+0x3548] ;  /* 0x0035480001127983 */ /* 0x000ea40000300a00 */
        /* <DEDUP_REMOVED lines=22> */
[----:B0-----:R-:W3:Y:S01]  /*38000*/  LDL.LU.64 R14, [R1+0x3510] ;  /* 0x00351000010e7983 */ /* 0x001ee20000300a00 */
[----:B------:R-:W-:Y:S02]  /*38010*/  IMAD.MOV.U32 R3, RZ, RZ, R18 ;  /* 0x000000ffff037224 */ /* 0x000fe400078e0012 */
[----:B------:R-:W-:Y:S02]  /*38020*/  IMAD.MOV.U32 R0, RZ, RZ, R19 ;  /* 0x000000ffff007224 */ /* 0x000fe400078e0013 */
[----:B------:R-:W0:Y:S04]  /*38030*/  LDSM.16.MT88.4 R16, [R29+0x4280] ;  /* 0x004280001d10783b */ /* 0x000e280000004200 */
[----:B0-----:R-:W-:Y:S01]  /*38040*/  STL.64 [R1+0x34f8], R18 ;  /* 0x0034f81201007387 */ /* 0x001fe20000100a00 */
[----:B------:R0:W-:Y:S03]  /*38050*/  STL.64 [R1+0x34f0], R16 ;  /* 0x0034f01001007387 */ /* 0x0001e60000100a00 */
[----:B0-----:R-:W2:Y:S01]  /*38060*/  LDL.LU R16, [R1+0x3a0] ;  /* 0x0003a00001107983 */ /* 0x001ea20000300800 */
[----:B------:R-:W2:Y:S02]  /*38070*/  LDL.LU R17, [R1+0x3a4] ;  /* 0x0003a40001117983 */ /* 0x000ea40000300800 */
[----:B------:R-:W2:Y:S02]  /*38080*/  LDL.LU R18, [R1+0x3a8] ;  /* 0x0003a80001127983 */ /* 0x000ea40000300800 */
[----:B------:R-:W2:Y:S01]  /*38090*/  LDL.LU R19, [R1+0x3ac] ;  /* 0x0003ac0001137983 */ /* 0x000ea20000300800 */
[C---:B---3--:R-:W-:Y:S01]  /*380a0*/  HMMA.16816.F32 R12, R4.reuse, R14, R8 ;  /* 0x0000000e040c723c */ /* 0x048fe20000001808 */
[----:B------:R-:W3:Y:S11]  /*380b0*/  LDL.LU.64 R10, [R1+0x3508] ;  /* 0x00350800010a7983 */ /* 0x000ef60000300a00 */
[----:B------:R-:W-:Y:S11]  /*380c0*/  @!UPT UIADD3 URZ, URZ, URZ, URZ ;  /* 0x0000003f3f3ff290 */ /* 0x000ff6000fffe03f */
        /* <DEDUP_REMOVED lines=9> */
[----:B------:R-:W0:Y:S01]  /*38160*/  S2R R28, SR_TID.X ;  /* 0x00000000001c7919 */ /* 0x000e220000002100 */
[C---:B---3--:R-:W-:Y:S03]  /*38170*/  HMMA.16816.F32 R12, R4.reuse, R10, R12 ;  /* 0x0000000a040c723c */ /* 0x048fe6000000180c */
[----:B------:R-:W1:Y:S11]  /*38180*/  LDSM.16.MT88.4 R8, [R29+0x4380] ;  /* 0x004380001d08783b */ /* 0x000e760000004200 */
[----:B------:R-:W-:Y:S09]  /*38190*/  @!UPT UIADD3 URZ, URZ, URZ, URZ ;  /* 0x0000003f3f3ff290 */ /* 0x000ff2000fffe03f */
[----:B------:R-:W-:Y:S01]  /*381a0*/  STL.64 [R1+0xac0], R12 ;  /* 0x000ac00c01007387 */ /* 0x000fe20000100a00 */
[----:B------:R-:W-:Y:S03]  /*381b0*/  STL.64 [R1+0xac8], R14 ;  /* 0x000ac80e01007387 */ /* 0x000fe60000100a00 */
[----:B-1----:R1:W-:Y:S01]  /*381c0*/  STL.64 [R1+0x33f0], R10 ;  /* 0x0033f00a01007387 */ /* 0x0023e20000100a00 */
[----:B------:R-:W-:Y:S03]  /*381d0*/  STL.64 [R1+0x33e8], R8 ;  /* 0x0033e80801007387 */ /* 0x000fe60000100a00 */
[----:B-1----:R-:W3:Y:S04]  /*381e0*/  LDL R10, [R1+0x58] ;  /* 0x00005800010a7983 */ /* 0x002ee80000100800 */
[----:B------:R-:W1:Y:S01]  /*381f0*/  S2R R29, SR_TID.X ;  /* 0x00000000001d7919 */ /* 0x000e620000002100 */
[----:B--2---:R-:W-:Y:S01]  /*38200*/  HMMA.16816.F32 R4, R4, R26, R16 ;  /* 0x0000001a0404723c */ /* 0x004fe20000001810 */
[----:B0-----:R-:W-:-:S05]  /*38210*/  LOP3.LUT R28, R28, 0x7, RZ, 0xc0, !PT ;  /* 0x000000071c1c7812 */ /* 0x001fca00078ec0ff */
[----:B------:R-:W-:Y:S02]  /*38220*/  IMAD R28, R28, 0x90, RZ ;  /* 0x000000901c1c7824 */ /* 0x000fe400078e02ff */
[----:B-1----:R-:W-:-:S05]  /*38230*/  IMAD.SHL.U32 R29, R29, 0x2, RZ ;  /* 0x000000021d1d7824 */ /* 0x002fca00078e00ff */
[----:B------:R-:W-:-:S10]  /*38240*/  LOP3.LUT R16, R28, 0x30, R29, 0x78, !PT ;  /* 0x000000301c107812 */ /* 0x000fd400078e781d */
[----:B------:R-:W-:Y:S01]  /*38250*/  STL.64 [R1+0x950], R4 ;  /* 0x0009500401007387 */ /* 0x000fe20000100a00 */
[----:B------:R-:W-:Y:S02]  /*38260*/  STL.64 [R1+0x958], R6 ;  /* 0x0009580601007387 */ /* 0x000fe40000100a00 */
[----:B----4-:R-:W0:Y:S01]  /*38270*/  LDSM.16.MT88.4 R4, [R23+0x8000] ;  /* 0x008000001704783b */ /* 0x010e220000004200 */
[----:B------:R-:W-:-:S05]  /*38280*/  LOP3.LUT R16, R16, 0x40, RZ, 0x3c, !PT ;  /* 0x0000004010107812 */ /* 0x000fca00078e3cff */
[----:B------:R-:W1:Y:S01]  /*38290*/  LDSM.16.M88.4 R12, [R16+0x10000] ;  /* 0x01000000100c783b */ /* 0x000e620000000200 */
[----:B------:R-:W-:-:S05]  /*382a0*/  IMAD.MOV.U32 R11, RZ, RZ, R25 ;  /* 0x000000ffff0b7224 */ /* 0x000fca00078e0019 */
[----:B---3--:R2:W-:Y:S01]  /*382b0*/  STL.64 [R1+0x34d0], R10 ;  /* 0x0034d00a01007387 */ /* 0x0085e20000100a00 */
[----:B------:R-:W-:Y:S02]  /*382c0*/  STL.64 [R1+0x3490], R26 ;  /* 0x0034901a01007387 */ /* 0x000fe40000100a00 */
[----:B------:R-:W-:Y:S02]  /*382d0*/  STL [R1+0x3500], R23 ;  /* 0x0035001701007387 */ /* 0x000fe40000100800 */
[----:B0-----:R-:W-:Y:S01]  /*382e0*/  STL.64 [R1+0x3338], R6 ;  /* 0x0033380601007387 */ /* 0x001fe20000100a00 */
[----:B------:R-:W-:Y:S02]  /*382f0*/  STL.64 [R1+0x3330], R4 ;  /* 0x0033300401007387 */ /* 0x000fe40000100a00 */
[----:B------:R-:W0:Y:S04]  /*38300*/  LDSM.16.M88.4 R4, [R16+0x10400] ;  /* 0x010400001004783b */ /* 0x000e280000000200 */
[----:B-1----:R-:W-:Y:S02]  /*38310*/  STL.64 [R1+0xe0], R12 ;  /* 0x0000e00c01007387 */ /* 0x002fe40000100a00 */
[----:B------:R-:W-:Y:S02]  /*38320*/  STL.64 [R1+0xe8], R14 ;  /* 0x0000e80e01007387 */ /* 0x000fe40000100a00 */
[----:B------:R-:W1:Y:S01]  /*38330*/  LDSM.16.M88.4 R12, [R16+0x10800] ;  /* 0x01080000100c783b */ /* 0x000e620000000200 */
[----:B--2---:R-:W-:-:S03]  /*38340*/  IMAD.MOV.U32 R10, RZ, RZ, R24 ;  /* 0x000000ffff0a7224 */ /* 0x004fc600078e0018 */
[----:B------:R-:W-:Y:S04]  /*38350*/  LDSM.16.M88.4 R24, [R16+0x11000] ;  /* 0x011000001018783b */ /* 0x000fe80000000200 */
[----:B0-----:R0:W-:Y:S01]  /*38360*/  STL.64 [R1+0xd0], R4 ;  /* 0x0000d00401007387 */ /* 0x0011e20000100a00 */
[----:B------:R-:W-:Y:S03]  /*38370*/  STL.64 [R1+0xd8], R6 ;  /* 0x0000d80601007387 */ /* 0x000fe60000100a00 */
[----:B-1----:R-:W-:Y:S01]  /*38380*/  STL.64 [R1+0xc0], R12 ;  /* 0x0000c00c01007387 */ /* 0x002fe20000100a00 */
[----:B------:R-:W-:Y:S02]  /*38390*/  STL.64 [R1+0xc8], R14 ;  /* 0x0000c80e01007387 */ /* 0x000fe40000100a00 */
[----:B0-----:R-:W-:-:S02]  /*383a0*/  IMAD.MOV.U32 R5, RZ, RZ, R12 ;  /* 0x000000ffff057224 */ /* 0x001fc400078e000c */
[----:B------:R-:W-:Y:S02]  /*383b0*/  IMAD.MOV.U32 R4, RZ, RZ, R13 ;  /* 0x000000ffff047224 */ /* 0x000fe400078e000d */
[----:B------:R-:W0:Y:S04]  /*383c0*/  LDSM.16.M88.4 R12, [R16+0x10c00] ;  /* 0x010c0000100c783b */ /* 0x000e280000000200 */
[----:B------:R-:W-:Y:S02]  /*383d0*/  STL.64 [R1+0x33d8], R4 ;  /* 0x0033d80401007387 */ /* 0x000fe40000100a00 */
[----:B------:R-:W1:Y:S02]  /*383e0*/  LDSM.16.M88.4 R4, [R16+0x11400] ;  /* 0x011400001004783b */ /* 0x000e640000000200 */
[----:B0-----:R-:W-:Y:S02]  /*383f0*/  STL.64 [R1+0xb0], R12 ;  /* 0x0000b00c01007387 */ /* 0x001fe40000100a00 */
[----:B------:R0:W-:Y:S02]  /*38400*/  STL.64 [R1+0xb8], R14 ;  /* 0x0000b80e01007387 */ /* 0x0001e40000100a00 */
[----:B------:R-:W-:Y:S02]  /*38410*/  STL.64 [R1+0xa0], R24 ;  /* 0x0000a01801007387 */ /* 0x000fe40000100a00 */
[----:B------:R-:W-:Y:S01]  /*38420*/  STL.64 [R1+0xa8], R26 ;  /* 0x0000a81a01007387 */ /* 0x000fe20000100a00 */
[----:B-1----:R-:W-:Y:S01]  /*38430*/  STL.64 [R1+0x90], R4 ;  /* 0x0000900401007387 */ /* 0x002fe20000100a00 */
[----:B------:R-:W-:Y:S02]  /*38440*/  STL.64 [R1+0x98], R6 ;  /* 0x0000980601007387 */ /* 0x000fe40000100a00 */
[----:B0-----:R-:W-:-:S02]  /*38450*/  IMAD.MOV.U32 R14, RZ, RZ, R21 ;  /* 0x000000ffff0e7224 */ /* 0x001fc400078e0015 */
[----:B------:R-:W-:-:S05]  /*38460*/  IMAD.MOV.U32 R15, RZ, RZ, R20 ;  /* 0x000000ffff0f7224 */ /* 0x000fca00078e0014 */
[----:B------:R0:W-:Y:S01]  /*38470*/  STL.64 [R1+0x34c8], R14 ;  /* 0x0034c80e01007387 */ /* 0x0001e20000100a00 */
[----:B------:R-:W2:Y:S02]  /*38480*/  LDL.LU R12, [R1+0x810] ;  /* 0x00081000010c7983 */ /* 0x000ea40000300800 */
[----:B------:R-:W2:Y:S01]  /*38490*/  LDL.LU R13, [R1+0x814] ;  /* 0x00081400010d7983 */ /* 0x000ea20000300800 */
[----:B0-----:R-:W3:Y:S01]  /*384a0*/  LDL.LU R14, [R1+0x818] ;  /* 0x00081800010e7983 */ /* 0x001ee20000300800 */
[----:B------:R-:W3:Y:S02]  /*384b0*/  LDL.LU R15, [R1+0x81c] ;  /* 0x00081c00010f7983 */ /* 0x000ee40000300800 */
[----:B------:R-:W-:Y:S02]  /*384c0*/  IMAD.MOV.U32 R11, RZ, RZ, R22 ;  /* 0x000000ffff0b7224 */ /* 0x000fe400078e0016 */
[----:B------:R-:W0:Y:S02]  /*384d0*/  LDSM.16.M88.4 R20, [R16+0x11800] ;  /* 0x011800001014783b */ /* 0x000e240000000200 */
[----:B------:R-:W1:Y:S04]  /*384e0*/  LDSM.16.M88.4 R16, [R16+0x11c00] ;  /* 0x011c00001010783b */ /* 0x000e680000000200 */
[----:B0-----:R-:W-:Y:S01]  /*384f0*/  IMAD.MOV.U32 R28, RZ, RZ, R20 ;  /* 0x000000ffff1c7224 */ /* 0x001fe200078e0014 */
[----:B---3--:R-:W-:Y:S01]  /*38500*/  STL.64 [R1+0x34e0], R14 ;  /* 0x0034e00e01007387 */ /* 0x008fe20000100a00 */
[----:B--2---:R0:W-:Y:S03]  /*38510*/  STL.64 [R1+0x34d8], R12 ;  /* 0x0034d80c01007387 */ /* 0x0041e60000100a00 */
[----:B0-----:R-:W2:Y:S01]  /*38520*/  LDL.LU R12, [R1+0x820] ;  /* 0x00082000010c7983 */ /* 0x001ea20000300800 */
[----:B------:R-:W2:Y:S02]  /*38530*/  LDL.LU R13, [R1+0x824] ;  /* 0x00082400010d7983 */ /* 0x000ea40000300800 */
[----:B------:R-:W2:Y:S02]  /*38540*/  LDL.LU R14, [R1+0x828] ;  /* 0x00082800010e7983 */ /* 0x000ea40000300800 */
[----:B------:R-:W2:Y:S01]  /*38550*/  LDL.LU R15, [R1+0x82c] ;  /* 0x00082c00010f7983 */ /* 0x000ea20000300800 */
[----:B------:R-:W3:Y:S01]  /*38560*/  LDL.LU R4, [R1+0x800] ;  /* 0x0008000001047983 */ /* 0x000ee20000300800 */
[----:B------:R-:W3:Y:S02]  /*38570*/  LDL.LU R5, [R1+0x804] ;  /* 0x0008040001057983 */ /* 0x000ee40000300800 */
[----:B------:R-:W3:Y:S02]  /*38580*/  LDL.LU R6, [R1+0x808] ;  /* 0x0008080001067983 */ /* 0x000ee40000300800 */
[----:B------:R-:W3:Y:S01]  /*38590*/  LDL.LU R7, [R1+0x80c] ;  /* 0x00080c0001077983 */ /* 0x000ee20000300800 */
[----:B------:R-:W4:Y:S01]  /*385a0*/  LDL.LU R24, [R1+0x7f0] ;  /* 0x0007f00001187983 */ /* 0x000f220000300800 */
[----:B------:R-:W4:Y:S02]  /*385b0*/  LDL.LU R25, [R1+0x7f4] ;  /* 0x0007f40001197983 */ /* 0x000f240000300800 */
[----:B------:R-:W4:Y:S02]  /*385c0*/  LDL.LU R26, [R1+0x7f8] ;  /* 0x0007f800011a7983 */ /* 0x000f240000300800 */
[----:B------:R-:W4:Y:S01]  /*385d0*/  LDL.LU R27, [R1+0x7fc] ;  /* 0x0007fc00011b7983 */ /* 0x000f220000300800 */
[----:B------:R0:W-:Y:S04]  /*385e0*/  STL.64 [R1+0x88], R22 ;  /* 0x0000881601007387 */ /* 0x0001e80000100a00 */
[----:B0-----:R-:W2:Y:S01]  /*385f0*/  LDL.LU R23, [R1+0x3500] ;  /* 0x0035000001177983 */ /* 0x001ea20000300800 */
[----:B------:R-:W-:Y:S02]  /*38600*/  STL [R1+0x33e0], R28 ;  /* 0x0033e01c01007387 */ /* 0x000fe40000100800 */
[----:B-1----:R-:W-:Y:S02]  /*38610*/  STL.64 [R1+0x70], R16 ;  /* 0x0000701001007387 */ /* 0x002fe40000100a00 */
[----:B------:R0:W-:Y:S02]  /*38620*/  STL.64 [R1+0x78], R18 ;  /* 0x0000781201007387 */ /* 0x0001e40000100a00 */
[----:B0-----:R-:W3:Y:S01]  /*38630*/  LDL.LU.64 R18, [R1+0x34f8] ;  /* 0x0034f80001127983 */ /* 0x001ee20000300a00 */
[----:B------:R-:W3:Y:S02]  /*38640*/  LDL.LU.64 R16, [R1+0x34f0] ;  /* 0x0034f00001107983 */ /* 0x000ee40000300a00 */
[----:B------:R-:W-:-:S02]  /*38650*/  IMAD.MOV.U32 R29, RZ, RZ, R21 ;  /* 0x000000ffff1d7224 */ /* 0x000fc400078e0015 */
[----:B--2---:R-:W0:Y:S01]  /*38660*/  LDSM.16.MT88.4 R20, [R23+0x8080] ;  /* 0x008080001714783b */ /* 0x004e220000004200 */
[C---:B---3--:R-:W-:Y:S03]  /*38670*/  HMMA.16816.F32 R8, R16.reuse, R10, R12 ;  /* 0x0000000a1008723c */ /* 0x048fe6000000180c */
[----:B0-----:R0:W-:Y:S01]  /*38680*/  STL.64 [R1+0x32c8], R22 ;  /* 0x0032c81601007387 */ /* 0x0011e20000100a00 */
[----:B------:R-:W-:Y:S03]  /*38690*/  STL.64 [R1+0x32c0], R20 ;  /* 0x0032c01401007387 */ /* 0x000fe60000100a00 */
[----:B0-----:R-:W2:Y:S01]  /*386a0*/  LDL.LU R22, [R1+0x48] ;  /* 0x0000480001167983 */ /* 0x001ea20000300800 */
[----:B------:R-:W-:Y:S02]  /*386b0*/  IMAD.MOV.U32 R23, RZ, RZ, R2 ;  /* 0x000000ffff177224 */ /* 0x000fe400078e0002 */
[----:B------:R-:W3:Y:S02]  /*386c0*/  LDL.LU R2, [R1+0x34e8] ;  /* 0x0034e80001027983 */ /* 0x000ee40000300800 */
[----:B------:R-:W2:Y:S01]  /*386d0*/  LDL.LU.64 R14, [R1+0x34e0] ;  /* 0x0034e000010e7983 */ /* 0x000ea20000300a00 */
[----:B------:R-:W2:Y:S10]  /*386e0*/  LDL.LU.64 R12, [R1+0x34d8] ;  /* 0x0034d800010c7983 */ /* 0x000eb40000300a00 */
[----:B------:R-:W-:Y:S02]  /*386f0*/  STL.64 [R1+0x940], R8 ;  /* 0x0009400801007387 */ /* 0x000fe40000100a00 */
[----:B------:R0:W-:Y:S02]  /*38700*/  STL.64 [R1+0x948], R10 ;  /* 0x0009480a01007387 */ /* 0x0001e40000100a00 */
[----:B0-----:R-:W2:Y:S02]  /*38710*/  LDL.LU.64 R10, [R1+0x34d0] ;  /* 0x0034d000010a7983 */ /* 0x001ea40000300a00 */
[C---:B--2---:R-:W-:Y:S02]  /*38720*/  HMMA.16816.F32 R8, R16.reuse, R10, R12 ;  /* 0x0000000a1008723c */ /* 0x044fe4000000180c */
[----:B------:R-:W4:Y:S11]  /*38730*/  LDL.LU.64 R14, [R1+0x34c8] ;  /* 0x0034c800010e7983 */ /* 0x000f360000300a00 */
[----:B------:R-:W-:Y:S10]  /*38740*/  @!UPT UIADD3 URZ, URZ, URZ, URZ ;  /* 0x0000003f3f3ff290 */ /* 0x000ff4000fffe03f */
[----:B------:R0:W-:Y:S01]  /*38750*/  STL.64 [R1+0x930], R8 ;  /* 0x0009300801007387 */ /* 0x0001e20000100a00 */
[----:B------:R1:W-:Y:S03]  /*38760*/  STL.64 [R1+0x938], R10 ;  /* 0x0009380a01007387 */ /* 0x0003e60000100a00 */
[----:B0-----:R-:W2:Y:S01]  /*38770*/  LDL.LU R8, [R1+0x710] ;  /* 0x0007100001087983 */ /* 0x001ea20000300800 */
[----:B------:R-:W2:Y:S02]  /*38780*/  LDL.LU R9, [R1+0x714] ;  /* 0x0007140001097983 */ /* 0x000ea40000300800 */
[----:B-1----:R-:W2:Y:S02]  /*38790*/  LDL.LU R10, [R1+0x718] ;  /* 0x00071800010a7983 */ /* 0x002ea40000300800 */
[----:B------:R-:W2:Y:S02]  /*387a0*/  LDL.LU R11, [R1+0x71c] ;  /* 0x00071c00010b7983 */ /* 0x000ea40000300800 */
[----:B--2---:R0:W-:Y:S01]  /*387b0*/  STL.64 [R1+0x3400], R10 ;  /* 0x0034000a01007387 */ /* 0x0041e20000100a00 */
[----:B------:R1:W-:Y:S03]  /*387c0*/  STL.64 [R1+0x33f8], R8 ;  /* 0x0033f80801007387 */ /* 0x0003e60000100a00 */
[----:B0-----:R-:W2:Y:S01]  /*387d0*/  LDL.LU.64 R10, [R1+0x8] ;  /* 0x00000800010a7983 */ /* 0x001ea20000300a00 */
[C---:B------:R-:W-:Y:S08]  /*387e0*/  HMMA.16816.F32 R4, R16.reuse, R22, R4 ;  /* 0x000000161004723c */ /* 0x040ff00000001804 */
[----:B----4-:R-:W-:Y:S01]  /*387f0*/  HMMA.16816.F32 R12, R16, R14, R24 ;  /* 0x0000000e100c723c */ /* 0x010fe20000001818 */
[----:B--2---:R0:W-:Y:S01]  /*38800*/  STL.64 [R1+0x3498], R10 ;  /* 0x0034980a01007387 */ /* 0x0041e20000100a00 */
[----:B-1----:R-:W2:Y:S02]  /*38810*/  LDL.LU R8, [R1+0x7d0] ;  /* 0x0007d00001087983 */ /* 0x002ea40000300800 */
[----:B------:R-:W2:Y:S01]  /*38820*/  LDL.LU R9, [R1+0x7d4] ;  /* 0x0007d40001097983 */ /* 0x000ea20000300800 */
[----:B0-----:R-:W4:Y:S01]  /*38830*/  LDL.LU R10, [R1+0x7d8] ;  /* 0x0007d800010a7983 */ /* 0x001f220000300800 */
[----:B------:R-:W4:Y:S03]  /*38840*/  LDL.LU R11, [R1+0x7dc] ;  /* 0x0007dc00010b7983 */ /* 0x000f260000300800 */
[----:B----4-:R-:W-:Y:S01]  /*38850*/  STL.64 [R1+0x34a8], R10 ;  /* 0x0034a80a01007387 */ /* 0x010fe20000100a00 */
[----:B--2---:R-:W-:Y:S02]  /*38860*/  STL.64 [R1+0x34a0], R8 ;  /* 0x0034a00801007387 */ /* 0x004fe40000100a00 */
[----:B------:R-:W-:Y:S03]  /*38870*/  STL.64 [R1+0x3458], R22 ;  /* 0x0034581601007387 */ /* 0x000fe60000100a00 */
[----:B------:R0:W-:Y:S01]  /*38880*/  STL.64 [R1+0x910], R4 ;  /* 0x0009100401007387 */ /* 0x0001e20000100a00 */
[----:B------:R1:W-:Y:S04]  /*38890*/  STL.64 [R1+0x918], R6 ;  /* 0x0009180601007387 */ /* 0x0003e80000100a00 */
[----:B0-----:R-:W2:Y:S03]  /*388a0*/  LDL.LU R4, [R1+0x700] ;  /* 0x0007000001047983 */ /* 0x001ea60000300800 */
[----:B------:R-:W-:Y:S02]  /*388b0*/  STL.64 [R1+0x900], R12 ;  /* 0x0009000c01007387 */ /* 0x000fe40000100a00 */
[----:B------:R-:W-:Y:S02]  /*388c0*/  STL.64 [R1+0x908], R14 ;  /* 0x0009080e01007387 */ /* 0x000fe40000100a00 */
[----:B------:R-:W2:Y:S01]  /*388d0*/  LDL.LU R5, [R1+0x704] ;  /* 0x0007040001057983 */ /* 0x000ea20000300800 */
[----:B-1----:R-:W4:Y:S01]  /*388e0*/  LDL.LU R6, [R1+0x708] ;  /* 0x0007080001067983 */ /* 0x002f220000300800 */
[----:B---3--:R-:W-:-:S02]  /*388f0*/  IMAD.MOV.U32 R7, RZ, RZ, R2 ;  /* 0x000000ffff077224 */ /* 0x008fc400078e0002 */
[----:B------:R-:W3:Y:S02]  /*38900*/  LDL.LU R2, [R1+0x34c4] ;  /* 0x0034c40001027983 */ /* 0x000ee40000300800 */
[----:B------:R-:W2:Y:S01]  /*38910*/  LDL.LU R24, [R1+0x7c0] ;  /* 0x0007c00001187983 */ /* 0x000ea20000300800 */
[----:B------:R-:W2:Y:S01]  /*38920*/  LDL.LU R25, [R1+0x7c4] ;  /* 0x0007c40001197983 */ /* 0x000ea20000300800 */
[----:B------:R-:W2:Y:S02]  /*38930*/  LDL.LU R26, [R1+0x7c8] ;  /* 0x0007c800011a7983 */ /* 0x000ea40000300800 */
[----:B------:R-:W2:Y:S02]  /*38940*/  LDL.LU R27, [R1+0x7cc] ;  /* 0x0007cc00011b7983 */ /* 0x000ea40000300800 */
[----:B------:R-:W-:Y:S02]  /*38950*/  IMAD.MOV.U32 R10, RZ, RZ, R3 ;  /* 0x000000ffff0a7224 */ /* 0x000fe400078e0003 */
[----:B------:R-:W-:Y:S01]  /*38960*/  IMAD.MOV.U32 R11, RZ, RZ, R0 ;  /* 0x000000ffff0b7224 */ /* 0x000fe200078e0000 */
[----:B--2---:R-:W-:Y:S01]  /*38970*/  STL.64 [R1+0x34b8], R26 ;  /* 0x0034b81a01007387 */ /* 0x004fe20000100a00 */
[----:B------:R0:W-:Y:S03]  /*38980*/  STL.64 [R1+0x34b0], R24 ;  /* 0x0034b01801007387 */ /* 0x0001e60000100a00 */
[----:B0-----:R-:W2:Y:S01]  /*38990*/  LDL.LU R24, [R1+0x7e0] ;  /* 0x0007e00001187983 */ /* 0x001ea20000300800 */
[----:B------:R-:W2:Y:S02]  /*389a0*/  LDL.LU R25, [R1+0x7e4] ;  /* 0x0007e40001197983 */ /* 0x000ea40000300800 */
[----:B------:R-:W2:Y:S02]  /*389b0*/  LDL.LU R26, [R1+0x7e8] ;  /* 0x0007e800011a7983 */ /* 0x000ea40000300800 */
[----:B------:R-:W2:Y:S01]  /*389c0*/  LDL.LU R27, [R1+0x7ec] ;  /* 0x0007ec00011b7983 */ /* 0x000ea20000300800 */
[----:B----4-:R-:W-:Y:S01]  /*389d0*/  STL.64 [R1+0x3410], R6 ;  /* 0x0034100601007387 */ /* 0x010fe20000100a00 */
[----:B------:R0:W-:Y:S03]  /*389e0*/  STL.64 [R1+0x3408], R4 ;  /* 0x0034080401007387 */ /* 0x0001e60000100a00 */
[----:B0-----:R-:W4:Y:S01]  /*389f0*/  LDL.LU R4, [R1+0x730] ;  /* 0x0007300001047983 */ /* 0x001f220000300800 */
[----:B------:R-:W4:Y:S02]  /*38a00*/  LDL.LU R5, [R1+0x734] ;  /* 0x0007340001057983 */ /* 0x000f240000300800 */
[----:B------:R-:W4:Y:S02]  /*38a10*/  LDL.LU R6, [R1+0x738] ;  /* 0x0007380001067983 */ /* 0x000f240000300800 */
[----:B---3--:R-:W-:-:S02]  /*38a20*/  IMAD.MOV.U32 R7, RZ, RZ, R2 ;  /* 0x000000ffff077224 */ /* 0x008fc400078e0002 */
[----:B------:R-:W3:Y:S01]  /*38a30*/  LDL.LU R2, [R1+0x34c0] ;  /* 0x0034c00001027983 */ /* 0x000ee20000300800 */
[----:B------:R-:W3:Y:S02]  /*38a40*/  LDL.LU R12, [R1+0x7a0] ;  /* 0x0007a000010c7983 */ /* 0x000ee40000300800 */
[----:B------:R-:W3:Y:S02]  /*38a50*/  LDL.LU R13, [R1+0x7a4] ;  /* 0x0007a400010d7983 */ /* 0x000ee40000300800 */
[----:B------:R-:W3:Y:S01]  /*38a60*/  LDL.LU R14, [R1+0x7a8] ;  /* 0x0007a800010e7983 */ /* 0x000ee20000300800 */
[----:B------:R-:W3:Y:S01]  /*38a70*/  LDL.LU R15, [R1+0x7ac] ;  /* 0x0007ac00010f7983 */ /* 0x000ee20000300800 */
[----:B------:R-:W3:Y:S01]  /*38a80*/  LDL.LU.64 R22, [R1+0x58] ;  /* 0x0000580001167983 */ /* 0x000ee20000300a00 */
[C---:B--2---:R-:W-:Y:S02]  /*38a90*/  HMMA.16816.F32 R8, R16.reuse, R10, R24 ;  /* 0x0000000a1008723c */ /* 0x044fe40000001818 */
[----:B---3--:R0:W-:Y:S04]  /*38aa0*/  STL.64 [R1+0x3460], R22 ;  /* 0x0034601601007387 */ /* 0x0081e80000100a00 */
[----:B0-----:R-:W2:Y:S01]  /*38ab0*/  LDL.LU.64 R22, [R1+0x68] ;  /* 0x0000680001167983 */ /* 0x001ea20000300a00 */
[----:B----4-:R0:W-:Y:S02]  /*38ac0*/  STL.64 [R1+0x3420], R6 ;  /* 0x0034200601007387 */ /* 0x0101e40000100a00 */
[----:B------:R-:W-:Y:S01]  /*38ad0*/  STL.64 [R1+0x3418], R4 ;  /* 0x0034180401007387 */ /* 0x000fe20000100a00 */
[----:B0-----:R-:W3:Y:S01]  /*38ae0*/  LDL.LU.64 R6, [R1+0x18] ;  /* 0x0000180001067983 */ /* 0x001ee20000300a00 */
[----:B------:R-:W4:Y:S02]  /*38af0*/  LDL.LU.64 R26, [R1+0x34b8] ;  /* 0x0034b800011a7983 */ /* 0x000f240000300a00 */
[----:B------:R-:W4:Y:S10]  /*38b00*/  LDL.LU.64 R24, [R1+0x34b0] ;  /* 0x0034b00001187983 */ /* 0x000f340000300a00 */
[----:B------:R-:W-:Y:S01]  /*38b10*/  STL.64 [R1+0x8f0], R8 ;  /* 0x0008f00801007387 */ /* 0x000fe20000100a00 */
[----:B------:R0:W-:Y:S04]  /*38b20*/  STL.64 [R1+0x8f8], R10 ;  /* 0x0008f80a01007387 */ /* 0x0001e80000100a00 */
[----:B0-----:R-:W3:Y:S01]  /*38b30*/  LDL.LU.64 R10, [R1+0x34a8] ;  /* 0x0034a800010a7983 */ /* 0x001ee20000300a00 */
[----:B------:R-:W3:Y:S02]  /*38b40*/  LDL.LU.64 R8, [R1+0x34a0] ;  /* 0x0034a00001087983 */ /* 0x000ee40000300a00 */
[C---:B---3--:R-:W-:Y:S11]  /*38b50*/  HMMA.16816.F32 R8, R16.reuse, R6, R8 ;  /* 0x000000061008723c */ /* 0x048ff60000001808 */
[----:B------:R-:W-:Y:S11]  /*38b60*/  @!UPT UIADD3 URZ, URZ, URZ, URZ ;  /* 0x0000003f3f3ff290 */ /* 0x000ff6000fffe03f */
[----:B------:R-:W-:Y:S01]  /*38b70*/  @!UPT UIADD3 URZ, URZ, URZ, URZ ;  /* 0x0000003f3f3ff290 */ /* 0x000fe2000fffe03f */
[----:B------:R-:W-:Y:S01]  /*38b80*/  STL.64 [R1+0x3b0], R8 ;  /* 0x0003b00801007387 */ /* 0x000fe20000100a00 */
[----:B------:R0:W-:Y:S03]  /*38b90*/  STL.64 [R1+0x3b8], R10 ;  /* 0x0003b80a01007387 */ /* 0x0001e60000100a00 */
[----:B0-----:R-:W4:Y:S01]  /*38ba0*/  LDL.LU.64 R10, [R1+0x3498] ;  /* 0x00349800010a7983 */ /* 0x001f220000300a00 */
[----:B------:R0:W-:Y:S03]  /*38bb0*/  STL.64 [R1+0x3430], R6 ;  /* 0x0034300601007387 */ /* 0x0001e60000100a00 */
[----:B0-----:R-:W3:Y:S04]  /*38bc0*/  LDL.LU.64 R6, [R1+0x28] ;  /* 0x0000280001067983 */ /* 0x001ee80000300a00 */
[----:B---3--:R0:W-:Y:S04]  /*38bd0*/  STL.64 [R1+0x3448], R6 ;  /* 0x0034480601007387 */ /* 0x0081e80000100a00 */
[----:B0-----:R-:W3:Y:S01]  /*38be0*/  LDL.LU.64 R6, [R1+0x38] ;  /* 0x0000380001067983 */ /* 0x001ee20000300a00 */
[C---:B----4-:R-:W-:Y:S03]  /*38bf0*/  HMMA.16816.F32 R24, R16.reuse, R10, R24 ;  /* 0x0000000a1018723c */ /* 0x050fe60000001818 */
[----:B---3--:R0:W-:Y:S01]  /*38c00*/  STL.64 [R1+0x3450], R6 ;  /* 0x0034500601007387 */ /* 0x0081e20000100a00 */
[----:B------:R-:W3:Y:S02]  /*38c10*/  LDL.LU R4, [R1+0x770] ;  /* 0x0007700001047983 */ /* 0x000ee40000300800 */
[----:B------:R-:W3:Y:S01]  /*38c20*/  LDL.LU R5, [R1+0x774] ;  /* 0x0007740001057983 */ /* 0x000ee20000300800 */
[----:B0-----:R-:W4:Y:S01]  /*38c30*/  LDL.LU R6, [R1+0x778] ;  /* 0x0007780001067983 */ /* 0x001f220000300800 */
[----:B------:R-:W4:Y:S03]  /*38c40*/  LDL.LU R7, [R1+0x77c] ;  /* 0x00077c0001077983 */ /* 0x000f260000300800 */
[----:B----4-:R-:W-:Y:S01]  /*38c50*/  STL.64 [R1+0x3470], R6 ;  /* 0x0034700601007387 */ /* 0x010fe20000100a00 */
[----:B---3--:R0:W-:Y:S03]  /*38c60*/  STL.64 [R1+0x3468], R4 ;  /* 0x0034680401007387 */ /* 0x0081e60000100a00 */
[----:B0-----:R-:W3:Y:S01]  /*38c70*/  LDL.LU R4, [R1+0x790] ;  /* 0x0007900001047983 */ /* 0x001ee20000300800 */
[----:B------:R-:W3:Y:S02]  /*38c80*/  LDL.LU R5, [R1+0x794] ;  /* 0x0007940001057983 */ /* 0x000ee40000300800 */
[----:B------:R-:W3:Y:S02]  /*38c90*/  LDL.LU R6, [R1+0x798] ;  /* 0x0007980001067983 */ /* 0x000ee40000300800 */
[----:B------:R-:W3:Y:S03]  /*38ca0*/  LDL.LU R7, [R1+0x79c] ;  /* 0x00079c0001077983 */ /* 0x000ee60000300800 */
[----:B------:R-:W-:Y:S01]  /*38cb0*/  STL.64 [R1+0x3a0], R24 ;  /* 0x0003a01801007387 */ /* 0x000fe20000100a00 */
[----:B------:R0:W-:Y:S03]  /*38cc0*/  STL.64 [R1+0x3a8], R26 ;  /* 0x0003a81a01007387 */ /* 0x0001e60000100a00 */
[----:B0-----:R-:W4:Y:S01]  /*38cd0*/  LDL.LU.64 R26, [R1+0x3490] ;  /* 0x00349000011a7983 */ /* 0x001f220000300a00 */
[----:B------:R0:W-:Y:S02]  /*38ce0*/  STL.64 [R1+0x3428], R10 ;  /* 0x0034280a01007387 */ /* 0x0001e40000100a00 */
[----:B------:R-:W2:Y:S02]  /*38cf0*/  LDL.LU R8, [R1+0x740] ;  /* 0x0007400001087983 */ /* 0x000ea40000300800 */
[----:B------:R-:W2:Y:S01]  /*38d00*/  LDL.LU R9, [R1+0x744] ;  /* 0x0007440001097983 */ /* 0x000ea20000300800 */
[----:B0-----:R-:W2:Y:S01]  /*38d10*/  LDL.LU R10, [R1+0x748] ;  /* 0x00074800010a7983 */ /* 0x001ea20000300800 */
[----:B------:R-:W2:Y:S01]  /*38d20*/  LDL.LU R11, [R1+0x74c] ;  /* 0x00074c00010b7983 */ /* 0x000ea20000300800 */
[----:B----4-:R-:W-:Y:S02]  /*38d30*/  HMMA.16816.F32 R16, R16, R26, R12 ;  /* 0x0000001a1010723c */ /* 0x010fe4000000180c */
[----:B--2---:R-:W-:Y:S01]  /*38d40*/  STL.64 [R1+0x3440], R10 ;  /* 0x0034400a01007387 */ /* 0x004fe20000100a00 */
[----:B------:R0:W-:Y:S03]  /*38d50*/  STL.64 [R1+0x3438], R8 ;  /* 0x0034380801007387 */ /* 0x0001e60000100a00 */
[----:B0-----:R-:W2:Y:S01]  /*38d60*/  LDL.LU R8, [R1+0x750] ;  /* 0x0007500001087983 */ /* 0x001ea20000300800 */
[----:B------:R-:W2:Y:S02]  /*38d70*/  LDL.LU R9, [R1+0x754] ;  /* 0x0007540001097983 */ /* 0x000ea40000300800 */
[----:B------:R-:W2:Y:S02]  /*38d80*/  LDL.LU R10, [R1+0x758] ;  /* 0x00075800010a7983 */ /* 0x000ea40000300800 */
[----:B------:R-:W-:-:S02]  /*38d90*/  IMAD.MOV.U32 R11, RZ, RZ, R2 ;  /* 0x000000ffff0b7224 */ /* 0x000fc400078e0002 */
[----:B------:R-:W4:Y:S01]  /*38da0*/  LDL.LU R2, [R1+0x3488] ;  /* 0x0034880001027983 */ /* 0x000f220000300800 */
[----:B------:R-:W3:Y:S02]  /*38db0*/  LDL.LU.64 R14, [R1+0x3480] ;  /* 0x00348000010e7983 */ /* 0x000ee40000300a00 */
[----:B------:R-:W3:Y:S07]  /*38dc0*/  LDL.LU.64 R12, [R1+0x3478] ;  /* 0x00347800010c7983 */ /* 0x000eee0000300a00 */
[----:B------:R0:W-:Y:S01]  /*38dd0*/  STL.64 [R1+0x8d0], R16 ;  /* 0x0008d01001007387 */ /* 0x0001e20000100a00 */
[----:B------:R1:W-:Y:S01]  /*38de0*/  STL.64 [R1+0x8d8], R18 ;  /* 0x0008d81201007387 */ /* 0x0003e20000100a00 */
[----:B------:R-:W-:-:S03]  /*38df0*/  IMAD.MOV.U32 R28, RZ, RZ, R22 ;  /* 0x000000ffff1c7224 */ /* 0x000fc600078e0016 */
[----:B0-----:R-:W2:Y:S01]  /*38e00*/  LDL.LU R16, [R1+0x780] ;  /* 0x0007800001107983 */ /* 0x001ea20000300800 */
[----:B------:R-:W2:Y:S02]  /*38e10*/  LDL.LU R17, [R1+0x784] ;  /* 0x0007840001117983 */ /* 0x000ea40000300800 */
[----:B-1----:R-:W2:Y:S01]  /*38e20*/  LDL.LU R18, [R1+0x788] ;  /* 0x0007880001127983 */ /* 0x002ea20000300800 */
[C---:B---3--:R-:W-:Y:S01]  /*38e30*/  HMMA.16816.F32 R4, R12.reuse, R22, R4 ;  /* 0x000000160c04723c */ /* 0x048fe20000001804 */
[----:B----4-:R-:W-:Y:S02]  /*38e40*/  IMAD.MOV.U32 R19, RZ, RZ, R2 ;  /* 0x000000ffff137224 */ /* 0x010fe400078e0002 */
[----:B------:R-:W-:Y:S11]  /*38e50*/  IMAD.MOV.U32 R2, RZ, RZ, R23 ;  /* 0x000000ffff027224 */ /* 0x000ff600078e0017 */
[----:B------:R-:W-:Y:S09]  /*38e60*/  @!UPT UIADD3 URZ, URZ, URZ, URZ ;  /* 0x0000003f3f3ff290 */ /* 0x000ff2000fffe03f */
[----:B------:R-:W-:Y:S01]  /*38e70*/  STL.64 [R1+0x8c0], R4 ;  /* 0x0008c00401007387 */ /* 0x000fe20000100a00 */
[----:B------:R0:W-:Y:S03]  /*38e80*/  STL.64 [R1+0x8c8], R6 ;  /* 0x0008c80601007387 */ /* 0x0001e60000100a00 */
[----:B0-----:R-:W3:Y:S01]  /*38e90*/  LDL.LU.64 R6, [R1+0x3470] ;  /* 0x0034700001067983 */ /* 0x001ee20000300a00 */
[----:B------:R-:W3:Y:S02]  /*38ea0*/  LDL.LU.64 R4, [R1+0x3468] ;  /* 0x0034680001047983 */ /* 0x000ee40000300a00 */
[----:B------:R-:W2:Y:S02]  /*38eb0*/  LDL.LU.64 R22, [R1+0x3460] ;  /* 0x0034600001167983 */ /* 0x000ea40000300a00 */
[C---:B--2---:R-:W-:Y:S11]  /*38ec0*/  HMMA.16816.F32 R16, R12.reuse, R22, R16 ;  /* 0x000000160c10723c */ /* 0x044ff60000001810 */
[----:B------:R-:W-:Y:S11]  /*38ed0*/  @!UPT UIADD3 URZ, URZ, URZ, URZ ;  /* 0x0000003f3f3ff290 */ /* 0x000ff6000fffe03f */
[----:B------:R-:W-:Y:S01]  /*38ee0*/  @!UPT UIADD3 URZ, URZ, URZ, URZ ;  /* 0x0000003f3f3ff290 */ /* 0x000fe2000fffe03f */
[----:B------:R-:W-:Y:S01]  /*38ef0*/  STL.64 [R1+0x8b0], R16 ;  /* 0x0008b01001007387 */ /* 0x000fe20000100a00 */
[----:B------:R0:W-:Y:S02]  /*38f00*/  STL.64 [R1+0x8b8], R18 ;  /* 0x0008b81201007387 */ /* 0x0001e40000100a00 */
[----:B0-----:R-:W-:Y:S02]  /*38f10*/  IMAD.MOV.U32 R19, RZ, RZ, R22 ;  /* 0x000000ffff137224 */ /* 0x001fe400078e0016 */
[----:B------:R-:W-:Y:S02]  /*38f20*/  IMAD.MOV.U32 R18, RZ, RZ, R23 ;  /* 0x000000ffff127224 */ /* 0x000fe400078e0017 */
[----:B------:R-:W3:Y:S02]  /*38f30*/  LDL.LU.64 R22, [R1+0x3458] ;  /* 0x0034580001167983 */ /* 0x000ee40000300a00 */
[C---:B---3--:R-:W-:Y:S11]  /*38f40*/  HMMA.16816.F32 R4, R12.reuse, R22, R4 ;  /* 0x000000160c04723c */ /* 0x048ff60000001804 */
[----:B------:R-:W-:Y:S11]  /*38f50*/  @!UPT UIADD3 URZ, URZ, URZ, URZ ;  /* 0x0000003f3f3ff290 */ /* 0x000ff6000fffe03f */
[----:B------:R-:W-:Y:S01]  /*38f60*/  @!UPT UIADD3 URZ, URZ, URZ, URZ ;  /* 0x0000003f3f3ff290 */ /* 0x000fe2000fffe03f */
[----:B------:R-:W-:Y:S01]  /*38f70*/  STL.64 [R1+0x220], R4 ;  /* 0x0002200401007387 */ /* 0x000fe20000100a00 */
[----:B------:R0:W-:Y:S03]  /*38f80*/  STL.64 [R1+0x228], R6 ;  /* 0x0002280601007387 */ /* 0x0001e60000100a00 */
[----:B0-----:R-:W2:Y:S01]  /*38f90*/  LDL.LU.64 R6, [R1+0x3450] ;  /* 0x0034500001067983 */ /* 0x001ea20000300a00 */
[----:B------:R0:W-:Y:S02]  /*38fa0*/  STL.64 [R1+0x33b0], R22 ;  /* 0x0033b01601007387 */ /* 0x0001e40000100a00 */
[----:B------:R-:W2:Y:S02]  /*38fb0*/  LDL.LU R20, [R1+0x760] ;  /* 0x0007600001147983 */ /* 0x000ea40000300800 */
[----:B------:R-:W2:Y:S01]  /*38fc0*/  LDL.LU R21, [R1+0x764] ;  /* 0x0007640001157983 */ /* 0x000ea20000300800 */
[----:B0-----:R-:W2:Y:S01]  /*38fd0*/  LDL.LU R22, [R1+0x768] ;  /* 0x0007680001167983 */ /* 0x001ea20000300800 */
[----:B------:R-:W2:Y:S02]  /*38fe0*/  LDL.LU R23, [R1+0x76c] ;  /* 0x00076c0001177983 */ /* 0x000ea40000300800 */
[C---:B--2---:R-:W-:Y:S11]  /*38ff0*/  HMMA.16816.F32 R20, R12.reuse, R6, R20 ;  /* 0x000000060c14723c */ /* 0x044ff60000001814 */
        /* <DEDUP_REMOVED lines=33> */
[----:B------:R-:W3:Y:S02]  /*39210*/  LDL.LU.64 R10, [R1+0x3400] ;  /* 0x00340000010a7983 */ /* 0x000ee40000300a00 */
[----:B------:R-:W3:Y:S02]  /*39220*/  LDL.LU.64 R8, [R1+0x33f8] ;  /* 0x0033f80001087983 */ /* 0x000ee40000300a00 */
[----:B---3--:R-:W-:Y:S01]  /*39230*/  HMMA.16816.F32 R12, R12, R26, R8 ;  /* 0x0000001a0c0c723c */ /* 0x008fe20000001808 */
[----:B------:R-:W2:Y:S01]  /*39240*/  LDL.LU.64 R10, [R1+0x33f0] ;  /* 0x0033f000010a7983 */ /* 0x000ea20000300a00 */
[----:B------:R-:W2:Y:S02]  /*39250*/  LDL.LU.64 R8, [R1+0x33e8] ;  /* 0x0033e80001087983 */ /* 0x000ea40000300a00 */
[----:B------:R-:W-:Y:S02]  /*39260*/  STL.64 [R1+0x3340], R26 ;  /* 0x0033401a01007387 */ /* 0x000fe40000100a00 */
[----:B------:R-:W3:Y:S11]  /*39270*/  LDL.64 R16, [R1+0xb0] ;  /* 0x0000b00001107983 */ /* 0x000ef60000100a00 */
[----:B------:R-:W-:Y:S06]  /*39280*/  @!UPT UIADD3 URZ, URZ, URZ, URZ ;  /* 0x0000003f3f3ff290 */ /* 0x000fec000fffe03f */
[----:B------:R0:W-:Y:S01]  /*39290*/  STL.64 [R1+0xf0], R12 ;  /* 0x0000f00c01007387 */ /* 0x0001e20000100a00 */
[----:B------:R1:W-:Y:S03]  /*392a0*/  STL.64 [R1+0xf8], R14 ;  /* 0x0000f80e01007387 */ /* 0x0003e60000100a00 */
[----:B---3--:R-:W-:Y:S01]  /*392b0*/  STL.64 [R1+0x32e8], R16 ;  /* 0x0032e81001007387 */ /* 0x008fe20000100a00 */
[----:B0-----:R-:W3:Y:S02]  /*392c0*/  LDL.64 R12, [R1+0xa0] ;  /* 0x0000a000010c7983 */ /* 0x001ee40000100a00 */
[----:B-1----:R-:W-:Y:S02]  /*392d0*/  IMAD.MOV.U32 R14, RZ, RZ, R28 ;  /* 0x000000ffff0e7224 */ /* 0x002fe400078e001c */
[----:B------:R-:W-:Y:S01]  /*392e0*/  IMAD.MOV.U32 R15, RZ, RZ, R2 ;  /* 0x000000ffff0f7224 */ /* 0x000fe200078e0002 */
[----:B---3--:R2:W-:Y:S01]  /*392f0*/  STL.64 [R1+0x32f0], R12 ;  /* 0x0032f00c01007387 */ /* 0x0085e20000100a00 */
[----:B------:R-:W3:Y:S05]  /*39300*/  LDL.LU R28, [R1+0x33e0] ;  /* 0x0033e000011c7983 */ /* 0x000eea0000300800 */
[----:B--2---:R-:W-:Y:S01]  /*39310*/  HMMA.16816.F32 R12, R8, R14, R4 ;  /* 0x0000000e080c723c */ /* 0x004fe20000001804 */
[----:B------:R-:W2:Y:S11]  /*39320*/  LDL.LU.64 R4, [R1+0x33d8] ;  /* 0x0033d80001047983 */ /* 0x000eb60000300a00 */
[----:B------:R-:W-:Y:S11]  /*39330*/  @!UPT UIADD3 URZ, URZ, URZ, URZ ;  /* 0x0000003f3f3ff290 */ /* 0x000ff6000fffe03f */
[----:B------:R-:W-:Y:S01]  /*39340*/  STL.64 [R1+0x60], R12 ;  /* 0x0000600c01007387 */ /* 0x000fe20000100a00 */
[----:B------:R-:W-:Y:S02]  /*39350*/  STL [R1+0x68], R14 ;  /* 0x0000680e01007387 */ /* 0x000fe40000100800 */
[----:B--2---:R-:W-:Y:S02]  /*39360*/  IMAD.MOV.U32 R16, RZ, RZ, R5 ;  /* 0x000000ffff107224 */ /* 0x004fe400078e0005 */
[----:B------:R-:W-:-:S05]  /*39370*/  IMAD.MOV.U32 R17, RZ, RZ, R4 ;  /* 0x000000ffff117224 */ /* 0x000fca00078e0004 */
[----:B------:R0:W-:Y:S04]  /*39380*/  STL.64 [R1+0x32f8], R16 ;  /* 0x0032f81001007387 */ /* 0x0001e80000100a00 */
[----:B0-----:R-:W2:Y:S01]  /*39390*/  LDL.64 R16, [R1+0xd0] ;  /* 0x0000d00001107983 */ /* 0x001ea20000100a00 */
[----:B------:R-:W-:-:S03]  /*393a0*/  IMAD.MOV.U32 R2, RZ, RZ, R15 ;  /* 0x000000ffff027224 */ /* 0x000fc600078e000f */
[----:B--2---:R-:W-:Y:S01]  /*393b0*/  STL.64 [R1+0x3310], R16 ;  /* 0x0033101001007387 */ /* 0x004fe20000100a00 */
[----:B------:R-:W2:Y:S02]  /*393c0*/  LDL.LU R12, [R1+0x4c0] ;  /* 0x0004c000010c7983 */ /* 0x000ea40000300800 */
[----:B------:R-:W2:Y:S02]  /*393d0*/  LDL.LU R13, [R1+0x4c4] ;  /* 0x0004c400010d7983 */ /* 0x000ea40000300800 */
[----:B------:R-:W4:Y:S01]  /*393e0*/  LDL.LU R14, [R1+0x4c8] ;  /* 0x0004c800010e7983 */ /* 0x000f220000300800 */
[----:B------:R-:W4:Y:S01]  /*393f0*/  LDL.LU R15, [R1+0x4cc] ;  /* 0x0004cc00010f7983 */ /* 0x000f220000300800 */
[----:B------:R-:W2:Y:S02]  /*39400*/  LDL.LU R4, [R1+0x870] ;  /* 0x0008700001047983 */ /* 0x000ea40000300800 */
[----:B------:R-:W2:Y:S02]  /*39410*/  LDL.LU R5, [R1+0x874] ;  /* 0x0008740001057983 */ /* 0x000ea40000300800 */
[----:B------:R-:W2:Y:S01]  /*39420*/  LDL.LU R6, [R1+0x878] ;  /* 0x0008780001067983 */ /* 0x000ea20000300800 */
[----:B------:R-:W2:Y:S01]  /*39430*/  LDL.LU R7, [R1+0x87c] ;  /* 0x00087c0001077983 */ /* 0x000ea20000300800 */
[----:B------:R-:W-:-:S02]  /*39440*/  IMAD.MOV.U32 R26, RZ, RZ, R0 ;  /* 0x000000ffff1a7224 */ /* 0x000fc400078e0000 */
[----:B------:R-:W-:Y:S01]  /*39450*/  IMAD.MOV.U32 R27, RZ, RZ, R3 ;  /* 0x000000ffff1b7224 */ /* 0x000fe200078e0003 */
[----:B--2---:R-:W-:Y:S01]  /*39460*/  STL.64 [R1+0x3350], R6 ;  /* 0x0033500601007387 */ /* 0x004fe20000100a00 */
[----:B------:R-:W-:Y:S02]  /*39470*/  STL.64 [R1+0x3348], R4 ;  /* 0x0033480401007387 */ /* 0x000fe40000100a00 */
[----:B------:R-:W2:Y:S02]  /*39480*/  LDL.LU R0, [R1+0x33d4] ;  /* 0x0033d40001007983 */ /* 0x000ea40000300800 */
[----:B------:R-:W2:Y:S01]  /*39490*/  LDL.LU R3, [R1+0x33d0] ;  /* 0x0033d00001037983 */ /* 0x000ea20000300800 */
[----:B------:R0:W-:Y:S02]  /*394a0*/  STL.64 [R1+0x3358], R26 ;  /* 0x0033581a01007387 */ /* 0x0001e40000100a00 */
[----:B0-----:R-:W-:Y:S02]  /*394b0*/  IMAD.MOV.U32 R26, RZ, RZ, R24 ;  /* 0x000000ffff1a7224 */ /* 0x001fe400078e0018 */
[----:B------:R-:W-:Y:S01]  /*394c0*/  IMAD.MOV.U32 R27, RZ, RZ, R25 ;  /* 0x000000ffff1b7224 */ /* 0x000fe200078e0019 */
[----:B------:R-:W2:Y:S01]  /*394d0*/  LDL.LU R24, [R1+0x33cc] ;  /* 0x0033cc0001187983 */ /* 0x000ea20000300800 */
[----:B------:R-:W2:Y:S03]  /*394e0*/  LDL.LU R25, [R1+0x33c8] ;  /* 0x0033c80001197983 */ /* 0x000ea60000300800 */
[----:B------:R0:W-:Y:S01]  /*394f0*/  STL.64 [R1+0x3370], R26 ;  /* 0x0033701a01007387 */ /* 0x0001e20000100a00 */
[----:B------:R-:W3:Y:S02]  /*39500*/  LDL.LU R4, [R1+0x880] ;  /* 0x0008800001047983 */ /* 0x000ee40000300800 */
[----:B------:R-:W3:Y:S02]  /*39510*/  LDL.LU R5, [R1+0x884] ;  /* 0x0008840001057983 */ /* 0x000ee40000300800 */
[----:B------:R-:W3:Y:S01]  /*39520*/  LDL.LU R6, [R1+0x888] ;  /* 0x0008880001067983 */ /* 0x000ee20000300800 */
[----:B------:R-:W3:Y:S01]  /*39530*/  LDL.LU R7, [R1+0x88c] ;  /* 0x00088c0001077983 */ /* 0x000ee20000300800 */
[----:B0-----:R-:W-:-:S02]  /*39540*/  IMAD.MOV.U32 R26, RZ, RZ, R23 ;  /* 0x000000ffff1a7224 */ /* 0x001fc400078e0017 */
[----:B------:R-:W-:-:S05]  /*39550*/  IMAD.MOV.U32 R27, RZ, RZ, R22 ;  /* 0x000000ffff1b7224 */ /* 0x000fca00078e0016 */
[----:B------:R0:W-:Y:S02]  /*39560*/  STL.64 [R1+0x3388], R26 ;  /* 0x0033881a01007387 */ /* 0x0001e40000100a00 */
[----:B0-----:R-:W-:Y:S02]  /*39570*/  IMAD.MOV.U32 R26, RZ, RZ, R21 ;  /* 0x000000ffff1a7224 */ /* 0x001fe400078e0015 */
[----:B------:R-:W-:-:S05]  /*39580*/  IMAD.MOV.U32 R27, RZ, RZ, R20 ;  /* 0x000000ffff1b7224 */ /* 0x000fca00078e0014 */
[----:B------:R-:W-:Y:S04]  /*39590*/  STL.64 [R1+0x33a8], R26 ;  /* 0x0033a81a01007387 */ /* 0x000fe80000100a00 */
[----:B--2---:R0:W-:Y:S04]  /*395a0*/  STL.64 [R1+0x33a0], R24 ;  /* 0x0033a01801007387 */ /* 0x0041e80000100a00 */
        /* <DEDUP_REMOVED lines=10> */
[----:B---3--:R-:W-:Y:S01]  /*39650*/  STL.64 [R1+0x3368], R6 ;  /* 0x0033680601007387 */ /* 0x008fe20000100a00 */
[----:B------:R0:W-:Y:S03]  /*39660*/  STL.64 [R1+0x3360], R4 ;  /* 0x0033600401007387 */ /* 0x0001e60000100a00 */
[----:B0-----:R-:W3:Y:S01]  /*39670*/  LDL.LU R4, [R1+0x840] ;  /* 0x0008400001047983 */ /* 0x001ee20000300800 */
[----:B------:R-:W3:Y:S02]  /*39680*/  LDL.LU R5, [R1+0x844] ;  /* 0x0008440001057983 */ /* 0x000ee40000300800 */
[----:B------:R-:W2:Y:S02]  /*39690*/  LDL.LU R6, [R1+0x848] ;  /* 0x0008480001067983 */ /* 0x000ea40000300800 */
[----:B------:R-:W2:Y:S02]  /*396a0*/  LDL.LU R7, [R1+0x84c] ;  /* 0x00084c0001077983 */ /* 0x000ea40000300800 */
[----:B--2---:R-:W-:Y:S01]  /*396b0*/  STL.64 [R1+0x3380], R6 ;  /* 0x0033800601007387 */ /* 0x004fe20000100a00 */
[----:B---3--:R0:W-:Y:S03]  /*396c0*/  STL.64 [R1+0x3378], R4 ;  /* 0x0033780401007387 */ /* 0x0081e60000100a00 */
[----:B0-----:R-:W2:Y:S01]  /*396d0*/  LDL.LU R4, [R1+0x830] ;  /* 0x0008300001047983 */ /* 0x001ea20000300800 */
[----:B------:R-:W2:Y:S02]  /*396e0*/  LDL.LU R5, [R1+0x834] ;  /* 0x0008340001057983 */ /* 0x000ea40000300800 */
[----:B------:R-:W3:Y:S02]  /*396f0*/  LDL.LU R6, [R1+0x838] ;  /* 0x0008380001067983 */ /* 0x000ee40000300800 */
[----:B------:R-:W3:Y:S02]  /*39700*/  LDL.LU R7, [R1+0x83c] ;  /* 0x00083c0001077983 */ /* 0x000ee40000300800 */
[----:B------:R-:W-:-:S02]  /*39710*/  IMAD.MOV.U32 R22, RZ, RZ, R19 ;  /* 0x000000ffff167224 */ /* 0x000fc400078e0013 */
[----:B------:R-:W-:Y:S01]  /*39720*/  IMAD.MOV.U32 R23, RZ, RZ, R18 ;  /* 0x000000ffff177224 */ /* 0x000fe200078e0012 */
[----:B---3--:R-:W-:Y:S01]  /*39730*/  STL.64 [R1+0x3398], R6 ;  /* 0x0033980601007387 */ /* 0x008fe20000100a00 */
[----:B--2---:R0:W-:Y:S03]  /*39740*/  STL.64 [R1+0x3390], R4 ;  /* 0x0033900401007387 */ /* 0x0041e60000100a00 */
[----:B0-----:R-:W2:Y:S01]  /*39750*/  LDL.LU R4, [R1+0x7b0] ;  /* 0x0007b00001047983 */ /* 0x001ea20000300800 */
[----:B------:R-:W2:Y:S02]  /*39760*/  LDL.LU R5, [R1+0x7b4] ;  /* 0x0007b40001057983 */ /* 0x000ea40000300800 */
[----:B------:R-:W2:Y:S02]  /*39770*/  LDL.LU R6, [R1+0x7b8] ;  /* 0x0007b80001067983 */ /* 0x000ea40000300800 */
[----:B------:R-:W2:Y:S01]  /*39780*/  LDL.LU R7, [R1+0x7bc] ;  /* 0x0007bc0001077983 */ /* 0x000ea20000300800 */
[----:B------:R-:W3:Y:S01]  /*39790*/  LDL.64 R16, [R1+0xe0] ;  /* 0x0000e00001107983 */ /* 0x000ee20000100a00 */
[----:B----4-:R-:W-:Y:S02]  /*397a0*/  STL.64 [R1+0x3308], R14 ;  /* 0x0033080e01007387 */ /* 0x010fe40000100a00 */
[----:B------:R0:W-:Y:S02]  /*397b0*/  STL.64 [R1+0x3300], R12 ;  /* 0x0033000c01007387 */ /* 0x0001e40000100a00 */
[----:B0-----:R-:W4:Y:S01]  /*397c0*/  LDL.LU R12, [R1+0x850] ;  /* 0x00085000010c7983 */ /* 0x001f220000300800 */
[----:B------:R-:W4:Y:S02]  /*397d0*/  LDL.LU R13, [R1+0x854] ;  /* 0x00085400010d7983 */ /* 0x000f240000300800 */
[----:B------:R-:W2:Y:S02]  /*397e0*/  LDL.LU R14, [R1+0x858] ;  /* 0x00085800010e7983 */ /* 0x000ea40000300800 */
[----:B------:R-:W2:Y:S01]  /*397f0*/  LDL.LU R15, [R1+0x85c] ;  /* 0x00085c00010f7983 */ /* 0x000ea20000300800 */
[C---:B------:R-:W-:Y:S01]  /*39800*/  HMMA.16816.F32 R20, R8.reuse, R22, R24 ;  /* 0x000000160814723c */ /* 0x040fe20000001818 */
[----:B--2---:R-:W-:Y:S01]  /*39810*/  STL.64 [R1+0x3320], R14 ;  /* 0x0033200e01007387 */ /* 0x004fe20000100a00 */
[----:B----4-:R0:W-:Y:S03]  /*39820*/  STL.64 [R1+0x3318], R12 ;  /* 0x0033180c01007387 */ /* 0x0101e60000100a00 */
[----:B0-----:R-:W2:Y:S01]  /*39830*/  LDL.LU R12, [R1+0x860] ;  /* 0x00086000010c7983 */ /* 0x001ea20000300800 */
[----:B------:R-:W2:Y:S02]  /*39840*/  LDL.LU R13, [R1+0x864] ;  /* 0x00086400010d7983 */ /* 0x000ea40000300800 */
[----:B------:R-:W2:Y:S02]  /*39850*/  LDL.LU R14, [R1+0x868] ;  /* 0x00086800010e7983 */ /* 0x000ea40000300800 */
[----:B------:R-:W2:Y:S01]  /*39860*/  LDL.LU R15, [R1+0x86c] ;  /* 0x00086c00010f7983 */ /* 0x000ea20000300800 */
[----:B------:R-:W-:Y:S01]  /*39870*/  STL [R1+0x2c98], R2 ;  /* 0x002c980201007387 */ /* 0x000fe20000100800 */
[----:B------:R-:W4:Y:S02]  /*39880*/  LDL.LU.64 R26, [R1+0x33c0] ;  /* 0x0033c000011a7983 */ /* 0x000f240000300a00 */
[----:B------:R-:W4:Y:S09]  /*39890*/  LDL.LU.64 R24, [R1+0x33b8] ;  /* 0x0033b80001187983 */ /* 0x000f320000300a00 */
[----:B------:R-:W-:Y:S01]  /*398a0*/  STL.64 [R1+0x50], R20 ;  /* 0x0000501401007387 */ /* 0x000fe20000100a00 */
[----:B------:R0:W-:Y:S04]  /*398b0*/  STL.64 [R1+0x58], R22 ;  /* 0x0000581601007387 */ /* 0x0001e80000100a00 */
[----:B0-----:R-:W4:Y:S02]  /*398c0*/  LDL.LU.64 R22, [R1+0x33b0] ;  /* 0x0033b00001167983 */ /* 0x001f240000300a00 */
[----:B----4-:R-:W-:Y:S02]  /*398d0*/  HMMA.16816.F32 R20, R8, R22, R24 ;  /* 0x000000160814723c */ /* 0x010fe40000001818 */
[----:B------:R-:W4:Y:S01]  /*398e0*/  LDL.LU.64 R26, [R1+0x33a8] ;  /* 0x0033a800011a7983 */ /* 0x000f220000300a00 */
[----:B------:R-:W2:Y:S11]  /*398f0*/  LDL.LU.64 R24, [R1+0x33a0] ;  /* 0x0033a00001187983 */ /* 0x000eb60000300a00 */
[----:B------:R-:W-:Y:S09]  /*39900*/  @!UPT UIADD3 URZ, URZ, URZ, URZ ;  /* 0x0000003f3f3ff290 */ /* 0x000ff2000fffe03f */
[----:B------:R-:W-:Y:S01]  /*39910*/  STL.64 [R1+0x40], R20 ;  /* 0x0000401401007387 */ /* 0x000fe20000100a00 */
[----:B------:R-:W-:Y:S02]  /*39920*/  IMAD.MOV.U32 R2, RZ, RZ, R23 ;  /* 0x000000ffff027224 */ /* 0x000fe400078e0017 */
[----:B------:R0:W-:Y:S02]  /*39930*/  STL [R1+0x48], R22 ;  /* 0x0000481601007387 */ /* 0x0001e40000100800 */
[----:B------:R-:W-:Y:S01]  /*39940*/  IMAD.MOV.U32 R23, RZ, RZ, R0 ;  /* 0x000000ffff177224 */ /* 0x000fe200078e0000 */
[----:B------:R-:W-:Y:S01]  /*39950*/  STL [R1+0x2de8], R2 ;  /* 0x002de80201007387 */ /* 0x000fe20000100800 */
[----:B0-----:R-:W-:Y:S02]  /*39960*/  IMAD.MOV.U32 R22, RZ, RZ, R3 ;  /* 0x000000ffff167224 */ /* 0x001fe400078e0003 */
[----:B--2---:R-:W-:Y:S02]  /*39970*/  IMAD.MOV.U32 R20, RZ, RZ, R25 ;  /* 0x000000ffff147224 */ /* 0x004fe400078e0019 */
[----:B------:R-:W-:-:S02]  /*39980*/  IMAD.MOV.U32 R21, RZ, RZ, R24 ;  /* 0x000000ffff157224 */ /* 0x000fc400078e0018 */
[C---:B----4-:R-:W-:Y:S01]  /*39990*/  HMMA.16816.F32 R24, R8.reuse, R26, R4 ;  /* 0x0000001a0818723c */ /* 0x050fe20000001804 */
[----:B------:R-:W2:Y:S01]  /*399a0*/  LDL.LU.64 R6, [R1+0x3398] ;  /* 0x0033980001067983 */ /* 0x000ea20000300a00 */
[----:B------:R-:W2:Y:S11]  /*399b0*/  LDL.LU.64 R4, [R1+0x3390] ;  /* 0x0033900001047983 */ /* 0x000eb60000300a00 */
[----:B------:R-:W-:Y:S10]  /*399c0*/  @!UPT UIADD3 URZ, URZ, URZ, URZ ;  /* 0x0000003f3f3ff290 */ /* 0x000ff4000fffe03f */
[----:B------:R-:W-:Y:S01]  /*399d0*/  STL.64 [R1+0x30], R24 ;  /* 0x0000301801007387 */ /* 0x000fe20000100a00 */
[----:B------:R-:W-:Y:S02]  /*399e0*/  IMAD.MOV.U32 R3, RZ, RZ, R26 ;  /* 0x000000ffff037224 */ /* 0x000fe400078e001a */
[----:B------:R-:W-:Y:S02]  /*399f0*/  IMAD.MOV.U32 R0, RZ, RZ, R27 ;  /* 0x000000ffff007224 */ /* 0x000fe400078e001b */
[----:B------:R-:W2:Y:S03]  /*39a00*/  LDL.LU.64 R26, [R1+0x3388] ;  /* 0x00338800011a7983 */ /* 0x000ea60000300a00 */
[----:B------:R0:W-:Y:S02]  /*39a10*/  STL [R1+0x2df0], R0 ;  /* 0x002df00001007387 */ /* 0x0001e40000100800 */
[----:B0-----:R-:W4:Y:S01]  /*39a20*/  LDL R0, [R1+0x920] ;  /* 0x0009200001007983 */ /* 0x001f220000100800 */
[----:B------:R-:W-:Y:S01]  /*39a30*/  STL [R1+0x2dec], R3 ;  /* 0x002dec0301007387 */ /* 0x000fe20000100800 */
[C---:B--2---:R-:W-:Y:S02]  /*39a40*/  HMMA.16816.F32 R24, R8.reuse, R26, R4 ;  /* 0x0000001a0818723c */ /* 0x044fe40000001804 */
[----:B------:R-:W2:Y:S01]  /*39a50*/  LDL.LU.64 R6, [R1+0x3380] ;  /* 0x0033800001067983 */ /* 0x000ea20000300a00 */
[----:B------:R-:W2:Y:S11]  /*39a60*/  LDL.LU.64 R4, [R1+0x3378] ;  /* 0x0033780001047983 */ /* 0x000eb60000300a00 */
[----:B------:R-:W-:Y:S09]  /*39a70*/  @!UPT UIADD3 URZ, URZ, URZ, URZ ;  /* 0x0000003f3f3ff290 */ /* 0x000ff2000fffe03f */
[----:B------:R-:W-:Y:S01]  /*39a80*/  STL.64 [R1+0x20], R24 ;  /* 0x0000201801007387 */ /* 0x000fe20000100a00 */
        /* <DEDUP_REMOVED lines=13> */
[----:B------:R-:W-:Y:S01]  /*39b60*/  STL.64 [R1], R24 ;  /* 0x0000001801007387 */ /* 0x000fe20000100a00 */
[----:B------:R0:W-:Y:S03]  /*39b70*/  STL.64 [R1+0x8], R26 ;  /* 0x0000081a01007387 */ /* 0x0001e60000100a00 */
[----:B0-----:R-:W2:Y:S02]  /*39b80*/  LDL.LU.64 R26, [R1+0x3340] ;  /* 0x00334000011a7983 */ /* 0x001ea40000300a00 */
[----:B--2---:R-:W-:Y:S02]  /*39b90*/  HMMA.16816.F32 R24, R8, R26, R4 ;  /* 0x0000001a0818723c */ /* 0x004fe40000001804 */
[----:B------:R-:W2:Y:S01]  /*39ba0*/  LDL.LU.64 R6, [R1+0x3338] ;  /* 0x0033380001067983 */ /* 0x000ea20000300a00 */
[----:B------:R-:W2:Y:S02]  /*39bb0*/  LDL.LU.64 R4, [R1+0x3330] ;  /* 0x0033300001047983 */ /* 0x000ea40000300a00 */
[----:B------:R-:W4:Y:S02]  /*39bc0*/  LDL.64 R8, [R1+0x90] ;  /* 0x0000900001087983 */ /* 0x000f240000100a00 */
[----:B---3--:R-:W-:-:S02]  /*39bd0*/  IMAD.MOV.U32 R3, RZ, RZ, R16 ;  /* 0x000000ffff037224 */ /* 0x008fc400078e0010 */
[----:B------:R-:W-:Y:S11]  /*39be0*/  IMAD.MOV.U32 R2, RZ, RZ, R17 ;  /* 0x000000ffff027224 */ /* 0x000ff600078e0011 */
[----:B------:R-:W-:Y:S03]  /*39bf0*/  @!UPT UIADD3 URZ, URZ, URZ, URZ ;  /* 0x0000003f3f3ff290 */ /* 0x000fe6000fffe03f */
[----:B------:R-:W-:Y:S01]  /*39c00*/  STL.64 [R1+0x2bf0], R26 ;  /* 0x002bf01a01007387 */ /* 0x000fe20000100a00 */
[----:B------:R0:W-:Y:S02]  /*39c10*/  STL.64 [R1+0x2be8], R24 ;  /* 0x002be81801007387 */ /* 0x0001e40000100a00 */
[----:B0-----:R-:W-:Y:S02]  /*39c20*/  IMAD.MOV.U32 R24, RZ, RZ, R28 ;  /* 0x000000ffff187224 */ /* 0x001fe400078e001c */
[----:B------:R-:W-:Y:S01]  /*39c30*/  IMAD.MOV.U32 R25, RZ, RZ, R29 ;  /* 0x000000ffff197224 */ /* 0x000fe200078e001d */
[----:B------:R-:W3:Y:S01]  /*39c40*/  LDL.LU R28, [R1+0x332c] ;  /* 0x00332c00011c7983 */ /* 0x000ee20000300800 */
        /* <DEDUP_REMOVED lines=21> */
[----:B------:R-:W-:Y:S01]  /*39da0*/  @!UPT UIADD3 URZ, URZ, URZ, URZ ;  /* 0x0000003f3f3ff290 */ /* 0x000fe2000fffe03f */
[----:B------:R-:W-:Y:S02]  /*39db0*/  IMAD.MOV.U32 R26, RZ, RZ, R19 ;  /* 0x000000ffff1a7224 */ /* 0x000fe400078e0013 */
[----:B------:R-:W-:Y:S01]  /*39dc0*/  IMAD.MOV.U32 R27, RZ, RZ, R18 ;  /* 0x000000ffff1b7224 */ /* 0x000fe200078e0012 */
[----:B------:R0:W-:Y:S04]  /*39dd0*/  STL.64 [R1+0x1b0], R16 ;  /* 0x0001b01001007387 */ /* 0x0001e80000100a00 */
[----:B0-----:R-:W2:Y:S01]  /*39de0*/  LDL.LU.64 R16, [R1+0x32e8] ;  /* 0x0032e80001107983 */ /* 0x001ea20000300a00 */
[----:B------:R-:W-:Y:S02]  /*39df0*/  STL [R1+0x2e10], R26 ;  /* 0x002e101a01007387 */ /* 0x000fe40000100800 */
[----:B------:R-:W-:Y:S02]  /*39e00*/  STL [R1+0x2e0c], R27 ;  /* 0x002e0c1b01007387 */ /* 0x000fe40000100800 */
[----:B------:R0:W-:Y:S02]  /*39e10*/  STL.64 [R1+0x32e0], R24 ;  /* 0x0032e01801007387 */ /* 0x0001e40000100a00 */
[----:B0-----:R-:W4:Y:S01]  /*39e20*/  LDL.LU R24, [R1+0x4b0] ;  /* 0x0004b00001187983 */ /* 0x001f220000300800 */
[----:B------:R-:W4:Y:S02]  /*39e30*/  LDL.LU R25, [R1+0x4b4] ;  /* 0x0004b40001197983 */ /* 0x000f240000300800 */
[----:B---3--:R-:W-:-:S02]  /*39e40*/  IMAD.MOV.U32 R26, RZ, RZ, R29 ;  /* 0x000000ffff1a7224 */ /* 0x008fc400078e001d */
[----:B------:R-:W-:Y:S01]  /*39e50*/  IMAD.MOV.U32 R27, RZ, RZ, R28 ;  /* 0x000000ffff1b7224 */ /* 0x000fe200078e001c */
[----:B--2---:R0:W-:Y:S06]  /*39e60*/  STL.64 [R1+0x3278], R16 ;  /* 0x0032781001007387 */ /* 0x0041ec0000100a00 */
[C---:B----4-:R-:W-:Y:S01]  /*39e70*/  HMMA.16816.F32 R24, R4.reuse, R16, R24 ;  /* 0x000000100418723c */ /* 0x050fe20000001818 */
[----:B0-----:R-:W2:Y:S07]  /*39e80*/  LDL.64 R16, [R1+0xc0] ;  /* 0x0000c00001107983 */ /* 0x001eae0000100a00 */
[----:B------:R-:W-:Y:S11]  /*39e90*/  HMMA.16816.F32 R20, R4, R12, R20 ;  /* 0x0000000c0414723c */ /* 0x000ff60000001814 */
[----:B------:R-:W-:Y:S04]  /*39ea0*/  @!UPT UIADD3 URZ, URZ, URZ, URZ ;  /* 0x0000003f3f3ff290 */ /* 0x000fe8000fffe03f */
[----:B------:R-:W-:Y:S01]  /*39eb0*/  STL.64 [R1+0x1a0], R24 ;  /* 0x0001a01801007387 */ /* 0x000fe20000100a00 */
[----:B------:R-:W-:Y:S03]  /*39ec0*/  STL.64 [R1+0x1a8], R26 ;  /* 0x0001a81a01007387 */ /* 0x000fe60000100a00 */
[----:B--2---:R0:W-:Y:S02]  /*39ed0*/  STL.64 [R1+0x3290], R16 ;  /* 0x0032901001007387 */ /* 0x0041e40000100a00 */
[----:B0-----:R-:W-:Y:S02]  /*39ee0*/  IMAD.MOV.U32 R16, RZ, RZ, R11 ;  /* 0x000000ffff107224 */ /* 0x001fe400078e000b */
[----:B------:R-:W-:-:S05]  /*39ef0*/  IMAD.MOV.U32 R17, RZ, RZ, R10 ;  /* 0x000000ffff117224 */ /* 0x000fca00078e000a */
[----:B------:R0:W-:Y:S01]  /*39f00*/  STL.64 [R1+0x32a8], R16 ;  /* 0x0032a81001007387 */ /* 0x0001e20000100a00 */
[----:B------:R1:W-:Y:S02]  /*39f10*/  STL.64 [R1+0x380], R20 ;  /* 0x0003801401007387 */ /* 0x0003e40000100a00 */
[----:B0-----:R-:W-:Y:S02]  /*39f20*/  IMAD.MOV.U32 R16, RZ, RZ, R3 ;  /* 0x000000ffff107224 */ /* 0x001fe400078e0003 */
[----:B------:R-:W-:-:S05]  /*39f30*/  IMAD.MOV.U32 R17, RZ, RZ, R2 ;  /* 0x000000ffff117224 */ /* 0x000fca00078e0002 */
[----:B------:R0:W-:Y:S01]  /*39f40*/  STL.64 [R1+0x32d0], R16 ;  /* 0x0032d01001007387 */ /* 0x0001e20000100a00 */
[----:B-1----:R-:W2:Y:S02]  /*39f50*/  LDL R20, [R1+0x70] ;  /* 0x0000700001147983 */ /* 0x002ea40000100800 */
[----:B------:R-:W2:Y:S02]  /*39f60*/  LDL R21, [R1+0x74] ;  /* 0x0000740001157983 */ /* 0x000ea40000100800 */
[----:B------:R-:W3:Y:S01]  /*39f70*/  LDL.LU R24, [R1+0x480] ;  /* 0x0004800001187983 */ /* 0x000ee20000300800 */
[----:B------:R-:W3:Y:S01]  /*39f80*/  LDL.LU R25, [R1+0x484] ;  /* 0x0004840001197983 */ /* 0x000ee20000300800 */
[----:B------:R-:W3:Y:S02]  /*39f90*/  LDL.LU R26, [R1+0x488] ;  /* 0x00048800011a7983 */ /* 0x000ee40000300800 */
[----:B------:R-:W3:Y:S02]  /*39fa0*/  LDL.LU R27, [R1+0x48c] ;  /* 0x00048c00011b7983 */ /* 0x000ee40000300800 */
[----:B------:R-:W-:-:S02]  /*39fb0*/  IMAD.MOV.U32 R29, RZ, RZ, R22 ;  /* 0x000000ffff1d7224 */ /* 0x000fc400078e0016 */
[----:B------:R-:W-:Y:S01]  /*39fc0*/  IMAD.MOV.U32 R28, RZ, RZ, R23 ;  /* 0x000000ffff1c7224 */ /* 0x000fe200078e0017 */
[----:B--2---:R1:W-:Y:S01]  /*39fd0*/  STL.64 [R1+0x32d8], R20 ;  /* 0x0032d81401007387 */ /* 0x0043e20000100a00 */
[----:B0-----:R-:W2:Y:S02]  /*39fe0*/  LDL.LU R16, [R1+0x460] ;  /* 0x0004600001107983 */ /* 0x001ea40000300800 */
[----:B------:R-:W2:Y:S02]  /*39ff0*/  LDL.LU R17, [R1+0x464] ;  /* 0x0004640001117983 */ /* 0x000ea40000300800 */
[----:B------:R-:W2:Y:S01]  /*3a000*/  LDL.LU R18, [R1+0x468] ;  /* 0x0004680001127983 */ /* 0x000ea20000300800 */
[----:B------:R-:W2:Y:S04]  /*3a010*/  LDL.LU R19, [R1+0x46c] ;  /* 0x00046c0001137983 */ /* 0x000ea80000300800 */
[----:B-1----:R-:W4:Y:S01]  /*3a020*/  LDL.LU R20, [R1+0x470] ;  /* 0x0004700001147983 */ /* 0x002f220000300800 */
[----:B------:R-:W4:Y:S02]  /*3a030*/  LDL.LU R21, [R1+0x474] ;  /* 0x0004740001157983 */ /* 0x000f240000300800 */
[----:B------:R-:W4:Y:S02]  /*3a040*/  LDL.LU R22, [R1+0x478] ;  /* 0x0004780001167983 */ /* 0x000f240000300800 */
[----:B------:R-:W4:Y:S01]  /*3a050*/  LDL.LU R23, [R1+0x47c] ;  /* 0x00047c0001177983 */ /* 0x000f220000300800 */
[----:B------:R0:W-:Y:S04]  /*3a060*/  STL.64 [R1+0x3270], R12 ;  /* 0x0032700c01007387 */ /* 0x0001e80000100a00 */
        /* <DEDUP_REMOVED lines=23> */
[----:B------:R-:W-:Y:S01]  /*3a1e0*/  STL [R1+0x3038], R28 ;  /* 0x0030381c01007387 */ /* 0x000fe20000100800 */
[----:B------:R-:W-:Y:S02]  /*3a1f0*/  STL [R1+0x2e08], R29 ;  /* 0x002e081d01007387 */ /* 0x000fe40000100800 */
[----:B------:R0:W-:Y:S02]  /*3a200*/  STL.64 [R1+0x530], R24 ;  /* 0x0005301801007387 */ /* 0x0001e40000100a00 */
[----:B------:R-:W-:Y:S01]  /*3a210*/  STL.64 [R1+0x538], R26 ;  /* 0x0005381a01007387 */ /* 0x000fe20000100a00 */
[----:B0-----:R-:W4:Y:S01]  /*3a220*/  LDL.LU.64 R24, [R1+0x32e0] ;  /* 0x0032e00001187983 */ /* 0x001f220000300a00 */
[----:B------:R0:W-:Y:S03]  /*3a230*/  STL.64 [R1+0x3268], R8 ;  /* 0x0032680801007387 */ /* 0x0001e60000100a00 */
[----:B0-----:R-:W3:Y:S01]  /*3a240*/  LDL.LU R8, [R1+0x2c0] ;  /* 0x0002c00001087983 */ /* 0x001ee20000300800 */
[----:B------:R-:W3:Y:S02]  /*3a250*/  LDL.LU R9, [R1+0x2c4] ;  /* 0x0002c40001097983 */ /* 0x000ee40000300800 */
[----:B------:R-:W3:Y:S02]  /*3a260*/  LDL.LU R10, [R1+0x2c8] ;  /* 0x0002c800010a7983 */ /* 0x000ee40000300800 */
[----:B------:R-:W3:Y:S01]  /*3a270*/  LDL.LU R11, [R1+0x2cc] ;  /* 0x0002cc00010b7983 */ /* 0x000ee20000300800 */
[C---:B----4-:R-:W-:Y:S11]  /*3a280*/  HMMA.16816.F32 R20, R4.reuse, R24, R20 ;  /* 0x000000180414723c */ /* 0x050ff60000001814 */
[----:B------:R-:W-:Y:S11]  /*3a290*/  @!UPT UIADD3 URZ, URZ, URZ, URZ ;  /* 0x0000003f3f3ff290 */ /* 0x000ff6000fffe03f */
[----:B------:R-:W-:Y:S01]  /*3a2a0*/  @!UPT UIADD3 URZ, URZ, URZ, URZ ;  /* 0x0000003f3f3ff290 */ /* 0x000fe2000fffe03f */
[----:B------:R0:W-:Y:S01]  /*3a2b0*/  STL.64 [R1+0x710], R20 ;  /* 0x0007101401007387 */ /* 0x0001e20000100a00 */
[----:B------:R1:W-:Y:S03]  /*3a2c0*/  STL.64 [R1+0x718], R22 ;  /* 0x0007181601007387 */ /* 0x0003e60000100a00 */
[----:B0-----:R-:W4:Y:S02]  /*3a2d0*/  LDL.LU.64 R20, [R1+0x32d8] ;  /* 0x0032d80001147983 */ /* 0x001f240000300a00 */
[----:B----4-:R-:W-:Y:S02]  /*3a2e0*/  HMMA.16816.F32 R4, R4, R20, R16 ;  /* 0x000000140404723c */ /* 0x010fe40000001810 */
[----:B------:R-:W2:Y:S01]  /*3a2f0*/  LDL.LU.64 R16, [R1+0x32d0] ;  /* 0x0032d00001107983 */ /* 0x000ea20000300a00 */
[----:B-1----:R-:W2:Y:S02]  /*3a300*/  LDL.LU.64 R22, [R1+0x32c8] ;  /* 0x0032c80001167983 */ /* 0x002ea40000300a00 */
[----:B------:R-:W2:Y:S11]  /*3a310*/  LDL.LU.64 R20, [R1+0x32c0] ;  /* 0x0032c00001147983 */ /* 0x000eb60000300a00 */
[----:B------:R-:W-:Y:S07]  /*3a320*/  @!UPT UIADD3 URZ, URZ, URZ, URZ ;  /* 0x0000003f3f3ff290 */ /* 0x000fee000fffe03f */
[----:B------:R0:W-:Y:S01]  /*3a330*/  STL.64 [R1+0x700], R4 ;  /* 0x0007000401007387 */ /* 0x0001e20000100a00 */
[----:B------:R1:W-:Y:S03]  /*3a340*/  STL.64 [R1+0x708], R6 ;  /* 0x0007080601007387 */ /* 0x0003e60000100a00 */
[----:B0-----:R-:W4:Y:S01]  /*3a350*/  LDL.LU R4, [R1+0x9e0] ;  /* 0x0009e00001047983 */ /* 0x001f220000300800 */
[----:B------:R-:W4:Y:S02]  /*3a360*/  LDL.LU R5, [R1+0x9e4] ;  /* 0x0009e40001057983 */ /* 0x000f240000300800 */
[----:B-1----:R-:W4:Y:S02]  /*3a370*/  LDL.LU R6, [R1+0x9e8] ;  /* 0x0009e80001067983 */ /* 0x002f240000300800 */
[----:B------:R-:W4:Y:S01]  /*3a380*/  LDL.LU R7, [R1+0x9ec] ;  /* 0x0009ec0001077983 */ /* 0x000f220000300800 */
        /* <DEDUP_REMOVED lines=23> */
[----:B------:R-:W-:Y:S01]  /*3a500*/  STL [R1+0x3264], R2 ;  /* 0x0032640201007387 */ /* 0x000fe20000100800 */
[----:B------:R-:W-:Y:S01]  /*3a510*/  STL [R1+0x3260], R3 ;  /* 0x0032600301007387 */ /* 0x000fe20000100800 */
[C---:B--2---:R-:W-:Y:S11]  /*3a520*/  HMMA.16816.F32 R12, R20.reuse, R16, R12 ;  /* 0x00000010140c723c */ /* 0x044ff6000000180c */
[----:B------:R-:W-:Y:S11]  /*3a530*/  @!UPT UIADD3 URZ, URZ, URZ, URZ ;  /* 0x0000003f3f3ff290 */ /* 0x000ff6000fffe03f */
[----:B------:R-:W-:Y:S01]  /*3a540*/  @!UPT UIADD3 URZ, URZ, URZ, URZ ;  /* 0x0000003f3f3ff290 */ /* 0x000fe2000fffe03f */
[----:B------:R0:W-:Y:S01]  /*3a550*/  STL.64 [R1+0x830], R12 ;  /* 0x0008300c01007387 */ /* 0x0001e20000100a00 */
[----:B------:R-:W-:Y:S03]  /*3a560*/  STL.64 [R1+0x838], R14 ;  /* 0x0008380e01007387 */ /* 0x000fe60000100a00 */
[----:B0-----:R-:W3:Y:S02]  /*3a570*/  LDL.LU.64 R12, [R1+0x3270] ;  /* 0x00327000010c7983 */ /* 0x001ee40000300a00 */
[C---:B---3--:R-:W-:Y:S01]  /*3a580*/  HMMA.16816.F32 R8, R20.reuse, R12, R8 ;  /* 0x0000000c1408723c */ /* 0x048fe20000001808 */
[----:B------:R-:W-:Y:S02]  /*3a590*/  IMAD.MOV.U32 R2, RZ, RZ, R12 ;  /* 0x000000ffff027224 */ /* 0x000fe400078e000c */
[----:B------:R-:W-:Y:S02]  /*3a5a0*/  IMAD.MOV.U32 R3, RZ, RZ, R13 ;  /* 0x000000ffff037224 */ /* 0x000fe400078e000d */
[----:B------:R-:W0:Y:S11]  /*3a5b0*/  LDSM.16.MT88.4 R12, [R0+0x8180] ;  /* 0x00818000000c783b */ /* 0x000e360000004200 */
[----:B------:R-:W-:Y:S07]  /*3a5c0*/  @!UPT UIADD3 URZ, URZ, URZ, URZ ;  /* 0x0000003f3f3ff290 */ /* 0x000fee000fffe03f */
[----:B------:R1:W-:Y:S01]  /*3a5d0*/  STL.64 [R1+0x820], R8 ;  /* 0x0008200801007387 */ /* 0x0003e20000100a00 */
[----:B------:R-:W-:Y:S03]  /*3a5e0*/  STL.64 [R1+0x828], R10 ;  /* 0x0008280a01007387 */ /* 0x000fe60000100a00 */
[----:B-1----:R-:W2:Y:S04]  /*3a5f0*/  LDL.LU.64 R8, [R1+0x3268] ;  /* 0x0032680001087983 */ /* 0x002ea80000300a00 */
[----:B0-----:R-:W-:Y:S01]  /*3a600*/  STL.64 [R1+0x3200], R14 ;  /* 0x0032000e01007387 */ /* 0x001fe20000100a00 */
[----:B------:R0:W-:Y:S03]  /*3a610*/  STL.64 [R1+0x31f8], R12 ;  /* 0x0031f80c01007387 */ /* 0x0001e60000100a00 */
[----:B0-----:R-:W3:Y:S01]  /*3a620*/  LDL.LU R12, [R1+0x8e0] ;  /* 0x0008e000010c7983 */ /* 0x001ee20000300800 */
[----:B------:R-:W3:Y:S02]  /*3a630*/  LDL.LU R13, [R1+0x8e4] ;  /* 0x0008e400010d7983 */ /* 0x000ee40000300800 */
[----:B------:R-:W3:Y:S02]  /*3a640*/  LDL.LU R14, [R1+0x8e8] ;  /* 0x0008e800010e7983 */ /* 0x000ee40000300800 */
[----:B------:R-:W3:Y:S01]  /*3a650*/  LDL.LU R15, [R1+0x8ec] ;  /* 0x0008ec00010f7983 */ /* 0x000ee20000300800 */
[----:B----4-:R-:W-:Y:S01]  /*3a660*/  HMMA.16816.F32 R4, R20, R24, R4 ;  /* 0x000000181404723c */ /* 0x010fe20000001804 */
[----:B--2---:R-:W-:-:S02]  /*3a670*/  IMAD.MOV.U32 R27, RZ, RZ, R8 ;  /* 0x000000ffff1b7224 */ /* 0x004fc400078e0008 */
[----:B------:R-:W-:-:S05]  /*3a680*/  IMAD.MOV.U32 R26, RZ, RZ, R9 ;  /* 0x000000ffff1a7224 */ /* 0x000fca00078e0009 */
[----:B---3--:R-:W-:Y:S01]  /*3a690*/  HMMA.16816.F32 R12, R20, R8, R12 ;  /* 0x00000008140c723c */ /* 0x008fe2000000180c */
[----:B------:R-:W0:Y:S11]  /*3a6a0*/  LDSM.16.MT88.4 R8, [R0+0x8200] ;  /* 0x008200000008783b */ /* 0x000e360000004200 */
[----:B------:R-:W-:Y:S11]  /*3a6b0*/  @!UPT UIADD3 URZ, URZ, URZ, URZ ;  /* 0x0000003f3f3ff290 */ /* 0x000ff6000fffe03f */
[----:B------:R-:W-:Y:S01]  /*3a6c0*/  STL.64 [R1+0x810], R12 ;  /* 0x0008100c01007387 */ /* 0x000fe20000100a00 */
[----:B------:R-:W-:Y:S03]  /*3a6d0*/  STL.64 [R1+0x818], R14 ;  /* 0x0008180e01007387 */ /* 0x000fe60000100a00 */
[----:B0-----:R-:W-:Y:S01]  /*3a6e0*/  STL.64 [R1+0x3168], R10 ;  /* 0x0031680a01007387 */ /* 0x001fe20000100a00 */
[----:B------:R0:W-:Y:S02]  /*3a6f0*/  STL.64 [R1+0x3160], R8 ;  /* 0x0031600801007387 */ /* 0x0001e40000100a00 */
[----:B0-----:R-:W-:Y:S02]  /*3a700*/  IMAD.MOV.U32 R8, RZ, RZ, R2 ;  /* 0x000000ffff087224 */ /* 0x001fe400078e0002 */
[----:B------:R-:W-:Y:S01]  /*3a710*/  IMAD.MOV.U32 R9, RZ, RZ, R3 ;  /* 0x000000ffff097224 */ /* 0x000fe200078e0003 */
[----:B------:R-:W2:Y:S01]  /*3a720*/  LDL.LU R2, [R1+0x3264] ;  /* 0x0032640001027983 */ /* 0x000ea20000300800 */
[----:B------:R-:W3:Y:S03]  /*3a730*/  LDL.LU R3, [R1+0x3260] ;  /* 0x0032600001037983 */ /* 0x000ee60000300800 */
[----:B------:R0:W-:Y:S01]  /*3a740*/  STL.64 [R1+0x3210], R8 ;  /* 0x0032100801007387 */ /* 0x0001e20000100a00 */
[----:B------:R-:W4:Y:S02]  /*3a750*/  LDL.64 R12, [R1+0x70] ;  /* 0x00007000010c7983 */ /* 0x000f240000100a00 */
[----:B------:R-:W-:Y:S02]  /*3a760*/  STL.64 [R1+0x3220], R26 ;  /* 0x0032201a01007387 */ /* 0x000fe40000100a00 */
[----:B------:R-:W-:Y:S01]  /*3a770*/  STL.64 [R1+0x800], R4 ;  /* 0x0008000401007387 */ /* 0x000fe20000100a00 */
[----:B------:R-:W-:Y:S01]  /*3a780*/  STL.64 [R1+0x808], R6 ;  /* 0x0008080601007387 */ /* 0x000fe20000100a00 */
[----:B------:R2:W-:Y:S02]  /*3a790*/  STL.64 [R1+0x3218], R24 ;  /* 0x0032181801007387 */ /* 0x0005e40000100a00 */
[----:B------:R-:W1:Y:S01]  /*3a7a0*/  LDSM.16.MT88.4 R4, [R0+0x8280] ;  /* 0x008280000004783b */ /* 0x000e620000004200 */
[----:B0-----:R-:W4:Y:S03]  /*3a7b0*/  LDL.LU R8, [R1+0xb60] ;  /* 0x000b600001087983 */ /* 0x001f260000300800 */
[----:B------:R-:W4:Y:S02]  /*3a7c0*/  LDL.LU R9, [R1+0xb64] ;  /* 0x000b640001097983 */ /* 0x000f240000300800 */
[----:B------:R-:W4:Y:S02]  /*3a7d0*/  LDL.LU R10, [R1+0xb68] ;  /* 0x000b6800010a7983 */ /* 0x000f240000300800 */
[----:B------:R-:W4:Y:S02]  /*3a7e0*/  LDL.LU R11, [R1+0xb6c] ;  /* 0x000b6c00010b7983 */ /* 0x000f240000300800 */
[----:B--2---:R-:W-:-:S02]  /*3a7f0*/  IMAD.MOV.U32 R25, RZ, RZ, R2 ;  /* 0x000000ffff197224 */ /* 0x004fc400078e0002 */
[----:B---3--:R-:W-:Y:S01]  /*3a800*/  IMAD.MOV.U32 R24, RZ, RZ, R3 ;  /* 0x000000ffff187224 */ /* 0x008fe200078e0003 */
[----:B----4-:R-:W-:Y:S01]  /*3a810*/  STL.64 [R1+0x3230], R10 ;  /* 0x0032300a01007387 */ /* 0x010fe20000100a00 */
[----:B------:R-:W-:Y:S03]  /*3a820*/  STL.64 [R1+0x3228], R8 ;  /* 0x0032280801007387 */ /* 0x000fe60000100a00 */
[----:B------:R0:W-:Y:S02]  /*3a830*/  STL.64 [R1+0x3238], R24 ;  /* 0x0032381801007387 */ /* 0x0001e40000100a00 */
[----:B0-----:R-:W2:Y:S01]  /*3a840*/  LDL.LU R24, [R1+0xb80] ;  /* 0x000b800001187983 */ /* 0x001ea20000300800 */
[----:B------:R-:W2:Y:S02]  /*3a850*/  LDL.LU R25, [R1+0xb84] ;  /* 0x000b840001197983 */ /* 0x000ea40000300800 */
[----:B------:R-:W3:Y:S02]  /*3a860*/  LDL.LU R26, [R1+0xb88] ;  /* 0x000b8800011a7983 */ /* 0x000ee40000300800 */
[----:B------:R-:W3:Y:S02]  /*3a870*/  LDL.LU R27, [R1+0xb8c] ;  /* 0x000b8c00011b7983 */ /* 0x000ee40000300800 */
[----:B---3--:R-:W-:Y:S01]  /*3a880*/  STL.64 [R1+0x3248], R26 ;  /* 0x0032481a01007387 */ /* 0x008fe20000100a00 */
[----:B--2---:R0:W-:Y:S03]  /*3a890*/  STL.64 [R1+0x3240], R24 ;  /* 0x0032401801007387 */ /* 0x0041e60000100a00 */
[----:B0-----:R-:W2:Y:S01]  /*3a8a0*/  LDL.64 R24, [R1+0xe0] ;  /* 0x0000e00001187983 */ /* 0x001ea20000100a00 */
[----:B------:R-:W3:Y:S02]  /*3a8b0*/  LDL.LU R8, [R1+0xb70] ;  /* 0x000b700001087983 */ /* 0x000ee40000300800 */
[----:B------:R-:W3:Y:S02]  /*3a8c0*/  LDL.LU R9, [R1+0xb74] ;  /* 0x000b740001097983 */ /* 0x000ee40000300800 */
[----:B------:R-:W4:Y:S01]  /*3a8d0*/  LDL.LU R10, [R1+0xb78] ;  /* 0x000b7800010a7983 */ /* 0x000f220000300800 */
[----:B------:R-:W4:Y:S04]  /*3a8e0*/  LDL.LU R11, [R1+0xb7c] ;  /* 0x000b7c00010b7983 */ /* 0x000f280000300800 */
[----:B----4-:R-:W-:Y:S01]  /*3a8f0*/  STL.64 [R1+0x3258], R10 ;  /* 0x0032580a01007387 */ /* 0x010fe20000100a00 */
[----:B---3--:R0:W-:Y:S03]  /*3a900*/  STL.64 [R1+0x3250], R8 ;  /* 0x0032500801007387 */ /* 0x0081e60000100a00 */
[----:B0-----:R-:W2:Y:S01]  /*3a910*/  LDL.LU R8, [R1+0xb90] ;  /* 0x000b900001087983 */ /* 0x001ea20000300800 */
[----:B------:R-:W2:Y:S02]  /*3a920*/  LDL.LU R9, [R1+0xb94] ;  /* 0x000b940001097983 */ /* 0x000ea40000300800 */
[----:B------:R-:W2:Y:S02]  /*3a930*/  LDL.LU R10, [R1+0xb98] ;  /* 0x000b9800010a7983 */ /* 0x000ea40000300800 */
[----:B------:R-:W2:Y:S01]  /*3a940*/  LDL.LU R11, [R1+0xb9c] ;  /* 0x000b9c00010b7983 */ /* 0x000ea20000300800 */
[----:B-1----:R-:W-:Y:S01]  /*3a950*/  STL.64 [R1+0x3100], R6 ;  /* 0x0031000601007387 */ /* 0x002fe20000100a00 */
[----:B------:R0:W-:Y:S03]  /*3a960*/  STL.64 [R1+0x30f8], R4 ;  /* 0x0030f80401007387 */ /* 0x0001e60000100a00 */
[----:B0-----:R-:W3:Y:S01]  /*3a970*/  LDL.LU R4, [R1+0x9d0] ;  /* 0x0009d00001047983 */ /* 0x001ee20000300800 */
[----:B------:R-:W3:Y:S02]  /*3a980*/  LDL.LU R5, [R1+0x9d4] ;  /* 0x0009d40001057983 */ /* 0x000ee40000300800 */
[----:B------:R-:W3:Y:S02]  /*3a990*/  LDL.LU R6, [R1+0x9d8] ;  /* 0x0009d80001067983 */ /* 0x000ee40000300800 */
[----:B------:R-:W3:Y:S02]  /*3a9a0*/  LDL.LU R7, [R1+0x9dc] ;  /* 0x0009dc0001077983 */ /* 0x000ee40000300800 */
[----:B------:R-:W-:-:S02]  /*3a9b0*/  IMAD.MOV.U32 R29, RZ, RZ, R16 ;  /* 0x000000ffff1d7224 */ /* 0x000fc400078e0010 */
[----:B------:R-:W-:Y:S02]  /*3a9c0*/  IMAD.MOV.U32 R28, RZ, RZ, R17 ;  /* 0x000000ffff1c7224 */ /* 0x000fe400078e0011 */
[----:B------:R-:W2:Y:S01]  /*3a9d0*/  LDSM.16.MT88.4 R16, [R0+0x8100] ;  /* 0x008100000010783b */ /* 0x000ea20000004200 */
[----:B---3--:R-:W-:Y:S03]  /*3a9e0*/  HMMA.16816.F32 R4, R20, R12, R4 ;  /* 0x0000000c1404723c */ /* 0x008fe60000001804 */
[----:B------:R-:W0:Y:S11]  /*3a9f0*/  LDSM.16.MT88.4 R20, [R0+0x8300] ;  /* 0x008300000014783b */ /* 0x000e360000004200 */
[----:B------:R-:W-:Y:S09]  /*3aa00*/  @!UPT UIADD3 URZ, URZ, URZ, URZ ;  /* 0x0000003f3f3ff290 */ /* 0x000ff2000fffe03f */
[----:B------:R1:W-:Y:S01]  /*3aa10*/  STL.64 [R1+0x6f0], R4 ;  /* 0x0006f00401007387 */ /* 0x0003e20000100a00 */
[----:B------:R3:W-:Y:S03]  /*3aa20*/  STL.64 [R1+0x6f8], R6 ;  /* 0x0006f80601007387 */ /* 0x0007e60000100a00 */
[----:B-1----:R-:W4:Y:S01]  /*3aa30*/  LDL.LU R4, [R1+0x2a0] ;  /* 0x0002a00001047983 */ /* 0x002f220000300800 */
[----:B------:R-:W4:Y:S02]  /*3aa40*/  LDL.LU R5, [R1+0x2a4] ;  /* 0x0002a40001057983 */ /* 0x000f240000300800 */
[----:B---3--:R-:W3:Y:S02]  /*3aa50*/  LDL.LU R6, [R1+0x2a8] ;  /* 0x0002a80001067983 */ /* 0x008ee40000300800 */
[----:B------:R-:W3:Y:S01]  /*3aa60*/  LDL.LU R7, [R1+0x2ac] ;  /* 0x0002ac0001077983 */ /* 0x000ee20000300800 */
[----:B--2---:R-:W-:Y:S01]  /*3aa70*/  HMMA.16816.F32 R8, R16, R24, R8 ;  /* 0x000000181008723c */ /* 0x004fe20000001808 */
[----:B------:R-:W-:-:S02]  /*3aa80*/  IMAD.MOV.U32 R3, RZ, RZ, R12 ;  /* 0x000000ffff037224 */ /* 0x000fc400078e000c */
[----:B------:R-:W-:Y:S01]  /*3aa90*/  IMAD.MOV.U32 R2, RZ, RZ, R13 ;  /* 0x000000ffff027224 */ /* 0x000fe200078e000d */
[----:B------:R-:W2:Y:S01]  /*3aaa0*/  LDL.LU R12, [R1+0xb40] ;  /* 0x000b4000010c7983 */ /* 0x000ea20000300800 */
[----:B------:R-:W2:Y:S02]  /*3aab0*/  LDL.LU R13, [R1+0xb44] ;  /* 0x000b4400010d7983 */ /* 0x000ea40000300800 */
[----:B------:R-:W2:Y:S02]  /*3aac0*/  LDL.LU R14, [R1+0xb48] ;  /* 0x000b4800010e7983 */ /* 0x000ea40000300800 */
[----:B------:R-:W2:Y:S01]  /*3aad0*/  LDL.LU R15, [R1+0xb4c] ;  /* 0x000b4c00010f7983 */ /* 0x000ea20000300800 */
[----:B---3--:R-:W-:Y:S01]  /*3aae0*/  STL.64 [R1+0x3138], R6 ;  /* 0x0031380601007387 */ /* 0x008fe20000100a00 */
[----:B----4-:R1:W-:Y:S03]  /*3aaf0*/  STL.64 [R1+0x3130], R4 ;  /* 0x0031300401007387 */ /* 0x0103e60000100a00 */
[----:B-1----:R-:W3:Y:S01]  /*3ab00*/  LDL.64 R4, [R1+0xd0] ;  /* 0x0000d00001047983 */ /* 0x002ee20000100a00 */
[----:B0-----:R-:W-:Y:S02]  /*3ab10*/  STL.64 [R1+0x3098], R22 ;  /* 0x0030981601007387 */ /* 0x001fe40000100a00 */
[----:B------:R0:W-:Y:S02]  /*3ab20*/  STL.64 [R1+0x3090], R20 ;  /* 0x0030901401007387 */ /* 0x0001e40000100a00 */
[----:B0-----:R-:W-:-:S02]  /*3ab30*/  IMAD.MOV.U32 R20, RZ, RZ, R3 ;  /* 0x000000ffff147224 */ /* 0x001fc400078e0003 */
[----:B------:R-:W-:-:S05]  /*3ab40*/  IMAD.MOV.U32 R21, RZ, RZ, R2 ;  /* 0x000000ffff157224 */ /* 0x000fca00078e0002 */
[----:B------:R0:W-:Y:S01]  /*3ab50*/  STL.64 [R1+0x3208], R20 ;  /* 0x0032081401007387 */ /* 0x0001e20000100a00 */
[----:B------:R-:W-:Y:S02]  /*3ab60*/  IMAD.MOV.U32 R3, RZ, RZ, R24 ;  /* 0x000000ffff037224 */ /* 0x000fe400078e0018 */
[----:B------:R-:W-:Y:S01]  /*3ab70*/  IMAD.MOV.U32 R2, RZ, RZ, R25 ;  /* 0x000000ffff027224 */ /* 0x000fe200078e0019 */
[----:B0-----:R-:W4:Y:S01]  /*3ab80*/  LDL.LU R20, [R1+0xb50] ;  /* 0x000b500001147983 */ /* 0x001f220000300800 */
[----:B------:R-:W4:Y:S02]  /*3ab90*/  LDL.LU R21, [R1+0xb54] ;  /* 0x000b540001157983 */ /* 0x000f240000300800 */
[----:B------:R-:W4:Y:S02]  /*3aba0*/  LDL.LU R22, [R1+0xb58] ;  /* 0x000b580001167983 */ /* 0x000f240000300800 */
[----:B------:R-:W4:Y:S01]  /*3abb0*/  LDL.LU R23, [R1+0xb5c] ;  /* 0x000b5c0001177983 */ /* 0x000f220000300800 */
[----:B------:R-:W-:Y:S01]  /*3abc0*/  STL.64 [R1+0x6e0], R8 ;  /* 0x0006e00801007387 */ /* 0x000fe20000100a00 */
[----:B------:R0:W-:Y:S03]  /*3abd0*/  STL.64 [R1+0x6e8], R10 ;  /* 0x0006e80a01007387 */ /* 0x0001e60000100a00 */
[----:B0-----:R-:W2:Y:S01]  /*3abe0*/  LDL.LU.64 R10, [R1+0x3258] ;  /* 0x00325800010a7983 */ /* 0x001ea20000300a00 */
[----:B------:R-:W2:Y:S02]  /*3abf0*/  LDL.LU.64 R8, [R1+0x3250] ;  /* 0x0032500001087983 */ /* 0x000ea40000300a00 */
[----:B------:R-:W3:Y:S02]  /*3ac00*/  LDL.LU.64 R26, [R1+0x3248] ;  /* 0x00324800011a7983 */ /* 0x000ee40000300a00 */
[----:B------:R-:W3:Y:S02]  /*3ac10*/  LDL.LU.64 R24, [R1+0x3240] ;  /* 0x0032400001187983 */ /* 0x000ee40000300a00 */
[C---:B---3--:R-:W-:Y:S11]  /*3ac20*/  HMMA.16816.F32 R24, R16.reuse, R4, R24 ;  /* 0x000000041018723c */ /* 0x048ff60000001818 */
[----:B------:R-:W-:Y:S11]  /*3ac30*/  @!UPT UIADD3 URZ, URZ, URZ, URZ ;  /* 0x0000003f3f3ff290 */ /* 0x000ff6000fffe03f */
[----:B------:R-:W-:Y:S01]  /*3ac40*/  @!UPT UIADD3 URZ, URZ, URZ, URZ ;  /* 0x0000003f3f3ff290 */ /* 0x000fe2000fffe03f */
[----:B------:R0:W-:Y:S01]  /*3ac50*/  STL.64 [R1+0x6d0], R24 ;  /* 0x0006d01801007387 */ /* 0x0001e20000100a00 */
[----:B------:R2:W-:Y:S03]  /*3ac60*/  STL.64 [R1+0x6d8], R26 ;  /* 0x0006d81a01007387 */ /* 0x0005e60000100a00 */
[----:B0-----:R-:W2:Y:S01]  /*3ac70*/  LDL.LU.64 R24, [R1+0x3238] ;  /* 0x0032380001187983 */ /* 0x001ea20000300a00 */
[----:B------:R0:W-:Y:S01]  /*3ac80*/  STL.64 [R1+0x31e0], R4 ;  /* 0x0031e00401007387 */ /* 0x0001e20000100a00 */
[----:B--2---:R-:W-:Y:S02]  /*3ac90*/  HMMA.16816.F32 R24, R16, R24, R8 ;  /* 0x000000181018723c */ /* 0x004fe40000001808 */
[----:B------:R-:W2:Y:S01]  /*3aca0*/  LDL.LU.64 R10, [R1+0x3230] ;  /* 0x00323000010a7983 */ /* 0x000ea20000300a00 */
[----:B------:R-:W2:Y:S02]  /*3acb0*/  LDL.LU.64 R8, [R1+0x3228] ;  /* 0x0032280001087983 */ /* 0x000ea40000300a00 */
[----:B0-----:R-:W-:-:S02]  /*3acc0*/  IMAD.MOV.U32 R4, RZ, RZ, R29 ;  /* 0x000000ffff047224 */ /* 0x001fc400078e001d */
[----:B------:R-:W-:Y:S11]  /*3acd0*/  IMAD.MOV.U32 R5, RZ, RZ, R28 ;  /* 0x000000ffff057224 */ /* 0x000ff600078e001c */
[----:B------:R-:W-:Y:S05]  /*3ace0*/  @!UPT UIADD3 URZ, URZ, URZ, URZ ;  /* 0x0000003f3f3ff290 */ /* 0x000fea000fffe03f */
[----:B------:R-:W-:Y:S01]  /*3acf0*/  STL.64 [R1+0x6c0], R24 ;  /* 0x0006c01801007387 */ /* 0x000fe20000100a00 */
[----:B------:R0:W-:Y:S03]  /*3ad00*/  STL.64 [R1+0x6c8], R26 ;  /* 0x0006c81a01007387 */ /* 0x0001e60000100a00 */
[----:B0-----:R-:W3:Y:S01]  /*3ad10*/  LDL.LU.64 R26, [R1+0x3220] ;  /* 0x00322000011a7983 */ /* 0x001ee20000300a00 */
[----:B------:R-:W3:Y:S01]  /*3ad20*/  LDL.LU.64 R24, [R1+0x3218] ;  /* 0x0032180001187983 */ /* 0x000ee20000300a00 */
[C---:B--2---:R-:W-:Y:S02]  /*3ad30*/  HMMA.16816.F32 R4, R16.reuse, R4, R8 ;  /* 0x000000041004723c */ /* 0x044fe40000001808 */
[----:B------:R-:W4:Y:S11]  /*3ad40*/  LDL.LU.64 R8, [R1+0x3210] ;  /* 0x0032100001087983 */ /* 0x000f360000300a00 */
[----:B------:R-:W-:Y:S10]  /*3ad50*/  @!UPT UIADD3 URZ, URZ, URZ, URZ ;  /* 0x0000003f3f3ff290 */ /* 0x000ff4000fffe03f */
[----:B------:R-:W-:Y:S01]  /*3ad60*/  STL.64 [R1+0x6b0], R4 ;  /* 0x0006b00401007387 */ /* 0x000fe20000100a00 */
[----:B------:R4:W-:Y:S02]  /*3ad70*/  STL.64 [R1+0x6b8], R6 ;  /* 0x0006b80601007387 */ /* 0x0009e40000100a00 */
[----:B----4-:R-:W-:Y:S01]  /*3ad80*/  HMMA.16816.F32 R4, R16, R8, R20 ;  /* 0x000000081004723c */ /* 0x010fe20000001814 */
[----:B------:R-:W2:Y:S11]  /*3ad90*/  LDL.LU R8, [R1+0x560] ;  /* 0x0005600001087983 */ /* 0x000eb60000300800 */
[----:B------:R-:W-:Y:S11]  /*3ada0*/  @!UPT UIADD3 URZ, URZ, URZ, URZ ;  /* 0x0000003f3f3ff290 */ /* 0x000ff6000fffe03f */
[----:B------:R-:W-:Y:S01]  /*3adb0*/  STL.64 [R1+0x6a0], R4 ;  /* 0x0006a00401007387 */ /* 0x000fe20000100a00 */
[----:B------:R-:W-:Y:S02]  /*3adc0*/  STL.64 [R1+0x6a8], R6 ;  /* 0x0006a80601007387 */ /* 0x000fe40000100a00 */
        /* <DEDUP_REMOVED lines=8> */
[----:B------:R-:W4:Y:S01]  /*3ae50*/  LDL.LU R11, [R1+0x58c] ;  /* 0x00058c00010b7983 */ /* 0x000f220000300800 */
[----:B------:R-:W2:Y:S01]  /*3ae60*/  LDL.LU R20, [R1+0xb30] ;  /* 0x000b300001147983 */ /* 0x000ea20000300800 */
[----:B------:R-:W3:Y:S02]  /*3ae70*/  LDL.LU R21, [R1+0xb34] ;  /* 0x000b340001157983 */ /* 0x000ee40000300800 */
[----:B------:R-:W3:Y:S02]  /*3ae80*/  LDL.LU R22, [R1+0xb38] ;  /* 0x000b380001167983 */ /* 0x000ee40000300800 */
[----:B------:R-:W3:Y:S01]  /*3ae90*/  LDL.LU R23, [R1+0xb3c] ;  /* 0x000b3c0001177983 */ /* 0x000ee20000300800 */
[----:B----4-:R-:W-:Y:S01]  /*3aea0*/  STL.64 [R1+0x3188], R10 ;  /* 0x0031880a01007387 */ /* 0x010fe20000100a00 */
[----:B--2---:R3:W-:Y:S02]  /*3aeb0*/  STL.64 [R1+0x3180], R8 ;  /* 0x0031800801007387 */ /* 0x0047e40000100a00 */
[----:B---3--:R-:W-:-:S02]  /*3aec0*/  IMAD.MOV.U32 R8, RZ, RZ, R27 ;  /* 0x000000ffff087224 */ /* 0x008fc400078e001b */
[----:B------:R-:W-:-:S07]  /*3aed0*/  IMAD.MOV.U32 R9, RZ, RZ, R26 ;  /* 0x000000ffff097224 */ /* 0x000fce00078e001a */
[C---:B------:R-:W-:Y:S11]  /*3aee0*/  HMMA.16816.F32 R12, R16.reuse, R8, R12 ;  /* 0x00000008100c723c */ /* 0x040ff6000000180c */
[----:B------:R-:W-:Y:S11]  /*3aef0*/  @!UPT UIADD3 URZ, URZ, URZ, URZ ;  /* 0x0000003f3f3ff290 */ /* 0x000ff6000fffe03f */
[----:B------:R-:W-:Y:S01]  /*3af00*/  @!UPT UIADD3 URZ, URZ, URZ, URZ ;  /* 0x0000003f3f3ff290 */ /* 0x000fe2000fffe03f */
[----:B------:R-:W-:Y:S01]  /*3af10*/  STL.64 [R1+0x690], R12 ;  /* 0x0006900c01007387 */ /* 0x000fe20000100a00 */
[----:B------:R-:W-:Y:S02]  /*3af20*/  STL.64 [R1+0x698], R14 ;  /* 0x0006980e01007387 */ /* 0x000fe40000100a00 */
[----:B------:R0:W-:Y:S02]  /*3af30*/  STL.64 [R1+0x3198], R8 ;  /* 0x0031980801007387 */ /* 0x0001e40000100a00 */
[----:B0-----:R-:W2:Y:S04]  /*3af40*/  LDL.64 R8, [R1+0xa0] ;  /* 0x0000a00001087983 */ /* 0x001ea80000100a00 */
[----:B--2---:R0:W-:Y:S04]  /*3af50*/  STL.64 [R1+0x31b0], R8 ;  /* 0x0031b00801007387 */ /* 0x0041e80000100a00 */
[----:B0-----:R-:W2:Y:S01]  /*3af60*/  LDL.LU R8, [R1+0x980] ;  /* 0x0009800001087983 */ /* 0x001ea20000300800 */
[----:B------:R-:W2:Y:S02]  /*3af70*/  LDL.LU R9, [R1+0x984] ;  /* 0x0009840001097983 */ /* 0x000ea40000300800 */
[----:B------:R-:W3:Y:S02]  /*3af80*/  LDL.LU R10, [R1+0x988] ;  /* 0x00098800010a7983 */ /* 0x000ee40000300800 */
[----:B------:R-:W3:Y:S01]  /*3af90*/  LDL.LU R11, [R1+0x98c] ;  /* 0x00098c00010b7983 */ /* 0x000ee20000300800 */
[----:B------:R-:W4:Y:S01]  /*3afa0*/  LDL.LU R12, [R1+0x9c0] ;  /* 0x0009c000010c7983 */ /* 0x000f220000300800 */
[----:B------:R-:W4:Y:S02]  /*3afb0*/  LDL.LU R13, [R1+0x9c4] ;  /* 0x0009c400010d7983 */ /* 0x000f240000300800 */
[----:B------:R-:W4:Y:S02]  /*3afc0*/  LDL.LU R14, [R1+0x9c8] ;  /* 0x0009c800010e7983 */ /* 0x000f240000300800 */
[----:B------:R-:W4:Y:S01]  /*3afd0*/  LDL.LU R15, [R1+0x9cc] ;  /* 0x0009cc00010f7983 */ /* 0x000f220000300800 */
[----:B---3--:R-:W-:Y:S01]  /*3afe0*/  STL.64 [R1+0x31c0], R10 ;  /* 0x0031c00a01007387 */ /* 0x008fe20000100a00 */
[----:B--2---:R0:W-:Y:S03]  /*3aff0*/  STL.64 [R1+0x31b8], R8 ;  /* 0x0031b80801007387 */ /* 0x0041e60000100a00 */
[----:B0-----:R-:W2:Y:S01]  /*3b000*/  LDL.64 R8, [R1+0xc0] ;  /* 0x0000c00001087983 */ /* 0x001ea20000100a00 */
[C---:B------:R-:W-:Y:S03]  /*3b010*/  HMMA.16816.F32 R20, R16.reuse, R24, R20 ;  /* 0x000000181014723c */ /* 0x040fe60000001814 */
[----:B--2---:R0:W-:Y:S04]  /*3b020*/  STL.64 [R1+0x31d8], R8 ;  /* 0x0031d80801007387 */ /* 0x0041e80000100a00 */
        /* <DEDUP_REMOVED lines=10> */
[----:B------:R0:W-:Y:S01]  /*3b0d0*/  STL.64 [R1+0x680], R20 ;  /* 0x0006801401007387 */ /* 0x0001e20000100a00 */
[----:B------:R-:W-:Y:S03]  /*3b0e0*/  STL.64 [R1+0x688], R22 ;  /* 0x0006881601007387 */ /* 0x000fe60000100a00 */
[----:B0-----:R-:W4:Y:S01]  /*3b0f0*/  LDL.LU.64 R20, [R1+0x3208] ;  /* 0x0032080001147983 */ /* 0x001f220000300a00 */
        /* <DEDUP_REMOVED lines=10> */
[----:B------:R-:W3:Y:S01]  /*3b1a0*/  LDL.LU R27, [R1+0x67c] ;  /* 0x00067c00011b7983 */ /* 0x000ee20000300800 */
[----:B----4-:R-:W-:Y:S01]  /*3b1b0*/  HMMA.16816.F32 R16, R16, R20, R12 ;  /* 0x000000141010723c */ /* 0x010fe2000000180c */
[----:B---3--:R-:W-:Y:S01]  /*3b1c0*/  STL.64 [R1+0x31d0], R26 ;  /* 0x0031d01a01007387 */ /* 0x008fe20000100a00 */
[----:B--2---:R0:W-:Y:S03]  /*3b1d0*/  STL.64 [R1+0x31c8], R24 ;  /* 0x0031c81801007387 */ /* 0x0041e60000100a00 */
[----:B0-----:R-:W2:Y:S01]  /*3b1e0*/  LDL.LU R24, [R1+0x990] ;  /* 0x0009900001187983 */ /* 0x001ea20000300800 */
[----:B------:R-:W2:Y:S02]  /*3b1f0*/  LDL.LU R25, [R1+0x994] ;  /* 0x0009940001197983 */ /* 0x000ea40000300800 */
[----:B------:R-:W2:Y:S02]  /*3b200*/  LDL.LU R26, [R1+0x998] ;  /* 0x00099800011a7983 */ /* 0x000ea40000300800 */
[----:B------:R-:W2:Y:S01]  /*3b210*/  LDL.LU R27, [R1+0x99c] ;  /* 0x00099c00011b7983 */ /* 0x000ea20000300800 */
[----:B------:R-:W3:Y:S01]  /*3b220*/  LDL.LU.64 R14, [R1+0x3200] ;  /* 0x00320000010e7983 */ /* 0x000ee20000300a00 */
[----:B------:R-:W3:Y:S02]  /*3b230*/  LDL.LU.64 R12, [R1+0x31f8] ;  /* 0x0031f800010c7983 */ /* 0x000ee40000300a00 */
[----:B------:R-:W-:-:S02]  /*3b240*/  IMAD.MOV.U32 R4, RZ, RZ, R3 ;  /* 0x000000ffff047224 */ /* 0x000fc400078e0003 */
[----:B------:R-:W-:-:S07]  /*3b250*/  IMAD.MOV.U32 R5, RZ, RZ, R2 ;  /* 0x000000ffff057224 */ /* 0x000fce00078e0002 */
[----:B------:R0:W-:Y:S01]  /*3b260*/  STL.64 [R1+0x4b0], R16 ;  /* 0x0004b01001007387 */ /* 0x0001e20000100a00 */
[----:B------:R-:W-:Y:S02]  /*3b270*/  STL.64 [R1+0x4b8], R18 ;  /* 0x0004b81201007387 */ /* 0x000fe40000100a00 */
[----:B------:R-:W4:Y:S01]  /*3b280*/  LDL R29, [R1+0x924] ;  /* 0x00092400011d7983 */ /* 0x000f220000100800 */
[----:B0-----:R-:W2:Y:S01]  /*3b290*/  LDL.64 R16, [R1+0xb0] ;  /* 0x0000b00001107983 */ /* 0x001ea20000100a00 */
[C---:B---3--:R-:W-:Y:S03]  /*3b2a0*/  HMMA.16816.F32 R4, R12.reuse, R4, R8 ;  /* 0x000000040c04723c */ /* 0x048fe60000001808 */
[----:B------:R-:W3:Y:S01]  /*3b2b0*/  LDL.LU.64 R10, [R1+0x31f0] ;  /* 0x0031f000010a7983 */ /* 0x000ee20000300a00 */
[----:B------:R-:W3:Y:S11]  /*3b2c0*/  LDL.LU.64 R8, [R1+0x31e8] ;  /* 0x0031e80001087983 */ /* 0x000ef60000300a00 */
[----:B------:R-:W-:Y:S08]  /*3b2d0*/  @!UPT UIADD3 URZ, URZ, URZ, URZ ;  /* 0x0000003f3f3ff290 */ /* 0x000ff0000fffe03f */
[----:B------:R0:W-:Y:S01]  /*3b2e0*/  STL.64 [R1+0x490], R4 ;  /* 0x0004900401007387 */ /* 0x0001e20000100a00 */
[----:B------:R-:W-:Y:S03]  /*3b2f0*/  STL.64 [R1+0x498], R6 ;  /* 0x0004980601007387 */ /* 0x000fe60000100a00 */
[----:B0-----:R-:W3:Y:S02]  /*3b300*/  LDL.LU.64 R4, [R1+0x31e0] ;  /* 0x0031e00001047983 */ /* 0x001ee40000300a00 */
[C---:B---3--:R-:W-:Y:S11]  /*3b310*/  HMMA.16816.F32 R8, R12.reuse, R4, R8 ;  /* 0x000000040c08723c */ /* 0x048ff60000001808 */
[----:B------:R-:W-:Y:S11]  /*3b320*/  @!UPT UIADD3 URZ, URZ, URZ, URZ ;  /* 0x0000003f3f3ff290 */ /* 0x000ff6000fffe03f */
[----:B------:R-:W-:Y:S01]  /*3b330*/  @!UPT UIADD3 URZ, URZ, URZ, URZ ;  /* 0x0000003f3f3ff290 */ /* 0x000fe2000fffe03f */
[----:B------:R0:W-:Y:S01]  /*3b340*/  STL.64 [R1+0x480], R8 ;  /* 0x0004800801007387 */ /* 0x0001e20000100a00 */
[----:B------:R-:W-:Y:S03]  /*3b350*/  STL.64 [R1+0x488], R10 ;  /* 0x0004880a01007387 */ /* 0x000fe60000100a00 */
[----:B0-----:R-:W2:Y:S01]  /*3b360*/  LDL.LU.64 R8, [R1+0x31d8] ;  /* 0x0031d80001087983 */ /* 0x001ea20000300a00 */
[----:B------:R0:W-:Y:S03]  /*3b370*/  STL.64 [R1+0x3148], R4 ;  /* 0x0031480401007387 */ /* 0x0001e60000100a00 */
[----:B0-----:R-:W3:Y:S01]  /*3b380*/  LDL.64 R4, [R1+0xe0] ;  /* 0x0000e00001047983 */ /* 0x001ee20000100a00 */
        /* <DEDUP_REMOVED lines=9> */
[----:B------:R-:W2:Y:S02]  /*3b420*/  LDL.LU.64 R8, [R1+0x31b8] ;  /* 0x0031b80001087983 */ /* 0x000ea40000300a00 */
[C---:B--2---:R-:W-:Y:S11]  /*3b430*/  HMMA.16816.F32 R8, R12.reuse, R16, R8 ;  /* 0x000000100c08723c */ /* 0x044ff60000001808 */
[----:B------:R-:W-:Y:S11]  /*3b440*/  @!UPT UIADD3 URZ, URZ, URZ, URZ ;  /* 0x0000003f3f3ff290 */ /* 0x000ff6000fffe03f */
[----:B------:R-:W-:Y:S01]  /*3b450*/  @!UPT UIADD3 URZ, URZ, URZ, URZ ;  /* 0x0000003f3f3ff290 */ /* 0x000fe2000fffe03f */
[----:B------:R0:W-:Y:S01]  /*3b460*/  STL.64 [R1+0x460], R8 ;  /* 0x0004600801007387 */ /* 0x0001e20000100a00 */
[----:B------:R-:W-:Y:S03]  /*3b470*/  STL.64 [R1+0x468], R10 ;  /* 0x0004680a01007387 */ /* 0x000fe60000100a00 */
[----:B0-----:R-:W2:Y:S01]  /*3b480*/  LDL.LU.64 R8, [R1+0x31b0] ;  /* 0x0031b00001087983 */ /* 0x001ea20000300a00 */
[----:B------:R0:W-:Y:S03]  /*3b490*/  STL.64 [R1+0x3140], R16 ;  /* 0x0031401001007387 */ /* 0x0001e60000100a00 */
[----:B0-----:R-:W3:Y:S01]  /*3b4a0*/  LDL.LU R16, [R1+0x540] ;  /* 0x0005400001107983 */ /* 0x001ee20000300800 */
[----:B------:R-:W3:Y:S02]  /*3b4b0*/  LDL.LU R17, [R1+0x544] ;  /* 0x0005440001117983 */ /* 0x000ee40000300800 */
[----:B------:R-:W3:Y:S02]  /*3b4c0*/  LDL.LU R18, [R1+0x548] ;  /* 0x0005480001127983 */ /* 0x000ee40000300800 */
[----:B------:R-:W3:Y:S01]  /*3b4d0*/  LDL.LU R19, [R1+0x54c] ;  /* 0x00054c0001137983 */ /* 0x000ee20000300800 */
[----:B--2---:R-:W-:Y:S01]  /*3b4e0*/  HMMA.16816.F32 R24, R12, R8, R24 ;  /* 0x000000080c18723c */ /* 0x004fe20000001818 */
[----:B------:R-:W-:-:S02]  /*3b4f0*/  IMAD.MOV.U32 R3, RZ, RZ, R8 ;  /* 0x000000ffff037224 */ /* 0x000fc400078e0008 */
[----:B------:R-:W-:Y:S01]  /*3b500*/  IMAD.MOV.U32 R2, RZ, RZ, R9 ;  /* 0x000000ffff027224 */ /* 0x000fe200078e0009 */
[----:B---3--:R-:W-:Y:S01]  /*3b510*/  STL.64 [R1+0x3158], R18 ;  /* 0x0031581201007387 */ /* 0x008fe20000100a00 */
[----:B------:R0:W-:Y:S03]  /*3b520*/  STL.64 [R1+0x3150], R16 ;  /* 0x0031501001007387 */ /* 0x0001e60000100a00 */
[----:B0-----:R-:W2:Y:S01]  /*3b530*/  LDL.LU R16, [R1+0x550] ;  /* 0x0005500001107983 */ /* 0x001ea20000300800 */
[----:B------:R-:W2:Y:S02]  /*3b540*/  LDL.LU R17, [R1+0x554] ;  /* 0x0005540001117983 */ /* 0x000ea40000300800 */
[----:B------:R-:W2:Y:S02]  /*3b550*/  LDL.LU R18, [R1+0x558] ;  /* 0x0005580001127983 */ /* 0x000ea40000300800 */
[----:B------:R-:W2:Y:S10]  /*3b560*/  LDL.LU R19, [R1+0x55c] ;  /* 0x00055c0001137983 */ /* 0x000eb40000300800 */
[----:B------:R-:W-:Y:S01]  /*3b570*/  STL.64 [R1+0x450], R24 ;  /* 0x0004501801007387 */ /* 0x000fe20000100a00 */
[----:B------:R0:W-:Y:S03]  /*3b580*/  STL.64 [R1+0x458], R26 ;  /* 0x0004581a01007387 */ /* 0x0001e60000100a00 */
[----:B0-----:R-:W3:Y:S01]  /*3b590*/  LDL.LU.64 R26, [R1+0x31a8] ;  /* 0x0031a800011a7983 */ /* 0x001ee20000300a00 */
[----:B------:R-:W3:Y:S02]  /*3b5a0*/  LDL.LU.64 R24, [R1+0x31a0] ;  /* 0x0031a00001187983 */ /* 0x000ee40000300a00 */
[----:B------:R-:W3:Y:S02]  /*3b5b0*/  LDL.LU.64 R8, [R1+0x3198] ;  /* 0x0031980001087983 */ /* 0x000ee40000300a00 */
[C---:B---3--:R-:W-:Y:S01]  /*3b5c0*/  HMMA.16816.F32 R8, R12.reuse, R8, R24 ;  /* 0x000000080c08723c */ /* 0x048fe20000001818 */
[----:B------:R-:W3:Y:S11]  /*3b5d0*/  LDL.LU.64 R24, [R1+0x3190] ;  /* 0x0031900001187983 */ /* 0x000ef60000300a00 */
[----:B------:R-:W-:Y:S11]  /*3b5e0*/  @!UPT UIADD3 URZ, URZ, URZ, URZ ;  /* 0x0000003f3f3ff290 */ /* 0x000ff6000fffe03f */
[----:B------:R-:W-:Y:S01]  /*3b5f0*/  STL.64 [R1+0x440], R8 ;  /* 0x0004400801007387 */ /* 0x000fe20000100a00 */
[----:B------:R0:W-:Y:S03]  /*3b600*/  STL.64 [R1+0x448], R10 ;  /* 0x0004480a01007387 */ /* 0x0001e60000100a00 */
[----:B0-----:R-:W3:Y:S01]  /*3b610*/  LDL.LU.64 R10, [R1+0x3188] ;  /* 0x00318800010a7983 */ /* 0x001ee20000300a00 */
[----:B------:R-:W3:Y:S02]  /*3b620*/  LDL.LU.64 R8, [R1+0x3180] ;  /* 0x0031800001087983 */ /* 0x000ee40000300a00 */
[C---:B---3--:R-:W-:Y:S11]  /*3b630*/  HMMA.16816.F32 R8, R12.reuse, R24, R8 ;  /* 0x000000180c08723c */ /* 0x048ff60000001808 */
[----:B------:R-:W-:Y:S11]  /*3b640*/  @!UPT UIADD3 URZ, URZ, URZ, URZ ;  /* 0x0000003f3f3ff290 */ /* 0x000ff6000fffe03f */
[----:B------:R-:W-:Y:S01]  /*3b650*/  @!UPT UIADD3 URZ, URZ, URZ, URZ ;  /* 0x0000003f3f3ff290 */ /* 0x000fe2000fffe03f */
[----:B------:R-:W-:Y:S01]  /*3b660*/  STL.64 [R1+0x430], R8 ;  /* 0x0004300801007387 */ /* 0x000fe20000100a00 */
[----:B------:R0:W-:Y:S03]  /*3b670*/  STL.64 [R1+0x438], R10 ;  /* 0x0004380a01007387 */ /* 0x0001e60000100a00 */
[----:B0-----:R-:W3:Y:S01]  /*3b680*/  LDL.LU.64 R10, [R1+0x3178] ;  /* 0x00317800010a7983 */ /* 0x001ee20000300a00 */
[----:B------:R-:W3:Y:S02]  /*3b690*/  LDL.LU.64 R8, [R1+0x3170] ;  /* 0x0031700001087983 */ /* 0x000ee40000300a00 */
[----:B------:R-:W-:Y:S01]  /*3b6a0*/  STL.64 [R1+0x3110], R24 ;  /* 0x0031101801007387 */ /* 0x000fe20000100a00 */
[----:B---3--:R-:W-:Y:S01]  /*3b6b0*/  HMMA.16816.F32 R12, R12, R20, R8 ;  /* 0x000000140c0c723c */ /* 0x008fe20000001808 */
[----:B------:R-:W2:Y:S01]  /*3b6c0*/  LDL.LU.64 R10, [R1+0x3168] ;  /* 0x00316800010a7983 */ /* 0x000ea20000300a00 */
[----:B------:R-:W2:Y:S02]  /*3b6d0*/  LDL.LU.64 R8, [R1+0x3160] ;  /* 0x0031600001087983 */ /* 0x000ea40000300a00 */
[----:B------:R0:W-:Y:S02]  /*3b6e0*/  STL.64 [R1+0x3108], R20 ;  /* 0x0031081401007387 */ /* 0x0001e40000100a00 */
[----:B0-----:R-:W3:Y:S11]  /*3b6f0*/  LDL.LU R20, [R1+0x2b0] ;  /* 0x0002b00001147983 */ /* 0x001ef60000300800 */
[----:B------:R-:W-:Y:S06]  /*3b700*/  @!UPT UIADD3 URZ, URZ, URZ, URZ ;  /* 0x0000003f3f3ff290 */ /* 0x000fec000fffe03f */
[----:B------:R0:W-:Y:S01]  /*3b710*/  STL.64 [R1+0x2e0], R12 ;  /* 0x0002e00c01007387 */ /* 0x0001e20000100a00 */
[----:B------:R-:W-:Y:S02]  /*3b720*/  STL.64 [R1+0x2e8], R14 ;  /* 0x0002e80e01007387 */ /* 0x000fe40000100a00 */
[----:B------:R-:W3:Y:S02]  /*3b730*/  LDL.LU R21, [R1+0x2b4] ;  /* 0x0002b40001157983 */ /* 0x000ee40000300800 */
[----:B------:R-:W3:Y:S01]  /*3b740*/  LDL.LU R22, [R1+0x2b8] ;  /* 0x0002b80001167983 */ /* 0x000ee20000300800 */
[----:B------:R-:W3:Y:S01]  /*3b750*/  LDL.LU R23, [R1+0x2bc] ;  /* 0x0002bc0001177983 */ /* 0x000ee20000300800 */
[----:B0-----:R-:W-:Y:S02]  /*3b760*/  IMAD.MOV.U32 R12, RZ, RZ, R3 ;  /* 0x000000ffff0c7224 */ /* 0x001fe400078e0003 */
[----:B------:R-:W-:Y:S02]  /*3b770*/  IMAD.MOV.U32 R13, RZ, RZ, R2 ;  /* 0x000000ffff0d7224 */ /* 0x000fe400078e0002 */
[----:B------:R-:W-:-:S02]  /*3b780*/  IMAD.MOV.U32 R3, RZ, RZ, R4 ;  /* 0x000000ffff037224 */ /* 0x000fc400078e0004 */
[----:B------:R-:W-:Y:S01]  /*3b790*/  IMAD.MOV.U32 R2, RZ, RZ, R5 ;  /* 0x000000ffff027224 */ /* 0x000fe200078e0005 */
[----:B--2---:R-:W-:Y:S11]  /*3b7a0*/  HMMA.16816.F32 R16, R8, R4, R16 ;  /* 0x000000040810723c */ /* 0x004ff60000001810 */
[----:B------:R-:W-:Y:S11]  /*3b7b0*/  @!UPT UIADD3 URZ, URZ, URZ, URZ ;  /* 0x0000003f3f3ff290 */ /* 0x000ff6000fffe03f */
[----:B------:R-:W-:Y:S01]  /*3b7c0*/  @!UPT UIADD3 URZ, URZ, URZ, URZ ;  /* 0x0000003f3f3ff290 */ /* 0x000fe2000fffe03f */
[----:B------:R-:W-:Y:S01]  /*3b7d0*/  STL.64 [R1+0x2d0], R16 ;  /* 0x0002d01001007387 */ /* 0x000fe20000100a00 */
[----:B------:R0:W-:Y:S03]  /*3b7e0*/  STL.64 [R1+0x2d8], R18 ;  /* 0x0002d81201007387 */ /* 0x0001e60000100a00 */
[----:B0-----:R-:W2:Y:S01]  /*3b7f0*/  LDL.LU.64 R18, [R1+0x3158] ;  /* 0x0031580001127983 */ /* 0x001ea20000300a00 */
[----:B------:R-:W2:Y:S02]  /*3b800*/  LDL.LU.64 R16, [R1+0x3150] ;  /* 0x0031500001107983 */ /* 0x000ea40000300a00 */
[----:B------:R-:W2:Y:S02]  /*3b810*/  LDL.LU.64 R4, [R1+0x3148] ;  /* 0x0031480001047983 */ /* 0x000ea40000300a00 */
[----:B------:R-:W-:Y:S02]  /*3b820*/  IMAD.MOV.U32 R24, RZ, RZ, R7 ;  /* 0x000000ffff187224 */ /* 0x000fe400078e0007 */
[----:B------:R-:W-:-:S07]  /*3b830*/  IMAD.MOV.U32 R25, RZ, RZ, R6 ;  /* 0x000000ffff197224 */ /* 0x000fce00078e0006 */
[C---:B---3--:R-:W-:Y:S08]  /*3b840*/  HMMA.16816.F32 R20, R8.reuse, R24, R20 ;  /* 0x000000180814723c */ /* 0x048ff00000001814 */
[C---:B--2---:R-:W-:Y:S01]  /*3b850*/  HMMA.16816.F32 R16, R8.reuse, R4, R16 ;  /* 0x000000040810723c */ /* 0x044fe20000001810 */
[----:B------:R-:W-:Y:S02]  /*3b860*/  IMAD.MOV.U32 R15, RZ, RZ, R4 ;  /* 0x000000ffff0f7224 */ /* 0x000fe400078e0004 */
[----:B------:R-:W-:Y:S11]  /*3b870*/  IMAD.MOV.U32 R14, RZ, RZ, R5 ;  /* 0x000000ffff0e7224 */ /* 0x000ff600078e0005 */
[----:B------:R-:W-:Y:S09]  /*3b880*/  @!UPT UIADD3 URZ, URZ, URZ, URZ ;  /* 0x0000003f3f3ff290 */ /* 0x000ff2000fffe03f */
[----:B------:R0:W-:Y:S01]  /*3b890*/  STL.64 [R1+0x2c0], R16 ;  /* 0x0002c01001007387 */ /* 0x0001e20000100a00 */
[----:B------:R-:W-:Y:S03]  /*3b8a0*/  STL.64 [R1+0x2c8], R18 ;  /* 0x0002c81201007387 */ /* 0x000fe60000100a00 */
[----:B0-----:R-:W2:Y:S01]  /*3b8b0*/  LDL.LU.64 R16, [R1+0x3140] ;  /* 0x0031400001107983 */ /* 0x001ea20000300a00 */
[----:B------:R-:W2:Y:S02]  /*3b8c0*/  LDL.LU.64 R6, [R1+0x3138] ;  /* 0x0031380001067983 */ /* 0x000ea40000300a00 */
[----:B------:R-:W2:Y:S02]  /*3b8d0*/  LDL.LU.64 R4, [R1+0x3130] ;  /* 0x0031300001047983 */ /* 0x000ea40000300a00 */
[----:B------:R-:W3:Y:S01]  /*3b8e0*/  LDL.64 R24, [R1+0x90] ;  /* 0x0000900001187983 */ /* 0x000ee20000100a00 */
[----:B------:R-:W-:Y:S01]  /*3b8f0*/  STL.64 [R1+0x2b0], R20 ;  /* 0x0002b01401007387 */ /* 0x000fe20000100a00 */
[----:B------:R-:W-:Y:S01]  /*3b900*/  STL.64 [R1+0x2b8], R22 ;  /* 0x0002b81601007387 */ /* 0x000fe20000100a00 */
[C---:B--2---:R-:W-:Y:S02]  /*3b910*/  HMMA.16816.F32 R4, R8.reuse, R16, R4 ;  /* 0x000000100804723c */ /* 0x044fe40000001804 */
[----:B---3--:R0:W-:Y:S11]  /*3b920*/  STL.64 [R1+0x3128], R24 ;  /* 0x0031281801007387 */ /* 0x0081f60000100a00 */
[----:B------:R-:W-:Y:S10]  /*3b930*/  @!UPT UIADD3 URZ, URZ, URZ, URZ ;  /* 0x0000003f3f3ff290 */ /* 0x000ff4000fffe03f */
[----:B------:R-:W-:Y:S01]  /*3b940*/  STL.64 [R1+0x2a0], R4 ;  /* 0x0002a00401007387 */ /* 0x000fe20000100a00 */
[----:B------:R-:W-:Y:S02]  /*3b950*/  STL.64 [R1+0x2a8], R6 ;  /* 0x0002a80601007387 */ /* 0x000fe40000100a00 */
[----:B0-----:R-:W2:Y:S02]  /*3b960*/  LDL.LU R24, [R1+0x290] ;  /* 0x0002900001187983 */ /* 0x001ea40000300800 */
[----:B------:R-:W2:Y:S01]  /*3b970*/  LDL.LU R25, [R1+0x294] ;  /* 0x0002940001197983 */ /* 0x000ea20000300800 */
[----:B------:R-:W2:Y:S01]  /*3b980*/  LDL.LU R26, [R1+0x298] ;  /* 0x00029800011a7983 */ /* 0x000ea20000300800 */
[----:B------:R-:W2:Y:S02]  /*3b990*/  LDL.LU R27, [R1+0x29c] ;  /* 0x00029c00011b7983 */ /* 0x000ea40000300800 */
[----:B------:R-:W3:Y:S02]  /*3b9a0*/  LDL.LU R20, [R1+0x500] ;  /* 0x0005000001147983 */ /* 0x000ee40000300800 */
[----:B------:R-:W3:Y:S01]  /*3b9b0*/  LDL.LU R21, [R1+0x504] ;  /* 0x0005040001157983 */ /* 0x000ee20000300800 */
[----:B------:R-:W2:Y:S01]  /*3b9c0*/  LDL.LU R22, [R1+0x508] ;  /* 0x0005080001167983 */ /* 0x000ea20000300800 */
[----:B------:R-:W2:Y:S03]  /*3b9d0*/  LDL.LU R23, [R1+0x50c] ;  /* 0x00050c0001177983 */ /* 0x000ea60000300800 */
[----:B--2---:R-:W-:Y:S01]  /*3b9e0*/  STL.64 [R1+0x3120], R22 ;  /* 0x0031201601007387 */ /* 0x004fe20000100a00 */
[----:B---3--:R0:W-:Y:S03]  /*3b9f0*/  STL.64 [R1+0x3118], R20 ;  /* 0x0031181401007387 */ /* 0x0081e60000100a00 */
        /* <DEDUP_REMOVED lines=8> */
[----:B------:R0:W-:Y:S04]  /*3ba80*/  STL.64 [R1+0x30c0], R16 ;  /* 0x0030c01001007387 */ /* 0x0001e80000100a00 */
[----:B0-----:R-:W2:Y:S01]  /*3ba90*/  LDL.LU R16, [R1+0x390] ;  /* 0x0003900001107983 */ /* 0x001ea20000300800 */
[----:B------:R-:W2:Y:S02]  /*3baa0*/  LDL.LU R17, [R1+0x394] ;  /* 0x0003940001117983 */ /* 0x000ea40000300800 */
[----:B------:R-:W2:Y:S02]  /*3bab0*/  LDL.LU R18, [R1+0x398] ;  /* 0x0003980001127983 */ /* 0x000ea40000300800 */
[----:B------:R-:W2:Y:S01]  /*3bac0*/  LDL.LU R19, [R1+0x39c] ;  /* 0x00039c0001137983 */ /* 0x000ea20000300800 */
[----:B------:R-:W-:Y:S01]  /*3bad0*/  HMMA.16816.F32 R24, R8, R12, R24 ;  /* 0x0000000c0818723c */ /* 0x000fe20000001818 */
[----:B--2---:R-:W-:Y:S01]  /*3bae0*/  STL.64 [R1+0x30d0], R18 ;  /* 0x0030d01201007387 */ /* 0x004fe20000100a00 */
[----:B------:R0:W-:Y:S02]  /*3baf0*/  STL.64 [R1+0x30c8], R16 ;  /* 0x0030c81001007387 */ /* 0x0001e40000100a00 */
[----:B0-----:R-:W-:-:S02]  /*3bb00*/  IMAD.MOV.U32 R16, RZ, RZ, R15 ;  /* 0x000000ffff107224 */ /* 0x001fc400078e000f */
[----:B------:R-:W-:-:S05]  /*3bb10*/  IMAD.MOV.U32 R17, RZ, RZ, R14 ;  /* 0x000000ffff117224 */ /* 0x000fca00078e000e */
[----:B------:R-:W-:Y:S11]  /*3bb20*/  STL.64 [R1+0x30e0], R16 ;  /* 0x0030e01001007387 */ /* 0x000ff60000100a00 */
[----:B------:R-:W-:Y:S01]  /*3bb30*/  @!UPT UIADD3 URZ, URZ, URZ, URZ ;  /* 0x0000003f3f3ff290 */ /* 0x000fe2000fffe03f */
[----:B------:R0:W-:Y:S02]  /*3bb40*/  STL.64 [R1+0x290], R24 ;  /* 0x0002901801007387 */ /* 0x0001e40000100a00 */
[----:B------:R-:W-:Y:S01]  /*3bb50*/  STL.64 [R1+0x298], R26 ;  /* 0x0002981a01007387 */ /* 0x000fe20000100a00 */
[----:B0-----:R-:W2:Y:S01]  /*3bb60*/  LDL.LU.64 R24, [R1+0x3128] ;  /* 0x0031280001187983 */ /* 0x001ea20000300a00 */
[----:B------:R0:W-:Y:S03]  /*3bb70*/  STL.64 [R1+0x30d8], R12 ;  /* 0x0030d80c01007387 */ /* 0x0001e60000100a00 */
[----:B0-----:R-:W3:Y:S01]  /*3bb80*/  LDL.LU R12, [R1+0x120] ;  /* 0x00012000010c7983 */ /* 0x001ee20000300800 */
[----:B------:R-:W3:Y:S02]  /*3bb90*/  LDL.LU R13, [R1+0x124] ;  /* 0x00012400010d7983 */ /* 0x000ee40000300800 */
[----:B------:R-:W3:Y:S02]  /*3bba0*/  LDL.LU R14, [R1+0x128] ;  /* 0x00012800010e7983 */ /* 0x000ee40000300800 */
[----:B------:R-:W3:Y:S02]  /*3bbb0*/  LDL.LU R15, [R1+0x12c] ;  /* 0x00012c00010f7983 */ /* 0x000ee40000300800 */
[----:B------:R-:W-:-:S02]  /*3bbc0*/  IMAD.MOV.U32 R16, RZ, RZ, R3 ;  /* 0x000000ffff107224 */ /* 0x000fc400078e0003 */
[----:B------:R-:W-:Y:S01]  /*3bbd0*/  IMAD.MOV.U32 R17, RZ, RZ, R2 ;  /* 0x000000ffff117224 */ /* 0x000fe200078e0002 */
[C---:B--2---:R-:W-:Y:S01]  /*3bbe0*/  HMMA.16816.F32 R20, R8.reuse, R24, R20 ;  /* 0x000000180814723c */ /* 0x044fe20000001814 */
[----:B------:R-:W-:Y:S02]  /*3bbf0*/  IMAD.MOV.U32 R3, RZ, RZ, R24 ;  /* 0x000000ffff037224 */ /* 0x000fe400078e0018 */
        /* <DEDUP_REMOVED lines=12> */
[C---:B---3--:R-:W-:Y:S11]  /*3bcc0*/  HMMA.16816.F32 R20, R8.reuse, R24, R20 ;  /* 0x000000180814723c */ /* 0x048ff60000001814 */
[----:B------:R-:W-:Y:S11]  /*3bcd0*/  @!UPT UIADD3 URZ, URZ, URZ, URZ ;  /* 0x0000003f3f3ff290 */ /* 0x000ff6000fffe03f */
[----:B------:R-:W-:Y:S01]  /*3bce0*/  @!UPT UIADD3 URZ, URZ, URZ, URZ ;  /* 0x0000003f3f3ff290 */ /* 0x000fe2000fffe03f */
[----:B------:R0:W-:Y:S01]  /*3bcf0*/  STL.64 [R1+0x270], R20 ;  /* 0x0002701401007387 */ /* 0x0001e20000100a00 */
[----:B------:R-:W-:Y:S03]  /*3bd00*/  STL.64 [R1+0x278], R22 ;  /* 0x0002781601007387 */ /* 0x000fe60000100a00 */
[----:B0-----:R-:W3:Y:S01]  /*3bd10*/  LDL.LU.64 R20, [R1+0x3108] ;  /* 0x0031080001147983 */ /* 0x001ee20000300a00 */
[----:B------:R0:W-:Y:S03]  /*3bd20*/  STL.64 [R1+0x30b0], R24 ;  /* 0x0030b01801007387 */ /* 0x0001e60000100a00 */
[----:B0-----:R-:W2:Y:S01]  /*3bd30*/  LDL.LU R24, [R1+0x370] ;  /* 0x0003700001187983 */ /* 0x001ea20000300800 */
[----:B------:R-:W2:Y:S02]  /*3bd40*/  LDL.LU R25, [R1+0x374] ;  /* 0x0003740001197983 */ /* 0x000ea40000300800 */
[----:B------:R-:W2:Y:S02]  /*3bd50*/  LDL.LU R26, [R1+0x378] ;  /* 0x00037800011a7983 */ /* 0x000ea40000300800 */
[----:B------:R-:W2:Y:S01]  /*3bd60*/  LDL.LU R27, [R1+0x37c] ;  /* 0x00037c00011b7983 */ /* 0x000ea20000300800 */
[----:B---3--:R-:W-:Y:S01]  /*3bd70*/  HMMA.16816.F32 R8, R8, R20, R4 ;  /* 0x000000140808723c */ /* 0x008fe20000001804 */
[----:B------:R-:W2:Y:S01]  /*3bd80*/  LDL.LU.64 R6, [R1+0x3100] ;  /* 0x0031000001067983 */ /* 0x000ea20000300a00 */
[----:B------:R-:W2:Y:S02]  /*3bd90*/  LDL.LU.64 R4, [R1+0x30f8] ;  /* 0x0030f80001047983 */ /* 0x000ea40000300a00 */
[----:B------:R0:W-:Y:S02]  /*3bda0*/  STL.64 [R1+0x30a8], R20 ;  /* 0x0030a81401007387 */ /* 0x0001e40000100a00 */
[----:B0-----:R-:W3:Y:S11]  /*3bdb0*/  LDL.64 R20, [R1+0xc0] ;  /* 0x0000c00001147983 */ /* 0x001ef60000100a00 */
[----:B------:R-:W-:Y:S06]  /*3bdc0*/  @!UPT UIADD3 URZ, URZ, URZ, URZ ;  /* 0x0000003f3f3ff290 */ /* 0x000fec000fffe03f */
[----:B------:R0:W-:Y:S01]  /*3bdd0*/  STL.64 [R1+0x140], R8 ;  /* 0x0001400801007387 */ /* 0x0001e20000100a00 */
[----:B------:R-:W-:Y:S02]  /*3bde0*/  STL.64 [R1+0x148], R10 ;  /* 0x0001480a01007387 */ /* 0x000fe40000100a00 */
[----:B0-----:R-:W-:Y:S02]  /*3bdf0*/  IMAD.MOV.U32 R8, RZ, RZ, R3 ;  /* 0x000000ffff087224 */ /* 0x001fe400078e0003 */
[----:B------:R-:W-:-:S05]  /*3be00*/  IMAD.MOV.U32 R9, RZ, RZ, R2 ;  /* 0x000000ffff097224 */ /* 0x000fca00078e0002 */
[----:B------:R0:W-:Y:S04]  /*3be10*/  STL.64 [R1+0x30b8], R8 ;  /* 0x0030b80801007387 */ /* 0x0001e80000100a00 */
        /* <DEDUP_REMOVED lines=16> */
[----:B0-----:R-:W3:Y:S01]  /*3bf20*/  LDL.LU.64 R18, [R1+0x30d0] ;  /* 0x0030d00001127983 */ /* 0x001ee20000300a00 */
[----:B------:R-:W3:Y:S02]  /*3bf30*/  LDL.LU.64 R16, [R1+0x30c8] ;  /* 0x0030c80001107983 */ /* 0x000ee40000300a00 */
[C---:B---3--:R-:W-:Y:S11]  /*3bf40*/  HMMA.16816.F32 R16, R4.reuse, R20, R16 ;  /* 0x000000140410723c */ /* 0x048ff60000001810 */
[----:B------:R-:W-:Y:S11]  /*3bf50*/  @!UPT UIADD3 URZ, URZ, URZ, URZ ;  /* 0x0000003f3f3ff290 */ /* 0x000ff6000fffe03f */
[----:B------:R-:W-:Y:S01]  /*3bf60*/  @!UPT UIADD3 URZ, URZ, URZ, URZ ;  /* 0x0000003f3f3ff290 */ /* 0x000fe2000fffe03f */
[----:B------:R0:W-:Y:S01]  /*3bf70*/  STL.64 [R1+0x110], R16 ;  /* 0x0001101001007387 */ /* 0x0001e20000100a00 */
[----:B------:R-:W-:Y:S03]  /*3bf80*/  STL.64 [R1+0x118], R18 ;  /* 0x0001181201007387 */ /* 0x000fe60000100a00 */
[----:B0-----:R-:W3:Y:S01]  /*3bf90*/  LDL.LU.64 R16, [R1+0x30c0] ;  /* 0x0030c00001107983 */ /* 0x001ee20000300a00 */
[----:B------:R-:W-:Y:S02]  /*3bfa0*/  IMAD.MOV.U32 R3, RZ, RZ, R20 ;  /* 0x000000ffff037224 */ /* 0x000fe400078e0014 */
[----:B------:R-:W-:Y:S02]  /*3bfb0*/  IMAD.MOV.U32 R2, RZ, RZ, R21 ;  /* 0x000000ffff027224 */ /* 0x000fe400078e0015 */
[----:B---3--:R-:W-:Y:S01]  /*3bfc0*/  HMMA.16816.F32 R20, R4, R16, R24 ;  /* 0x000000100414723c */ /* 0x008fe20000001818 */
[----:B------:R0:W-:Y:S06]  /*3bfd0*/  STL.64 [R1+0x3048], R16 ;  /* 0x0030481001007387 */ /* 0x0001ec0000100a00 */
[----:B0-----:R-:W-:-:S02]  /*3bfe0*/  IMAD.MOV.U32 R16, RZ, RZ, R3 ;  /* 0x000000ffff107224 */ /* 0x001fc400078e0003 */
[----:B------:R-:W-:Y:S11]  /*3bff0*/  IMAD.MOV.U32 R17, RZ, RZ, R2 ;  /* 0x000000ffff117224 */ /* 0x000ff600078e0002 */
[----:B------:R-:W-:Y:S03]  /*3c000*/  @!UPT UIADD3 URZ, URZ, URZ, URZ ;  /* 0x0000003f3f3ff290 */ /* 0x000fe6000fffe03f */
[----:B------:R0:W-:Y:S01]  /*3c010*/  STL.64 [R1+0x100], R20 ;  /* 0x0001001401007387 */ /* 0x0001e20000100a00 */
[----:B------:R1:W-:Y:S03]  /*3c020*/  STL.64 [R1+0x108], R22 ;  /* 0x0001081601007387 */ /* 0x0003e60000100a00 */
[----:B0-----:R-:W3:Y:S01]  /*3c030*/  LDL.LU R20, [R1+0x340] ;  /* 0x0003400001147983 */ /* 0x001ee20000300800 */
[----:B------:R-:W3:Y:S02]  /*3c040*/  LDL.LU R21, [R1+0x344] ;  /* 0x0003440001157983 */ /* 0x000ee40000300800 */
[----:B-1----:R-:W3:Y:S02]  /*3c050*/  LDL.LU R22, [R1+0x348] ;  /* 0x0003480001167983 */ /* 0x002ee40000300800 */
[----:B------:R-:W3:Y:S01]  /*3c060*/  LDL.LU R23, [R1+0x34c] ;  /* 0x00034c0001177983 */ /* 0x000ee20000300800 */
[----:B------:R-:W3:Y:S01]  /*3c070*/  LDL.LU R24, [R1+0x350] ;  /* 0x0003500001187983 */ /* 0x000ee20000300800 */
[----:B------:R-:W3:Y:S02]  /*3c080*/  LDL.LU R25, [R1+0x354] ;  /* 0x0003540001197983 */ /* 0x000ee40000300800 */
[----:B------:R-:W3:Y:S02]  /*3c090*/  LDL.LU R26, [R1+0x358] ;  /* 0x00035800011a7983 */ /* 0x000ee40000300800 */
[----:B------:R-:W3:Y:S01]  /*3c0a0*/  LDL.LU R27, [R1+0x35c] ;  /* 0x00035c00011b7983 */ /* 0x000ee20000300800 */
[----:B------:R0:W-:Y:S04]  /*3c0b0*/  STL.64 [R1+0x3060], R16 ;  /* 0x0030601001007387 */ /* 0x0001e80000100a00 */
[----:B0-----:R-:W3:Y:S01]  /*3c0c0*/  LDL.64 R16, [R1+0xd0] ;  /* 0x0000d00001107983 */ /* 0x001ee20000100a00 */
[C---:B--2---:R-:W-:Y:S03]  /*3c0d0*/  HMMA.16816.F32 R8, R4.reuse, R12, R8 ;  /* 0x0000000c0408723c */ /* 0x044fe60000001808 */
[----:B---3--:R0:W-:Y:S04]  /*3c0e0*/  STL.64 [R1+0x3078], R16 ;  /* 0x0030781001007387 */ /* 0x0081e80000100a00 */
[----:B0-----:R-:W2:Y:S04]  /*3c0f0*/  LDL.64 R16, [R1+0xe0] ;  /* 0x0000e00001107983 */ /* 0x001ea80000100a00 */
[----:B--2---:R0:W-:Y:S04]  /*3c100*/  STL.64 [R1+0x30a0], R16 ;  /* 0x0030a01001007387 */ /* 0x0041e80000100a00 */
[----:B0-----:R-:W2:Y:S01]  /*3c110*/  LDL.LU R16, [R1+0x2f0] ;  /* 0x0002f00001107983 */ /* 0x001ea20000300800 */
[----:B------:R-:W2:Y:S02]  /*3c120*/  LDL.LU R17, [R1+0x2f4] ;  /* 0x0002f40001117983 */ /* 0x000ea40000300800 */
[----:B------:R-:W2:Y:S02]  /*3c130*/  LDL.LU R18, [R1+0x2f8] ;  /* 0x0002f80001127983 */ /* 0x000ea40000300800 */
[----:B------:R-:W2:Y:S03]  /*3c140*/  LDL.LU R19, [R1+0x2fc] ;  /* 0x0002fc0001137983 */ /* 0x000ea60000300800 */
[----:B------:R0:W-:Y:S01]  /*3c150*/  STL.64 [R1+0x260], R8 ;  /* 0x0002600801007387 */ /* 0x0001e20000100a00 */
[----:B------:R-:W-:Y:S03]  /*3c160*/  STL.64 [R1+0x268], R10 ;  /* 0x0002680a01007387 */ /* 0x000fe60000100a00 */
[----:B0-----:R-:W3:Y:S01]  /*3c170*/  LDL.LU.64 R8, [R1+0x30b8] ;  /* 0x0030b80001087983 */ /* 0x001ee20000300a00 */
        /* <DEDUP_REMOVED lines=24> */
[----:B------:R0:W-:Y:S01]  /*3c300*/  STL.64 [R1+0x410], R24 ;  /* 0x0004101801007387 */ /* 0x0001e20000100a00 */
[----:B------:R-:W-:Y:S03]  /*3c310*/  STL.64 [R1+0x418], R26 ;  /* 0x0004181a01007387 */ /* 0x000fe60000100a00 */
[----:B0-----:R-:W3:Y:S02]  /*3c320*/  LDL.LU.64 R24, [R1+0x30b0] ;  /* 0x0030b00001187983 */ /* 0x001ee40000300a00 */
[C---:B---3--:R-:W-:Y:S11]  /*3c330*/  HMMA.16816.F32 R20, R4.reuse, R24, R20 ;  /* 0x000000180414723c */ /* 0x048ff60000001814 */
[----:B------:R-:W-:Y:S11]  /*3c340*/  @!UPT UIADD3 URZ, URZ, URZ, URZ ;  /* 0x0000003f3f3ff290 */ /* 0x000ff6000fffe03f */
[----:B------:R-:W-:Y:S01]  /*3c350*/  @!UPT UIADD3 URZ, URZ, URZ, URZ ;  /* 0x0000003f3f3ff290 */ /* 0x000fe2000fffe03f */
[----:B------:R0:W-:Y:S01]  /*3c360*/  STL.64 [R1+0x5d0], R20 ;  /* 0x0005d01401007387 */ /* 0x0001e20000100a00 */
[----:B------:R1:W-:Y:S03]  /*3c370*/  STL.64 [R1+0x5d8], R22 ;  /* 0x0005d81601007387 */ /* 0x0003e60000100a00 */
[----:B0-----:R-:W3:Y:S01]  /*3c380*/  LDL.LU.64 R20, [R1+0x30a8] ;  /* 0x0030a80001147983 */ /* 0x001ee20000300a00 */
[----:B------:R-:W-:Y:S01]  /*3c390*/  STL [R1+0x303c], R25 ;  /* 0x00303c1901007387 */ /* 0x000fe20000100800 */
[----:B---3--:R-:W-:Y:S02]  /*3c3a0*/  HMMA.16816.F32 R4, R4, R20, R16 ;  /* 0x000000140404723c */ /* 0x008fe40000001810 */
[----:B------:R-:W2:Y:S01]  /*3c3b0*/  LDL.LU.64 R16, [R1+0x30a0] ;  /* 0x0030a00001107983 */ /* 0x000ea20000300a00 */
[----:B-1----:R-:W2:Y:S02]  /*3c3c0*/  LDL.LU.64 R22, [R1+0x3098] ;  /* 0x0030980001167983 */ /* 0x002ea40000300a00 */
[----:B------:R-:W2:Y:S11]  /*3c3d0*/  LDL.LU.64 R20, [R1+0x3090] ;  /* 0x0030900001147983 */ /* 0x000eb60000300a00 */
[----:B------:R-:W-:Y:S07]  /*3c3e0*/  @!UPT UIADD3 URZ, URZ, URZ, URZ ;  /* 0x0000003f3f3ff290 */ /* 0x000fee000fffe03f */
[----:B------:R0:W-:Y:S01]  /*3c3f0*/  STL.64 [R1+0x5c0], R4 ;  /* 0x0005c00401007387 */ /* 0x0001e20000100a00 */
[----:B------:R1:W-:Y:S03]  /*3c400*/  STL.64 [R1+0x5c8], R6 ;  /* 0x0005c80601007387 */ /* 0x0003e60000100a00 */
[----:B0-----:R-:W3:Y:S01]  /*3c410*/  LDL.LU R4, [R1+0x330] ;  /* 0x0003300001047983 */ /* 0x001ee20000300800 */
[----:B------:R-:W3:Y:S02]  /*3c420*/  LDL.LU R5, [R1+0x334] ;  /* 0x0003340001057983 */ /* 0x000ee40000300800 */
[----:B-1----:R-:W3:Y:S02]  /*3c430*/  LDL.LU R6, [R1+0x338] ;  /* 0x0003380001067983 */ /* 0x002ee40000300800 */
[----:B------:R-:W3:Y:S01]  /*3c440*/  LDL.LU R7, [R1+0x33c] ;  /* 0x00033c0001077983 */ /* 0x000ee20000300800 */
        /* <DEDUP_REMOVED lines=29> */
[----:B------:R-:W-:Y:S03]  /*3c620*/  STL.64 [R1+0x758], R14 ;  /* 0x0007580e01007387 */ /* 0x000fe60000100a00 */
        /* <DEDUP_REMOVED lines=11> */
[----:B------:R-:W3:Y:S11]  /*3c6e0*/  LDL.LU R4, [R1+0x570] ;  /* 0x0005700001047983 */ /* 0x000ef60000300800 */
[----:B------:R-:W-:Y:S11]  /*3c6f0*/  @!UPT UIADD3 URZ, URZ, URZ, URZ ;  /* 0x0000003f3f3ff290 */ /* 0x000ff6000fffe03f */
[----:B------:R-:W-:Y:S01]  /*3c700*/  STL.64 [R1+0x740], R12 ;  /* 0x0007400c01007387 */ /* 0x000fe20000100a00 */
[----:B------:R-:W-:Y:S02]  /*3c710*/  STL.64 [R1+0x748], R14 ;  /* 0x0007480e01007387 */ /* 0x000fe40000100a00 */
[----:B----4-:R-:W0:Y:S04]  /*3c720*/  LDSM.16.MT88.4 R12, [R29+0x8000] ;  /* 0x008000001d0c783b */ /* 0x010e280000004200 */
[----:B------:R-:W3:Y:S01]  /*3c730*/  LDL.LU R5, [R1+0x574] ;  /* 0x0005740001057983 */ /* 0x000ee20000300800 */
[----:B------:R-:W3:Y:S01]  /*3c740*/  LDL.LU R6, [R1+0x578] ;  /* 0x0005780001067983 */ /* 0x000ee20000300800 */
[----:B------:R-:W3:Y:S03]  /*3c750*/  LDL.LU R7, [R1+0x57c] ;  /* 0x00057c0001077983 */ /* 0x000ee60000300800 */
[----:B0-----:R-:W-:Y:S01]  /*3c760*/  STL.64 [R1+0x2fc8], R14 ;  /* 0x002fc80e01007387 */ /* 0x001fe20000100a00 */
[----:B------:R2:W-:Y:S02]  /*3c770*/  STL.64 [R1+0x2fc0], R12 ;  /* 0x002fc00c01007387 */ /* 0x0005e40000100a00 */
[----:B--2---:R-:W-:Y:S01]  /*3c780*/  HMMA.16816.F32 R12, R20, R8, R16 ;  /* 0x00000008140c723c */ /* 0x004fe20000001810 */
[----:B------:R-:W0:Y:S04]  /*3c790*/  LDSM.16.MT88.4 R8, [R29+0x8080] ;  /* 0x008080001d08783b */ /* 0x000e280000004200 */
[----:B0-----:R-:W-:Y:S11]  /*3c7a0*/  STL.64 [R1+0x2f38], R10 ;  /* 0x002f380a01007387 */ /* 0x001ff60000100a00 */
[----:B------:R-:W-:Y:S07]  /*3c7b0*/  @!UPT UIADD3 URZ, URZ, URZ, URZ ;  /* 0x0000003f3f3ff290 */ /* 0x000fee000fffe03f */
[----:B------:R-:W-:Y:S02]  /*3c7c0*/  STL.64 [R1+0x730], R12 ;  /* 0x0007300c01007387 */ /* 0x000fe40000100a00 */
[----:B------:R-:W-:Y:S02]  /*3c7d0*/  STL.64 [R1+0x738], R14 ;  /* 0x0007380e01007387 */ /* 0x000fe40000100a00 */
[----:B------:R0:W-:Y:S02]  /*3c7e0*/  STL.64 [R1+0x2f30], R8 ;  /* 0x002f300801007387 */ /* 0x0001e40000100a00 */
[----:B0-----:R-:W2:Y:S04]  /*3c7f0*/  LDL.64 R8, [R1+0xa0] ;  /* 0x0000a00001087983 */ /* 0x001ea80000100a00 */
[----:B--2---:R0:W-:Y:S04]  /*3c800*/  STL.64 [R1+0x2fd8], R8 ;  /* 0x002fd80801007387 */ /* 0x0041e80000100a00 */
[----:B0-----:R-:W2:Y:S01]  /*3c810*/  LDL.LU R8, [R1+0xa80] ;  /* 0x000a800001087983 */ /* 0x001ea20000300800 */
[----:B------:R-:W2:Y:S02]  /*3c820*/  LDL.LU R9, [R1+0xa84] ;  /* 0x000a840001097983 */ /* 0x000ea40000300800 */
[----:B------:R-:W4:Y:S02]  /*3c830*/  LDL.LU R10, [R1+0xa88] ;  /* 0x000a8800010a7983 */ /* 0x000f240000300800 */
[----:B------:R-:W4:Y:S01]  /*3c840*/  LDL.LU R11, [R1+0xa8c] ;  /* 0x000a8c00010b7983 */ /* 0x000f220000300800 */
[----:B------:R-:W2:Y:S04]  /*3c850*/  LDL.64 R16, [R1+0x70] ;  /* 0x0000700001107983 */ /* 0x000ea80000100a00 */
[----:B----4-:R-:W-:Y:S01]  /*3c860*/  STL.64 [R1+0x2fe8], R10 ;  /* 0x002fe80a01007387 */ /* 0x010fe20000100a00 */
[----:B--2---:R0:W-:Y:S03]  /*3c870*/  STL.64 [R1+0x2fe0], R8 ;  /* 0x002fe00801007387 */ /* 0x0041e60000100a00 */
[----:B0-----:R-:W2:Y:S01]  /*3c880*/  LDL.LU R8, [R1+0xa90] ;  /* 0x000a900001087983 */ /* 0x001ea20000300800 */
[----:B------:R-:W2:Y:S02]  /*3c890*/  LDL.LU R9, [R1+0xa94] ;  /* 0x000a940001097983 */ /* 0x000ea40000300800 */
[----:B------:R-:W4:Y:S02]  /*3c8a0*/  LDL.LU R10, [R1+0xa98] ;  /* 0x000a9800010a7983 */ /* 0x000f240000300800 */
[----:B------:R-:W4:Y:S02]  /*3c8b0*/  LDL.LU R11, [R1+0xa9c] ;  /* 0x000a9c00010b7983 */ /* 0x000f240000300800 */
[----:B----4-:R-:W-:Y:S01]  /*3c8c0*/  STL.64 [R1+0x2ff8], R10 ;  /* 0x002ff80a01007387 */ /* 0x010fe20000100a00 */
[----:B--2---:R0:W-:Y:S02]  /*3c8d0*/  STL.64 [R1+0x2ff0], R8 ;  /* 0x002ff00801007387 */ /* 0x0041e40000100a00 */
[----:B0-----:R-:W-:-:S02]  /*3c8e0*/  IMAD.MOV.U32 R8, RZ, RZ, R25 ;  /* 0x000000ffff087224 */ /* 0x001fc400078e0019 */
[----:B------:R-:W3:Y:S01]  /*3c8f0*/  LDL.LU R25, [R1+0x303c] ;  /* 0x00303c0001197983 */ /* 0x000ee20000300800 */
[----:B------:R-:W-:Y:S02]  /*3c900*/  IMAD.MOV.U32 R9, RZ, RZ, R28 ;  /* 0x000000ffff097224 */ /* 0x000fe400078e001c */
[----:B------:R-:W2:Y:S03]  /*3c910*/  LDL.LU R28, [R1+0x3038] ;  /* 0x00303800011c7983 */ /* 0x000ea60000300800 */
[----:B------:R0:W-:Y:S02]  /*3c920*/  STL.64 [R1+0x3008], R8 ;  /* 0x0030080801007387 */ /* 0x0001e40000100a00 */
[----:B0-----:R-:W-:Y:S02]  /*3c930*/  IMAD.MOV.U32 R8, RZ, RZ, R27 ;  /* 0x000000ffff087224 */ /* 0x001fe400078e001b */
[----:B------:R-:W-:-:S05]  /*3c940*/  IMAD.MOV.U32 R9, RZ, RZ, R26 ;  /* 0x000000ffff097224 */ /* 0x000fca00078e001a */
[----:B------:R0:W-:Y:S04]  /*3c950*/  STL.64 [R1+0x3030], R8 ;  /* 0x0030300801007387 */ /* 0x0001e80000100a00 */
[----:B0-----:R-:W4:Y:S01]  /*3c960*/  LDL.LU R8, [R1+0x520] ;  /* 0x0005200001087983 */ /* 0x001f220000300800 */
[----:B------:R-:W4:Y:S02]  /*3c970*/  LDL.LU R9, [R1+0x524] ;  /* 0x0005240001097983 */ /* 0x000f240000300800 */
[----:B------:R-:W4:Y:S02]  /*3c980*/  LDL.LU R10, [R1+0x528] ;  /* 0x00052800010a7983 */ /* 0x000f240000300800 */
[----:B------:R-:W4:Y:S01]  /*3c990*/  LDL.LU R11, [R1+0x52c] ;  /* 0x00052c00010b7983 */ /* 0x000f220000300800 */
[C---:B---3--:R-:W-:Y:S01]  /*3c9a0*/  HMMA.16816.F32 R4, R20.reuse, R24, R4 ;  /* 0x000000181404723c */ /* 0x048fe20000001804 */
[----:B------:R0:W-:Y:S04]  /*3c9b0*/  STL.64 [R1+0x3000], R24 ;  /* 0x0030001801007387 */ /* 0x0001e80000100a00 */
[----:B0-----:R-:W3:Y:S11]  /*3c9c0*/  LDL.LU R24, [R1+0xaa0] ;  /* 0x000aa00001187983 */ /* 0x001ef60000300800 */
[----:B------:R-:W-:Y:S07]  /*3c9d0*/  @!UPT UIADD3 URZ, URZ, URZ, URZ ;  /* 0x0000003f3f3ff290 */ /* 0x000fee000fffe03f */
[----:B------:R-:W-:Y:S01]  /*3c9e0*/  STL.64 [R1+0x720], R4 ;  /* 0x0007200401007387 */ /* 0x000fe20000100a00 */
[----:B------:R-:W-:Y:S02]  /*3c9f0*/  STL.64 [R1+0x728], R6 ;  /* 0x0007280601007387 */ /* 0x000fe40000100a00 */
[----:B------:R-:W3:Y:S02]  /*3ca00*/  LDL.LU R25, [R1+0xaa4] ;  /* 0x000aa40001197983 */ /* 0x000ee40000300800 */
[----:B------:R-:W2:Y:S01]  /*3ca10*/  LDL.LU R26, [R1+0xaa8] ;  /* 0x000aa800011a7983 */ /* 0x000ea20000300800 */
[----:B------:R-:W2:Y:S04]  /*3ca20*/  LDL.LU R27, [R1+0xaac] ;  /* 0x000aac00011b7983 */ /* 0x000ea80000300800 */
[----:B------:R-:W0:Y:S01]  /*3ca30*/  LDSM.16.MT88.4 R4, [R29+0x8100] ;  /* 0x008100001d04783b */ /* 0x000e220000004200 */
[----:B----4-:R-:W-:Y:S03]  /*3ca40*/  HMMA.16816.F32 R20, R20, R16, R8 ;  /* 0x000000101414723c */ /* 0x010fe60000001808 */
[----:B--2---:R-:W-:Y:S01]  /*3ca50*/  STL.64 [R1+0x3018], R26 ;  /* 0x0030181a01007387 */ /* 0x004fe20000100a00 */
[----:B---3--:R1:W-:Y:S03]  /*3ca60*/  STL.64 [R1+0x3010], R24 ;  /* 0x0030101801007387 */ /* 0x0083e60000100a00 */
[----:B-1----:R-:W2:Y:S01]  /*3ca70*/  LDL.LU R24, [R1+0xab0] ;  /* 0x000ab00001187983 */ /* 0x002ea20000300800 */
[----:B------:R-:W2:Y:S02]  /*3ca80*/  LDL.LU R25, [R1+0xab4] ;  /* 0x000ab40001197983 */ /* 0x000ea40000300800 */
[----:B------:R-:W2:Y:S02]  /*3ca90*/  LDL.LU R26, [R1+0xab8] ;  /* 0x000ab800011a7983 */ /* 0x000ea40000300800 */
[----:B------:R-:W2:Y:S01]  /*3caa0*/  LDL.LU R27, [R1+0xabc] ;  /* 0x000abc00011b7983 */ /* 0x000ea20000300800 */
[----:B------:R-:W3:Y:S01]  /*3cab0*/  LDL.LU R12, [R1+0xa60] ;  /* 0x000a6000010c7983 */ /* 0x000ee20000300800 */
[----:B------:R-:W3:Y:S02]  /*3cac0*/  LDL.LU R13, [R1+0xa64] ;  /* 0x000a6400010d7983 */ /* 0x000ee40000300800 */
[----:B------:R-:W3:Y:S02]  /*3cad0*/  LDL.LU R14, [R1+0xa68] ;  /* 0x000a6800010e7983 */ /* 0x000ee40000300800 */
[----:B------:R-:W3:Y:S01]  /*3cae0*/  LDL.LU R15, [R1+0xa6c] ;  /* 0x000a6c00010f7983 */ /* 0x000ee20000300800 */
[----:B0-----:R-:W-:Y:S01]  /*3caf0*/  STL.64 [R1+0x2ed8], R6 ;  /* 0x002ed80601007387 */ /* 0x001fe20000100a00 */
[----:B------:R0:W-:Y:S03]  /*3cb00*/  STL.64 [R1+0x2ed0], R4 ;  /* 0x002ed00401007387 */ /* 0x0001e60000100a00 */
[----:B0-----:R-:W4:Y:S01]  /*3cb10*/  LDL.64 R4, [R1+0xc0] ;  /* 0x0000c00001047983 */ /* 0x001f220000100a00 */
[----:B------:R-:W2:Y:S02]  /*3cb20*/  LDL.LU.64 R8, [R1+0x3030] ;  /* 0x0030300001087983 */ /* 0x000ea40000300a00 */
[----:B------:R-:W-:Y:S02]  /*3cb30*/  STL.64 [R1+0x5b0], R20 ;  /* 0x0005b01401007387 */ /* 0x000fe40000100a00 */
[----:B------:R-:W-:Y:S02]  /*3cb40*/  STL.64 [R1+0x5b8], R22 ;  /* 0x0005b81601007387 */ /* 0x000fe40000100a00 */
[----:B------:R-:W-:-:S02]  /*3cb50*/  IMAD.MOV.U32 R7, RZ, RZ, R16 ;  /* 0x000000ffff077224 */ /* 0x000fc400078e0010 */
[----:B------:R-:W-:Y:S01]  /*3cb60*/  IMAD.MOV.U32 R6, RZ, RZ, R17 ;  /* 0x000000ffff067224 */ /* 0x000fe200078e0011 */
[----:B------:R-:W2:Y:S01]  /*3cb70*/  LDL.LU.64 R18, [R1+0x3028] ;  /* 0x0030280001127983 */ /* 0x000ea20000300a00 */
[----:B------:R-:W2:Y:S03]  /*3cb80*/  LDL.LU.64 R16, [R1+0x3020] ;  /* 0x0030200001107983 */ /* 0x000ea60000300a00 */
[----:B------:R-:W0:Y:S04]  /*3cb90*/  LDSM.16.MT88.4 R20, [R29+0x8180] ;  /* 0x008180001d14783b */ /* 0x000e280000004200 */
[----:B0-----:R-:W-:Y:S01]  /*3cba0*/  STL.64 [R1+0x2e70], R22 ;  /* 0x002e701601007387 */ /* 0x001fe20000100a00 */
[----:B------:R0:W-:Y:S02]  /*3cbb0*/  STL.64 [R1+0x2e68], R20 ;  /* 0x002e681401007387 */ /* 0x0001e40000100a00 */
[----:B0-----:R-:W-:-:S02]  /*3cbc0*/  IMAD.MOV.U32 R20, RZ, RZ, R7 ;  /* 0x000000ffff147224 */ /* 0x001fc400078e0007 */
        /* <DEDUP_REMOVED lines=23> */
[----:B------:R-:W-:Y:S01]  /*3cd40*/  STL.64 [R1+0x580], R8 ;  /* 0x0005800801007387 */ /* 0x000fe20000100a00 */
[----:B------:R0:W-:Y:S03]  /*3cd50*/  STL.64 [R1+0x588], R10 ;  /* 0x0005880a01007387 */ /* 0x0001e60000100a00 */
[----:B0-----:R-:W4:Y:S01]  /*3cd60*/  LDL.LU.64 R10, [R1+0x2fe8] ;  /* 0x002fe800010a7983 */ /* 0x001f220000300a00 */
[----:B------:R-:W4:Y:S02]  /*3cd70*/  LDL.LU.64 R8, [R1+0x2fe0] ;  /* 0x002fe00001087983 */ /* 0x000f240000300a00 */
[----:B------:R0:W-:Y:S02]  /*3cd80*/  STL.64 [R1+0x2fa0], R4 ;  /* 0x002fa00401007387 */ /* 0x0001e40000100a00 */
[----:B0-----:R-:W-:Y:S02]  /*3cd90*/  IMAD.MOV.U32 R4, RZ, RZ, R3 ;  /* 0x000000ffff047224 */ /* 0x001fe400078e0003 */
[----:B------:R-:W-:-:S07]  /*3cda0*/  IMAD.MOV.U32 R5, RZ, RZ, R2 ;  /* 0x000000ffff057224 */ /* 0x000fce00078e0002 */
[C---:B----4-:R-:W-:Y:S01]  /*3cdb0*/  HMMA.16816.F32 R4, R16.reuse, R4, R8 ;  /* 0x000000041004723c */ /* 0x050fe20000001808 */
[----:B------:R-:W3:Y:S11]  /*3cdc0*/  LDL.LU.64 R8, [R1+0x2fd8] ;  /* 0x002fd80001087983 */ /* 0x000ef60000300a00 */
[----:B------:R-:W-:Y:S11]  /*3cdd0*/  @!UPT UIADD3 URZ, URZ, URZ, URZ ;  /* 0x0000003f3f3ff290 */ /* 0x000ff6000fffe03f */
[----:B------:R-:W-:Y:S01]  /*3cde0*/  STL.64 [R1+0x570], R4 ;  /* 0x0005700401007387 */ /* 0x000fe20000100a00 */
[----:B------:R3:W-:Y:S02]  /*3cdf0*/  STL.64 [R1+0x578], R6 ;  /* 0x0005780601007387 */ /* 0x0007e40000100a00 */
[C---:B---3--:R-:W-:Y:S01]  /*3ce00*/  HMMA.16816.F32 R4, R16.reuse, R8, R20 ;  /* 0x000000081004723c */ /* 0x048fe20000001814 */
[----:B------:R-:W-:Y:S02]  /*3ce10*/  IMAD.MOV.U32 R3, RZ, RZ, R8 ;  /* 0x000000ffff037224 */ /* 0x000fe400078e0008 */
[----:B------:R-:W-:Y:S11]  /*3ce20*/  IMAD.MOV.U32 R2, RZ, RZ, R9 ;  /* 0x000000ffff027224 */ /* 0x000ff600078e0009 */
[----:B------:R-:W-:Y:S09]  /*3ce30*/  @!UPT UIADD3 URZ, URZ, URZ, URZ ;  /* 0x0000003f3f3ff290 */ /* 0x000ff2000fffe03f */
[----:B------:R-:W-:Y:S01]  /*3ce40*/  STL.64 [R1+0x560], R4 ;  /* 0x0005600401007387 */ /* 0x000fe20000100a00 */
[----:B------:R-:W-:Y:S02]  /*3ce50*/  STL.64 [R1+0x568], R6 ;  /* 0x0005680601007387 */ /* 0x000fe40000100a00 */
[----:B------:R-:W3:Y:S02]  /*3ce60*/  LDL.LU R8, [R1+0x660] ;  /* 0x0006600001087983 */ /* 0x000ee40000300800 */
[----:B------:R-:W3:Y:S01]  /*3ce70*/  LDL.LU R9, [R1+0x664] ;  /* 0x0006640001097983 */ /* 0x000ee20000300800 */
[----:B------:R-:W4:Y:S01]  /*3ce80*/  LDL.LU R10, [R1+0x668] ;  /* 0x00066800010a7983 */ /* 0x000f220000300800 */
[----:B------:R-:W4:Y:S03]  /*3ce90*/  LDL.LU R11, [R1+0x66c] ;  /* 0x00066c00010b7983 */ /* 0x000f260000300800 */
        /* <DEDUP_REMOVED lines=8> */
[----:B0-----:R-:W3:Y:S01]  /*3cf20*/  LDL.64 R8, [R1+0x90] ;  /* 0x0000900001087983 */ /* 0x001ee20000100a00 */
[----:B------:R-:W4:Y:S01]  /*3cf30*/  LDL.LU R4, [R1+0xa30] ;  /* 0x000a300001047983 */ /* 0x000f220000300800 */
[C---:B---3--:R-:W-:Y:S11]  /*3cf40*/  HMMA.16816.F32 R12, R16.reuse, R8, R12 ;  /* 0x00000008100c723c */ /* 0x048ff6000000180c */
[----:B------:R-:W-:Y:S11]  /*3cf50*/  @!UPT UIADD3 URZ, URZ, URZ, URZ ;  /* 0x0000003f3f3ff290 */ /* 0x000ff6000fffe03f */
[----:B------:R-:W-:Y:S01]  /*3cf60*/  @!UPT UIADD3 URZ, URZ, URZ, URZ ;  /* 0x0000003f3f3ff290 */ /* 0x000fe2000fffe03f */
[----:B------:R0:W-:Y:S01]  /*3cf70*/  STL.64 [R1+0x550], R12 ;  /* 0x0005500c01007387 */ /* 0x0001e20000100a00 */
[----:B------:R1:W-:Y:S02]  /*3cf80*/  STL.64 [R1+0x558], R14 ;  /* 0x0005580e01007387 */ /* 0x0003e40000100a00 */
[----:B------:R-:W4:Y:S02]  /*3cf90*/  LDL.LU R5, [R1+0xa34] ;  /* 0x000a340001057983 */ /* 0x000f240000300800 */
[----:B------:R-:W3:Y:S01]  /*3cfa0*/  LDL.LU R6, [R1+0xa38] ;  /* 0x000a380001067983 */ /* 0x000ee20000300800 */
[----:B------:R-:W3:Y:S01]  /*3cfb0*/  LDL.LU R7, [R1+0xa3c] ;  /* 0x000a3c0001077983 */ /* 0x000ee20000300800 */
[----:B------:R-:W2:Y:S02]  /*3cfc0*/  LDL.LU R20, [R1+0xa50] ;  /* 0x000a500001147983 */ /* 0x000ea40000300800 */
[----:B------:R-:W2:Y:S02]  /*3cfd0*/  LDL.LU R21, [R1+0xa54] ;  /* 0x000a540001157983 */ /* 0x000ea40000300800 */
[----:B------:R-:W2:Y:S01]  /*3cfe0*/  LDL.LU R22, [R1+0xa58] ;  /* 0x000a580001167983 */ /* 0x000ea20000300800 */
[----:B------:R-:W2:Y:S04]  /*3cff0*/  LDL.LU R23, [R1+0xa5c] ;  /* 0x000a5c0001177983 */ /* 0x000ea80000300800 */
[----:B0-----:R-:W2:Y:S01]  /*3d000*/  LDL.LU R12, [R1+0x4d0] ;  /* 0x0004d000010c7983 */ /* 0x001ea20000300800 */
[----:B------:R-:W2:Y:S02]  /*3d010*/  LDL.LU R13, [R1+0x4d4] ;  /* 0x0004d400010d7983 */ /* 0x000ea40000300800 */
[----:B-1----:R-:W2:Y:S02]  /*3d020*/  LDL.LU R14, [R1+0x4d8] ;  /* 0x0004d800010e7983 */ /* 0x002ea40000300800 */
[----:B------:R-:W2:Y:S01]  /*3d030*/  LDL.LU R15, [R1+0x4dc] ;  /* 0x0004dc00010f7983 */ /* 0x000ea20000300800 */
[----:B---3--:R-:W-:Y:S01]  /*3d040*/  STL.64 [R1+0x2fb0], R6 ;  /* 0x002fb00601007387 */ /* 0x008fe20000100a00 */
[----:B----4-:R0:W-:Y:S03]  /*3d050*/  STL.64 [R1+0x2fa8], R4 ;  /* 0x002fa80401007387 */ /* 0x0101e60000100a00 */
[----:B0-----:R-:W3:Y:S01]  /*3d060*/  LDL.64 R4, [R1+0xe0] ;  /* 0x0000e00001047983 */ /* 0x001ee20000100a00 */
[----:B------:R0:W-:Y:S03]  /*3d070*/  STL.64 [R1+0x2f68], R8 ;  /* 0x002f680801007387 */ /* 0x0001e60000100a00 */
[----:B0-----:R-:W4:Y:S01]  /*3d080*/  LDL.LU R8, [R1+0x4e0] ;  /* 0x0004e00001087983 */ /* 0x001f220000300800 */
[----:B------:R-:W4:Y:S02]  /*3d090*/  LDL.LU R9, [R1+0x4e4] ;  /* 0x0004e40001097983 */ /* 0x000f240000300800 */
[----:B------:R-:W2:Y:S02]  /*3d0a0*/  LDL.LU R10, [R1+0x4e8] ;  /* 0x0004e800010a7983 */ /* 0x000ea40000300800 */
[----:B------:R-:W2:Y:S02]  /*3d0b0*/  LDL.LU R11, [R1+0x4ec] ;  /* 0x0004ec00010b7983 */ /* 0x000ea40000300800 */
[----:B--2---:R-:W-:Y:S01]  /*3d0c0*/  STL.64 [R1+0x2f78], R10 ;  /* 0x002f780a01007387 */ /* 0x004fe20000100a00 */
[----:B----4-:R0:W-:Y:S03]  /*3d0d0*/  STL.64 [R1+0x2f70], R8 ;  /* 0x002f700801007387 */ /* 0x0101e60000100a00 */
[----:B0-----:R-:W2:Y:S01]  /*3d0e0*/  LDL.LU R8, [R1+0xa10] ;  /* 0x000a100001087983 */ /* 0x001ea20000300800 */
        /* <DEDUP_REMOVED lines=9> */
[C---:B------:R-:W-:Y:S01]  /*3d180*/  HMMA.16816.F32 R20, R16.reuse, R24, R20 ;  /* 0x000000181014723c */ /* 0x040fe20000001814 */
[----:B----4-:R-:W-:Y:S01]  /*3d190*/  STL.64 [R1+0x2f98], R10 ;  /* 0x002f980a01007387 */ /* 0x010fe20000100a00 */
[----:B--2---:R0:W-:Y:S03]  /*3d1a0*/  STL.64 [R1+0x2f90], R8 ;  /* 0x002f900801007387 */ /* 0x0041e60000100a00 */
[----:B0-----:R-:W2:Y:S04]  /*3d1b0*/  LDL.64 R8, [R1+0xd0] ;  /* 0x0000d00001087983 */ /* 0x001ea80000100a00 */
[----:B--2---:R0:W-:Y:S04]  /*3d1c0*/  STL.64 [R1+0x2fb8], R8 ;  /* 0x002fb80801007387 */ /* 0x0041e80000100a00 */
[----:B0-----:R-:W2:Y:S01]  /*3d1d0*/  LDL.LU R8, [R1+0xa40] ;  /* 0x000a400001087983 */ /* 0x001ea20000300800 */
[----:B------:R-:W2:Y:S02]  /*3d1e0*/  LDL.LU R9, [R1+0xa44] ;  /* 0x000a440001097983 */ /* 0x000ea40000300800 */
[----:B------:R-:W2:Y:S02]  /*3d1f0*/  LDL.LU R10, [R1+0xa48] ;  /* 0x000a4800010a7983 */ /* 0x000ea40000300800 */
[----:B------:R-:W2:Y:S05]  /*3d200*/  LDL.LU R11, [R1+0xa4c] ;  /* 0x000a4c00010b7983 */ /* 0x000eaa0000300800 */
[----:B------:R0:W-:Y:S01]  /*3d210*/  STL.64 [R1+0x540], R20 ;  /* 0x0005401401007387 */ /* 0x0001e20000100a00 */
[----:B------:R-:W-:Y:S03]  /*3d220*/  STL.64 [R1+0x548], R22 ;  /* 0x0005481601007387 */ /* 0x000fe60000100a00 */
[----:B0-----:R-:W4:Y:S01]  /*3d230*/  LDL.LU.64 R20, [R1+0x2fd0] ;  /* 0x002fd00001147983 */ /* 0x001f220000300a00 */
[----:B------:R0:W-:Y:S03]  /*3d240*/  STL.64 [R1+0x2f60], R24 ;  /* 0x002f601801007387 */ /* 0x0001e60000100a00 */
[----:B0-----:R-:W2:Y:S01]  /*3d250*/  LDL.LU R24, [R1+0xa00] ;  /* 0x000a000001187983 */ /* 0x001ea20000300800 */
[----:B------:R-:W2:Y:S02]  /*3d260*/  LDL.LU R25, [R1+0xa04] ;  /* 0x000a040001197983 */ /* 0x000ea40000300800 */
[----:B------:R-:W2:Y:S02]  /*3d270*/  LDL.LU R26, [R1+0xa08] ;  /* 0x000a0800011a7983 */ /* 0x000ea40000300800 */
[----:B------:R-:W2:Y:S01]  /*3d280*/  LDL.LU R27, [R1+0xa0c] ;  /* 0x000a0c00011b7983 */ /* 0x000ea20000300800 */
[----:B----4-:R-:W-:Y:S01]  /*3d290*/  HMMA.16816.F32 R16, R16, R20, R12 ;  /* 0x000000141010723c */ /* 0x010fe2000000180c */
[----:B------:R-:W2:Y:S01]  /*3d2a0*/  LDL.LU.64 R14, [R1+0x2fc8] ;  /* 0x002fc800010e7983 */ /* 0x000ea20000300a00 */
[----:B------:R-:W2:Y:S11]  /*3d2b0*/  LDL.LU.64 R12, [R1+0x2fc0] ;  /* 0x002fc000010c7983 */ /* 0x000eb60000300a00 */
[----:B------:R-:W-:Y:S10]  /*3d2c0*/  @!UPT UIADD3 URZ, URZ, URZ, URZ ;  /* 0x0000003f3f3ff290 */ /* 0x000ff4000fffe03f */
[----:B------:R0:W-:Y:S01]  /*3d2d0*/  STL.64 [R1+0x390], R16 ;  /* 0x0003901001007387 */ /* 0x0001e20000100a00 */
[----:B------:R3:W-:Y:S03]  /*3d2e0*/  STL.64 [R1+0x398], R18 ;  /* 0x0003981201007387 */ /* 0x0007e60000100a00 */
[----:B0-----:R-:W4:Y:S01]  /*3d2f0*/  LDL.64 R16, [R1+0xb0] ;  /* 0x0000b00001107983 */ /* 0x001f220000100a00 */
[----:B---3--:R-:W-:Y:S02]  /*3d300*/  IMAD.MOV.U32 R19, RZ, RZ, R4 ;  /* 0x000000ffff137224 */ /* 0x008fe400078e0004 */
[----:B------:R-:W-:Y:S01]  /*3d310*/  IMAD.MOV.U32 R18, RZ, RZ, R5 ;  /* 0x000000ffff127224 */ /* 0x000fe200078e0005 */
[C---:B--2---:R-:W-:Y:S11]  /*3d320*/  HMMA.16816.F32 R8, R12.reuse, R4, R8 ;  /* 0x000000040c08723c */ /* 0x044ff60000001808 */
[----:B------:R-:W-:Y:S11]  /*3d330*/  @!UPT UIADD3 URZ, URZ, URZ, URZ ;  /* 0x0000003f3f3ff290 */ /* 0x000ff6000fffe03f */
[----:B------:R-:W-:Y:S01]  /*3d340*/  @!UPT UIADD3 URZ, URZ, URZ, URZ ;  /* 0x0000003f3f3ff290 */ /* 0x000fe2000fffe03f */
[----:B------:R0:W-:Y:S01]  /*3d350*/  STL.64 [R1+0x520], R8 ;  /* 0x0005200801007387 */ /* 0x0001e20000100a00 */
[----:B------:R-:W-:Y:S03]  /*3d360*/  STL.64 [R1+0x528], R10 ;  /* 0x0005280a01007387 */ /* 0x000fe60000100a00 */
        /* <DEDUP_REMOVED lines=20> */
[----:B------:R-:W-:Y:S01]  /*3d4b0*/  STL.64 [R1+0x2f18], R4 ;  /* 0x002f180401007387 */ /* 0x000fe20000100a00 */
[----:B----4-:R-:W-:Y:S11]  /*3d4c0*/  HMMA.16816.F32 R8, R12, R16, R8 ;  /* 0x000000100c08723c */ /* 0x010ff60000001808 */
[----:B------:R-:W-:Y:S11]  /*3d4d0*/  @!UPT UIADD3 URZ, URZ, URZ, URZ ;  /* 0x0000003f3f3ff290 */ /* 0x000ff6000fffe03f */
[----:B------:R-:W-:Y:S01]  /*3d4e0*/  @!UPT UIADD3 URZ, URZ, URZ, URZ ;  /* 0x0000003f3f3ff290 */ /* 0x000fe2000fffe03f */
[----:B------:R-:W-:Y:S01]  /*3d4f0*/  STL.64 [R1+0x4f0], R8 ;  /* 0x0004f00801007387 */ /* 0x000fe20000100a00 */
[----:B------:R0:W-:Y:S03]  /*3d500*/  STL.64 [R1+0x4f8], R10 ;  /* 0x0004f80a01007387 */ /* 0x0001e60000100a00 */
[----:B0-----:R-:W2:Y:S01]  /*3d510*/  LDL.LU.64 R10, [R1+0x2f78] ;  /* 0x002f7800010a7983 */ /* 0x001ea20000300a00 */
[----:B------:R-:W2:Y:S02]  /*3d520*/  LDL.LU.64 R8, [R1+0x2f70] ;  /* 0x002f700001087983 */ /* 0x000ea40000300a00 */
[----:B------:R0:W-:Y:S02]  /*3d530*/  STL.64 [R1+0x2f10], R16 ;  /* 0x002f101001007387 */ /* 0x0001e40000100a00 */
[----:B------:R-:W-:Y:S02]  /*3d540*/  IMAD.MOV.U32 R4, RZ, RZ, R19 ;  /* 0x000000ffff047224 */ /* 0x000fe400078e0013 */
[----:B------:R-:W-:-:S02]  /*3d550*/  IMAD.MOV.U32 R5, RZ, RZ, R18 ;  /* 0x000000ffff057224 */ /* 0x000fc400078e0012 */
[----:B0-----:R-:W-:Y:S02]  /*3d560*/  IMAD.MOV.U32 R16, RZ, RZ, R3 ;  /* 0x000000ffff107224 */ /* 0x001fe400078e0003 */
[----:B------:R-:W-:-:S07]  /*3d570*/  IMAD.MOV.U32 R17, RZ, RZ, R2 ;  /* 0x000000ffff117224 */ /* 0x000fce00078e0002 */
[C---:B--2---:R-:W-:Y:S01]  /*3d580*/  HMMA.16816.F32 R16, R12.reuse, R16, R8 ;  /* 0x000000100c10723c */ /* 0x044fe20000001808 */
[----:B------:R-:W2:Y:S11]  /*3d590*/  LDL.LU.64 R8, [R1+0x2f68] ;  /* 0x002f680001087983 */ /* 0x000eb60000300a00 */
[----:B------:R-:W-:Y:S11]  /*3d5a0*/  @!UPT UIADD3 URZ, URZ, URZ, URZ ;  /* 0x0000003f3f3ff290 */ /* 0x000ff6000fffe03f */
[----:B------:R0:W-:Y:S01]  /*3d5b0*/  STL.64 [R1+0x4e0], R16 ;  /* 0x0004e01001007387 */ /* 0x0001e20000100a00 */
[----:B------:R1:W-:Y:S03]  /*3d5c0*/  STL.64 [R1+0x4e8], R18 ;  /* 0x0004e81201007387 */ /* 0x0003e60000100a00 */
[----:B0-----:R-:W3:Y:S01]  /*3d5d0*/  LDL.LU R16, [R1+0x630] ;  /* 0x0006300001107983 */ /* 0x001ee20000300800 */
[----:B------:R-:W3:Y:S02]  /*3d5e0*/  LDL.LU R17, [R1+0x634] ;  /* 0x0006340001117983 */ /* 0x000ee40000300800 */
[----:B-1----:R-:W4:Y:S02]  /*3d5f0*/  LDL.LU R18, [R1+0x638] ;  /* 0x0006380001127983 */ /* 0x002f240000300800 */
[----:B------:R-:W4:Y:S01]  /*3d600*/  LDL.LU R19, [R1+0x63c] ;  /* 0x00063c0001137983 */ /* 0x000f220000300800 */
[----:B--2---:R-:W-:Y:S01]  /*3d610*/  HMMA.16816.F32 R24, R12, R8, R24 ;  /* 0x000000080c18723c */ /* 0x004fe20000001818 */
[----:B------:R-:W-:-:S02]  /*3d620*/  IMAD.MOV.U32 R3, RZ, RZ, R8 ;  /* 0x000000ffff037224 */ /* 0x000fc400078e0008 */
[----:B------:R-:W-:Y:S01]  /*3d630*/  IMAD.MOV.U32 R2, RZ, RZ, R9 ;  /* 0x000000ffff027224 */ /* 0x000fe200078e0009 */
[----:B----4-:R-:W-:Y:S01]  /*3d640*/  STL.64 [R1+0x2f28], R18 ;  /* 0x002f281201007387 */ /* 0x010fe20000100a00 */
[----:B---3--:R0:W-:Y:S03]  /*3d650*/  STL.64 [R1+0x2f20], R16 ;  /* 0x002f201001007387 */ /* 0x0081e60000100a00 */
[----:B0-----:R-:W2:Y:S01]  /*3d660*/  LDL.LU R16, [R1+0x650] ;  /* 0x0006500001107983 */ /* 0x001ea20000300800 */
[----:B------:R-:W2:Y:S02]  /*3d670*/  LDL.LU R17, [R1+0x654] ;  /* 0x0006540001117983 */ /* 0x000ea40000300800 */
[----:B------:R-:W2:Y:S02]  /*3d680*/  LDL.LU R18, [R1+0x658] ;  /* 0x0006580001127983 */ /* 0x000ea40000300800 */
[----:B------:R-:W2:Y:S10]  /*3d690*/  LDL.LU R19, [R1+0x65c] ;  /* 0x00065c0001137983 */ /* 0x000eb40000300800 */
[----:B------:R0:W-:Y:S01]  /*3d6a0*/  STL.64 [R1+0x4d0], R24 ;  /* 0x0004d01801007387 */ /* 0x0001e20000100a00 */
[----:B------:R-:W-:Y:S03]  /*3d6b0*/  STL.64 [R1+0x4d8], R26 ;  /* 0x0004d81a01007387 */ /* 0x000fe60000100a00 */
[----:B0-----:R-:W3:Y:S01]  /*3d6c0*/  LDL.LU.64 R24, [R1+0x2f60] ;  /* 0x002f600001187983 */ /* 0x001ee20000300a00 */
[----:B------:R-:W3:Y:S02]  /*3d6d0*/  LDL.LU.64 R10, [R1+0x2f58] ;  /* 0x002f5800010a7983 */ /* 0x000ee40000300a00 */
        /* <DEDUP_REMOVED lines=19> */
[----:B------:R-:W3:Y:S04]  /*3d810*/  LDL.LU R23, [R1+0x64c] ;  /* 0x00064c0001177983 */ /* 0x000ee80000300800 */
[----:B0-----:R-:W4:Y:S01]  /*3d820*/  LDL.64 R12, [R1+0xa0] ;  /* 0x0000a000010c7983 */ /* 0x001f220000100a00 */
[----:B------:R-:W-:-:S02]  /*3d830*/  IMAD.MOV.U32 R24, RZ, RZ, R7 ;  /* 0x000000ffff187224 */ /* 0x000fc400078e0007 */
[----:B------:R-:W-:Y:S02]  /*3d840*/  IMAD.MOV.U32 R25, RZ, RZ, R6 ;  /* 0x000000ffff197224 */ /* 0x000fe400078e0006 */
[C---:B--2---:R-:W-:Y:S08]  /*3d850*/  HMMA.16816.F32 R4, R8.reuse, R4, R16 ;  /* 0x000000040804723c */ /* 0x044ff00000001810 */
[----:B---3--:R-:W-:Y:S01]  /*3d860*/  HMMA.16816.F32 R24, R8, R24, R20 ;  /* 0x000000180818723c */ /* 0x008fe20000001814 */
[----:B----4-:R0:W-:Y:S04]  /*3d870*/  STL.64 [R1+0x2f08], R12 ;  /* 0x002f080c01007387 */ /* 0x0101e80000100a00 */
[----:B0-----:R-:W2:Y:S01]  /*3d880*/  LDL.LU R12, [R1+0x620] ;  /* 0x00062000010c7983 */ /* 0x001ea20000300800 */
[----:B------:R-:W2:Y:S02]  /*3d890*/  LDL.LU R13, [R1+0x624] ;  /* 0x00062400010d7983 */ /* 0x000ea40000300800 */
[----:B------:R-:W2:Y:S02]  /*3d8a0*/  LDL.LU R14, [R1+0x628] ;  /* 0x00062800010e7983 */ /* 0x000ea40000300800 */
[----:B------:R-:W2:Y:S01]  /*3d8b0*/  LDL.LU R15, [R1+0x62c] ;  /* 0x00062c00010f7983 */ /* 0x000ea20000300800 */
[----:B------:R-:W3:Y:S01]  /*3d8c0*/  LDL.LU.64 R18, [R1+0x2f28] ;  /* 0x002f280001127983 */ /* 0x000ee20000300a00 */
[----:B------:R-:W3:Y:S03]  /*3d8d0*/  LDL.LU.64 R16, [R1+0x2f20] ;  /* 0x002f200001107983 */ /* 0x000ee60000300a00 */
[----:B------:R0:W-:Y:S02]  /*3d8e0*/  STL.64 [R1+0x360], R4 ;  /* 0x0003600401007387 */ /* 0x0001e40000100a00 */
[----:B------:R-:W-:Y:S01]  /*3d8f0*/  STL.64 [R1+0x368], R6 ;  /* 0x0003680601007387 */ /* 0x000fe20000100a00 */
[----:B0-----:R-:W3:Y:S01]  /*3d900*/  LDL.LU.64 R4, [R1+0x2f18] ;  /* 0x002f180001047983 */ /* 0x001ee20000300a00 */
[----:B------:R-:W4:Y:S04]  /*3d910*/  LDL.LU R20, [R1+0x600] ;  /* 0x0006000001147983 */ /* 0x000f280000300800 */
[----:B------:R0:W-:Y:S02]  /*3d920*/  STL.64 [R1+0x350], R24 ;  /* 0x0003501801007387 */ /* 0x0001e40000100a00 */
[----:B------:R-:W-:Y:S01]  /*3d930*/  STL.64 [R1+0x358], R26 ;  /* 0x0003581a01007387 */ /* 0x000fe20000100a00 */
[----:B------:R-:W4:Y:S01]  /*3d940*/  LDL.LU R21, [R1+0x604] ;  /* 0x0006040001157983 */ /* 0x000f220000300800 */
[----:B------:R-:W2:Y:S02]  /*3d950*/  LDL.LU R22, [R1+0x608] ;  /* 0x0006080001167983 */ /* 0x000ea40000300800 */
[----:B------:R-:W2:Y:S02]  /*3d960*/  LDL.LU R23, [R1+0x60c] ;  /* 0x00060c0001177983 */ /* 0x000ea40000300800 */
[----:B0-----:R-:W-:-:S02]  /*3d970*/  IMAD.MOV.U32 R24, RZ, RZ, R3 ;  /* 0x000000ffff187224 */ /* 0x001fc400078e0003 */
[----:B------:R-:W-:Y:S01]  /*3d980*/  IMAD.MOV.U32 R25, RZ, RZ, R2 ;  /* 0x000000ffff197224 */ /* 0x000fe200078e0002 */
[----:B---3--:R-:W-:Y:S01]  /*3d990*/  HMMA.16816.F32 R16, R8, R4, R16 ;  /* 0x000000040810723c */ /* 0x008fe20000001810 */
[----:B--2---:R-:W-:Y:S01]  /*3d9a0*/  STL.64 [R1+0x2ef8], R22 ;  /* 0x002ef81601007387 */ /* 0x004fe20000100a00 */
[----:B----4-:R-:W-:Y:S02]  /*3d9b0*/  STL.64 [R1+0x2ef0], R20 ;  /* 0x002ef01401007387 */ /* 0x010fe40000100a00 */
[----:B------:R0:W-:Y:S02]  /*3d9c0*/  STL.64 [R1+0x2f00], R24 ;  /* 0x002f001801007387 */ /* 0x0001e40000100a00 */
[----:B0-----:R-:W2:Y:S01]  /*3d9d0*/  LDL.LU R24, [R1+0x320] ;  /* 0x0003200001187983 */ /* 0x001ea20000300800 */
[----:B------:R-:W2:Y:S02]  /*3d9e0*/  LDL.LU R25, [R1+0x324] ;  /* 0x0003240001197983 */ /* 0x000ea40000300800 */
[----:B------:R-:W2:Y:S02]  /*3d9f0*/  LDL.LU R26, [R1+0x328] ;  /* 0x00032800011a7983 */ /* 0x000ea40000300800 */
[----:B------:R-:W2:Y:S01]  /*3da00*/  LDL.LU R27, [R1+0x32c] ;  /* 0x00032c00011b7983 */ /* 0x000ea20000300800 */
[----:B------:R-:W3:Y:S01]  /*3da10*/  LDL.LU R20, [R1+0x610] ;  /* 0x0006100001147983 */ /* 0x000ee20000300800 */
[----:B------:R-:W3:Y:S02]  /*3da20*/  LDL.LU R21, [R1+0x614] ;  /* 0x0006140001157983 */ /* 0x000ee40000300800 */
[----:B------:R-:W3:Y:S02]  /*3da30*/  LDL.LU R22, [R1+0x618] ;  /* 0x0006180001167983 */ /* 0x000ee40000300800 */
[----:B------:R-:W3:Y:S06]  /*3da40*/  LDL.LU R23, [R1+0x61c] ;  /* 0x00061c0001177983 */ /* 0x000eec0000300800 */
[----:B------:R0:W-:Y:S01]  /*3da50*/  STL.64 [R1+0x340], R16 ;  /* 0x0003401001007387 */ /* 0x0001e20000100a00 */
[----:B------:R-:W-:Y:S03]  /*3da60*/  STL.64 [R1+0x348], R18 ;  /* 0x0003481201007387 */ /* 0x000fe60000100a00 */
[----:B0-----:R-:W4:Y:S01]  /*3da70*/  LDL.LU.64 R16, [R1+0x2f10] ;  /* 0x002f100001107983 */ /* 0x001f220000300a00 */
[----:B------:R-:W-:-:S02]  /*3da80*/  IMAD.MOV.U32 R3, RZ, RZ, R4 ;  /* 0x000000ffff037224 */ /* 0x000fc400078e0004 */
[----:B------:R-:W-:Y:S02]  /*3da90*/  IMAD.MOV.U32 R2, RZ, RZ, R5 ;  /* 0x000000ffff027224 */ /* 0x000fe400078e0005 */
[----:B------:R-:W2:Y:S01]  /*3daa0*/  LDL.LU R4, [R1+0x190] ;  /* 0x0001900001047983 */ /* 0x000ea20000300800 */
[----:B------:R-:W2:Y:S01]  /*3dab0*/  LDL.LU R5, [R1+0x194] ;  /* 0x0001940001057983 */ /* 0x000ea20000300800 */
[----:B------:R-:W2:Y:S02]  /*3dac0*/  LDL.LU R6, [R1+0x198] ;  /* 0x0001980001067983 */ /* 0x000ea40000300800 */
[----:B------:R-:W2:Y:S01]  /*3dad0*/  LDL.LU R7, [R1+0x19c] ;  /* 0x00019c0001077983 */ /* 0x000ea20000300800 */
[C---:B----4-:R-:W-:Y:S11]  /*3dae0*/  HMMA.16816.F32 R12, R8.reuse, R16, R12 ;  /* 0x00000010080c723c */ /* 0x050ff6000000180c */
[----:B------:R-:W-:Y:S11]  /*3daf0*/  @!UPT UIADD3 URZ, URZ, URZ, URZ ;  /* 0x0000003f3f3ff290 */ /* 0x000ff6000fffe03f */
[----:B------:R-:W-:Y:S01]  /*3db00*/  @!UPT UIADD3 URZ, URZ, URZ, URZ ;  /* 0x0000003f3f3ff290 */ /* 0x000fe2000fffe03f */
[----:B------:R0:W-:Y:S01]  /*3db10*/  STL.64 [R1+0x330], R12 ;  /* 0x0003300c01007387 */ /* 0x0001e20000100a00 */
[----:B------:R-:W-:Y:S03]  /*3db20*/  STL.64 [R1+0x338], R14 ;  /* 0x0003380e01007387 */ /* 0x000fe60000100a00 */
[----:B0-----:R-:W2:Y:S01]  /*3db30*/  LDL.LU.64 R12, [R1+0x2f08] ;  /* 0x002f0800010c7983 */ /* 0x001ea20000300a00 */
[----:B------:R0:W-:Y:S03]  /*3db40*/  STL.64 [R1+0x2e98], R16 ;  /* 0x002e981001007387 */ /* 0x0001e60000100a00 */
[----:B0-----:R-:W4:Y:S01]  /*3db50*/  LDL.LU R16, [R1+0x5e0] ;  /* 0x0005e00001107983 */ /* 0x001f220000300800 */
[----:B------:R-:W4:Y:S02]  /*3db60*/  LDL.LU R17, [R1+0x5e4] ;  /* 0x0005e40001117983 */ /* 0x000f240000300800 */
[----:B------:R-:W2:Y:S02]  /*3db70*/  LDL.LU R18, [R1+0x5e8] ;  /* 0x0005e80001127983 */ /* 0x000ea40000300800 */
[----:B------:R-:W2:Y:S02]  /*3db80*/  LDL.LU R19, [R1+0x5ec] ;  /* 0x0005ec0001137983 */ /* 0x000ea40000300800 */
[----:B--2---:R-:W-:Y:S01]  /*3db90*/  STL.64 [R1+0x2ea8], R18 ;  /* 0x002ea81201007387 */ /* 0x004fe20000100a00 */
[----:B----4-:R0:W-:Y:S03]  /*3dba0*/  STL.64 [R1+0x2ea0], R16 ;  /* 0x002ea01001007387 */ /* 0x0101e60000100a00 */
[----:B0-----:R-:W2:Y:S01]  /*3dbb0*/  LDL.64 R16, [R1+0xd0] ;  /* 0x0000d00001107983 */ /* 0x001ea20000100a00 */
[C---:B------:R-:W-:Y:S03]  /*3dbc0*/  HMMA.16816.F32 R24, R8.reuse, R12, R24 ;  /* 0x0000000c0818723c */ /* 0x040fe60000001818 */
[----:B--2---:R0:W-:Y:S04]  /*3dbd0*/  STL.64 [R1+0x2eb8], R16 ;  /* 0x002eb81001007387 */ /* 0x0041e80000100a00 */
[----:B0-----:R-:W2:Y:S11]  /*3dbe0*/  LDL.64 R16, [R1+0xe0] ;  /* 0x0000e00001107983 */ /* 0x001eb60000100a00 */
[----:B------:R-:W-:Y:S05]  /*3dbf0*/  @!UPT UIADD3 URZ, URZ, URZ, URZ ;  /* 0x0000003f3f3ff290 */ /* 0x000fea000fffe03f */
[----:B------:R0:W-:Y:S02]  /*3dc00*/  STL.64 [R1+0x320], R24 ;  /* 0x0003201801007387 */ /* 0x0001e40000100a00 */
[----:B------:R-:W-:Y:S01]  /*3dc10*/  STL.64 [R1+0x328], R26 ;  /* 0x0003281a01007387 */ /* 0x000fe20000100a00 */
[----:B0-----:R-:W3:Y:S01]  /*3dc20*/  LDL.LU.64 R24, [R1+0x2f00] ;  /* 0x002f000001187983 */ /* 0x001ee20000300a00 */
[----:B------:R0:W-:Y:S03]  /*3dc30*/  STL.64 [R1+0x2eb0], R12 ;  /* 0x002eb00c01007387 */ /* 0x0001e60000100a00 */
[----:B0-----:R-:W4:Y:S01]  /*3dc40*/  LDL.LU R12, [R1+0x170] ;  /* 0x00017000010c7983 */ /* 0x001f220000300800 */
[----:B------:R-:W4:Y:S02]  /*3dc50*/  LDL.LU R13, [R1+0x174] ;  /* 0x00017400010d7983 */ /* 0x000f240000300800 */
[----:B------:R-:W2:Y:S02]  /*3dc60*/  LDL.LU R14, [R1+0x178] ;  /* 0x00017800010e7983 */ /* 0x000ea40000300800 */
[----:B------:R-:W2:Y:S01]  /*3dc70*/  LDL.LU R15, [R1+0x17c] ;  /* 0x00017c00010f7983 */ /* 0x000ea20000300800 */
[C---:B---3--:R-:W-:Y:S01]  /*3dc80*/  HMMA.16816.F32 R24, R8.reuse, R24, R20 ;  /* 0x000000180818723c */ /* 0x048fe20000001814 */
[----:B--2---:R-:W-:Y:S01]  /*3dc90*/  STL.64 [R1+0x2ec8], R14 ;  /* 0x002ec80e01007387 */ /* 0x004fe20000100a00 */
[----:B----4-:R0:W-:Y:S03]  /*3dca0*/  STL.64 [R1+0x2ec0], R12 ;  /* 0x002ec00c01007387 */ /* 0x0101e60000100a00 */
[----:B0-----:R-:W2:Y:S01]  /*3dcb0*/  LDL.LU R12, [R1+0x180] ;  /* 0x00018000010c7983 */ /* 0x001ea20000300800 */
[----:B------:R-:W2:Y:S02]  /*3dcc0*/  LDL.LU R13, [R1+0x184] ;  /* 0x00018400010d7983 */ /* 0x000ea40000300800 */
[----:B------:R-:W2:Y:S02]  /*3dcd0*/  LDL.LU R14, [R1+0x188] ;  /* 0x00018800010e7983 */ /* 0x000ea40000300800 */
[----:B------:R-:W2:Y:S01]  /*3dce0*/  LDL.LU R15, [R1+0x18c] ;  /* 0x00018c00010f7983 */ /* 0x000ea20000300800 */
[----:B------:R-:W3:Y:S01]  /*3dcf0*/  LDL.LU.64 R22, [R1+0x2ef8] ;  /* 0x002ef80001167983 */ /* 0x000ee20000300a00 */
[----:B------:R-:W3:Y:S11]  /*3dd00*/  LDL.LU.64 R20, [R1+0x2ef0] ;  /* 0x002ef00001147983 */ /* 0x000ef60000300a00 */
[----:B------:R0:W-:Y:S02]  /*3dd10*/  STL.64 [R1+0x310], R24 ;  /* 0x0003101801007387 */ /* 0x0001e40000100a00 */
[----:B------:R-:W-:Y:S01]  /*3dd20*/  STL.64 [R1+0x318], R26 ;  /* 0x0003181a01007387 */ /* 0x000fe20000100a00 */
[----:B0-----:R-:W3:Y:S02]  /*3dd30*/  LDL.LU.64 R24, [R1+0x2ee8] ;  /* 0x002ee80001187983 */ /* 0x001ee40000300a00 */
[C---:B---3--:R-:W-:Y:S11]  /*3dd40*/  HMMA.16816.F32 R20, R8.reuse, R24, R20 ;  /* 0x000000180814723c */ /* 0x048ff60000001814 */
[----:B------:R-:W-:Y:S11]  /*3dd50*/  @!UPT UIADD3 URZ, URZ, URZ, URZ ;  /* 0x0000003f3f3ff290 */ /* 0x000ff6000fffe03f */
[----:B------:R-:W-:Y:S01]  /*3dd60*/  @!UPT UIADD3 URZ, URZ, URZ, URZ ;  /* 0x0000003f3f3ff290 */ /* 0x000fe2000fffe03f */
[----:B------:R0:W-:Y:S01]  /*3dd70*/  STL.64 [R1+0x300], R20 ;  /* 0x0003001401007387 */ /* 0x0001e20000100a00 */
[----:B------:R-:W-:Y:S03]  /*3dd80*/  STL.64 [R1+0x308], R22 ;  /* 0x0003081601007387 */ /* 0x000fe60000100a00 */
[----:B0-----:R-:W3:Y:S01]  /*3dd90*/  LDL.LU.64 R20, [R1+0x2ee0] ;  /* 0x002ee00001147983 */ /* 0x001ee20000300a00 */
[----:B------:R0:W-:Y:S03]  /*3dda0*/  STL.64 [R1+0x2e88], R24 ;  /* 0x002e881801007387 */ /* 0x0001e60000100a00 */
[----:B0-----:R-:W4:Y:S01]  /*3ddb0*/  LDL.LU R24, [R1+0x4a0] ;  /* 0x0004a00001187983 */ /* 0x001f220000300800 */
[----:B------:R-:W4:Y:S02]  /*3ddc0*/  LDL.LU R25, [R1+0x4a4] ;  /* 0x0004a40001197983 */ /* 0x000f240000300800 */
[----:B------:R-:W4:Y:S02]  /*3ddd0*/  LDL.LU R26, [R1+0x4a8] ;  /* 0x0004a800011a7983 */ /* 0x000f240000300800 */
[----:B------:R-:W4:Y:S01]  /*3dde0*/  LDL.LU R27, [R1+0x4ac] ;  /* 0x0004ac00011b7983 */ /* 0x000f220000300800 */
[----:B---3--:R-:W-:Y:S01]  /*3ddf0*/  HMMA.16816.F32 R8, R8, R20, R4 ;  /* 0x000000140808723c */ /* 0x008fe20000001804 */
[----:B------:R-:W2:Y:S01]  /*3de00*/  LDL.LU.64 R6, [R1+0x2ed8] ;  /* 0x002ed80001067983 */ /* 0x000ea20000300a00 */
[----:B------:R-:W2:Y:S02]  /*3de10*/  LDL.LU.64 R4, [R1+0x2ed0] ;  /* 0x002ed00001047983 */ /* 0x000ea40000300a00 */
[----:B------:R-:W-:Y:S11]  /*3de20*/  STL.64 [R1+0x2e80], R20 ;  /* 0x002e801401007387 */ /* 0x000ff60000100a00 */
[----:B------:R-:W-:Y:S08]  /*3de30*/  @!UPT UIADD3 URZ, URZ, URZ, URZ ;  /* 0x0000003f3f3ff290 */ /* 0x000ff0000fffe03f */
[----:B------:R0:W-:Y:S01]  /*3de40*/  STL.64 [R1+0x190], R8 ;  /* 0x0001900801007387 */ /* 0x0001e20000100a00 */
[----:B------:R-:W-:Y:S03]  /*3de50*/  STL.64 [R1+0x198], R10 ;  /* 0x0001980a01007387 */ /* 0x000fe60000100a00 */
[----:B0-----:R-:W3:Y:S01]  /*3de60*/  LDL.64 R8, [R1+0x90] ;  /* 0x0000900001087983 */ /* 0x001ee20000100a00 */
[----:B------:R-:W-:Y:S02]  /*3de70*/  IMAD.MOV.U32 R20, RZ, RZ, R3 ;  /* 0x000000ffff147224 */ /* 0x000fe400078e0003 */
[----:B------:R-:W-:Y:S02]  /*3de80*/  IMAD.MOV.U32 R21, RZ, RZ, R2 ;  /* 0x000000ffff157224 */ /* 0x000fe400078e0002 */
[----:B------:R-:W-:Y:S02]  /*3de90*/  IMAD.MOV.U32 R3, RZ, RZ, R16 ;  /* 0x000000ffff037224 */ /* 0x000fe400078e0010 */
[----:B------:R-:W-:Y:S01]  /*3dea0*/  IMAD.MOV.U32 R2, RZ, RZ, R17 ;  /* 0x000000ffff027224 */ /* 0x000fe200078e0011 */
[C---:B--2---:R-:W-:Y:S01]  /*3deb0*/  HMMA.16816.F32 R12, R4.reuse, R16, R12 ;  /* 0x00000010040c723c */ /* 0x044fe2000000180c */
[----:B---3--:R0:W-:Y:S04]  /*3dec0*/  STL.64 [R1+0x2e90], R8 ;  /* 0x002e900801007387 */ /* 0x0081e80000100a00 */
[----:B0-----:R-:W2:Y:S01]  /*3ded0*/  LDL.LU R8, [R1+0x420] ;  /* 0x0004200001087983 */ /* 0x001ea20000300800 */
[----:B------:R-:W2:Y:S02]  /*3dee0*/  LDL.LU R9, [R1+0x424] ;  /* 0x0004240001097983 */ /* 0x000ea40000300800 */
[----:B------:R-:W2:Y:S02]  /*3def0*/  LDL.LU R10, [R1+0x428] ;  /* 0x00042800010a7983 */ /* 0x000ea40000300800 */
[----:B------:R-:W2:Y:S11]  /*3df00*/  LDL.LU R11, [R1+0x42c] ;  /* 0x00042c00010b7983 */ /* 0x000eb60000300800 */
[----:B------:R-:W-:Y:S02]  /*3df10*/  @!UPT UIADD3 URZ, URZ, URZ, URZ ;  /* 0x0000003f3f3ff290 */ /* 0x000fe4000fffe03f */
        /* <DEDUP_REMOVED lines=11> */
[----:B-1----:R-:W-:Y:S02]  /*3dfd0*/  IMAD.MOV.U32 R15, RZ, RZ, R16 ;  /* 0x000000ffff0f7224 */ /* 0x002fe400078e0010 */
[----:B------:R-:W-:Y:S02]  /*3dfe0*/  IMAD.MOV.U32 R14, RZ, RZ, R17 ;  /* 0x000000ffff0e7224 */ /* 0x000fe400078e0011 */
[----:B------:R-:W3:Y:S01]  /*3dff0*/  LDL.LU.64 R18, [R1+0x2ea8] ;  /* 0x002ea80001127983 */ /* 0x000ee20000300a00 */
[----:B------:R-:W3:Y:S02]  /*3e000*/  LDL.LU.64 R16, [R1+0x2ea0] ;  /* 0x002ea00001107983 */ /* 0x000ee40000300a00 */
[C---:B---3--:R-:W-:Y:S02]  /*3e010*/  HMMA.16816.F32 R20, R4.reuse, R20, R16 ;  /* 0x000000140414723c */ /* 0x048fe40000001810 */
[----:B------:R-:W4:Y:S11]  /*3e020*/  LDL.LU.64 R16, [R1+0x2e98] ;  /* 0x002e980001107983 */ /* 0x000f360000300a00 */
[----:B------:R-:W-:Y:S10]  /*3e030*/  @!UPT UIADD3 URZ, URZ, URZ, URZ ;  /* 0x0000003f3f3ff290 */ /* 0x000ff4000fffe03f */
[----:B------:R-:W-:Y:S01]  /*3e040*/  STL.64 [R1+0x160], R20 ;  /* 0x0001601401007387 */ /* 0x000fe20000100a00 */
[----:B------:R4:W-:Y:S02]  /*3e050*/  STL.64 [R1+0x168], R22 ;  /* 0x0001681601007387 */ /* 0x0009e40000100a00 */
[C---:B----4-:R-:W-:Y:S01]  /*3e060*/  HMMA.16816.F32 R20, R4.reuse, R16, R24 ;  /* 0x000000100414723c */ /* 0x050fe20000001818 */
[----:B------:R0:W-:Y:S04]  /*3e070*/  STL.64 [R1+0x2e20], R16 ;  /* 0x002e201001007387 */ /* 0x0001e80000100a00 */
[----:B0-----:R-:W3:Y:S03]  /*3e080*/  LDL.64 R16, [R1+0xc0] ;  /* 0x0000c00001107983 */ /* 0x001ee60000100a00 */
[----:B--2---:R-:W-:Y:S11]  /*3e090*/  HMMA.16816.F32 R8, R4, R12, R8 ;  /* 0x0000000c0408723c */ /* 0x004ff60000001808 */
[----:B------:R-:W-:Y:S04]  /*3e0a0*/  @!UPT UIADD3 URZ, URZ, URZ, URZ ;  /* 0x0000003f3f3ff290 */ /* 0x000fe8000fffe03f */
[----:B------:R-:W-:Y:S01]  /*3e0b0*/  STL.64 [R1+0x150], R20 ;  /* 0x0001501401007387 */ /* 0x000fe20000100a00 */
[----:B------:R-:W-:Y:S03]  /*3e0c0*/  STL.64 [R1+0x158], R22 ;  /* 0x0001581601007387 */ /* 0x000fe60000100a00 */
[----:B---3--:R0:W-:Y:S02]  /*3e0d0*/  STL.64 [R1+0x2e38], R16 ;  /* 0x002e381001007387 */ /* 0x0081e40000100a00 */
[----:B0-----:R-:W-:Y:S02]  /*3e0e0*/  IMAD.MOV.U32 R16, RZ, RZ, R15 ;  /* 0x000000ffff107224 */ /* 0x001fe400078e000f */
[----:B------:R-:W-:-:S05]  /*3e0f0*/  IMAD.MOV.U32 R17, RZ, RZ, R14 ;  /* 0x000000ffff117224 */ /* 0x000fca00078e000e */
[----:B------:R0:W-:Y:S01]  /*3e100*/  STL.64 [R1+0x2e50], R16 ;  /* 0x002e501001007387 */ /* 0x0001e20000100a00 */
[----:B------:R-:W2:Y:S02]  /*3e110*/  LDL.LU R24, [R1+0x400] ;  /* 0x0004000001187983 */ /* 0x000ea40000300800 */
[----:B------:R-:W2:Y:S02]  /*3e120*/  LDL.LU R25, [R1+0x404] ;  /* 0x0004040001197983 */ /* 0x000ea40000300800 */
[----:B------:R-:W2:Y:S01]  /*3e130*/  LDL.LU R26, [R1+0x408] ;  /* 0x00040800011a7983 */ /* 0x000ea20000300800 */
[----:B------:R-:W2:Y:S01]  /*3e140*/  LDL.LU R27, [R1+0x40c] ;  /* 0x00040c00011b7983 */ /* 0x000ea20000300800 */
[----:B------:R-:W3:Y:S02]  /*3e150*/  LDL.LU R20, [R1+0x3f0] ;  /* 0x0003f00001147983 */ /* 0x000ee40000300800 */
[----:B------:R-:W3:Y:S02]  /*3e160*/  LDL.LU R21, [R1+0x3f4] ;  /* 0x0003f40001157983 */ /* 0x000ee40000300800 */
[----:B------:R-:W3:Y:S01]  /*3e170*/  LDL.LU R22, [R1+0x3f8] ;  /* 0x0003f80001167983 */ /* 0x000ee20000300800 */
[----:B------:R-:W3:Y:S01]  /*3e180*/  LDL.LU R23, [R1+0x3fc] ;  /* 0x0003fc0001177983 */ /* 0x000ee20000300800 */
[----:B0-----:R-:W-:-:S02]  /*3e190*/  IMAD.MOV.U32 R16, RZ, RZ, R3 ;  /* 0x000000ffff107224 */ /* 0x001fc400078e0003 */
[----:B------:R-:W-:-:S05]  /*3e1a0*/  IMAD.MOV.U32 R17, RZ, RZ, R2 ;  /* 0x000000ffff117224 */ /* 0x000fca00078e0002 */
[----:B------:R0:W-:Y:S04]  /*3e1b0*/  STL.64 [R1+0x2e78], R16 ;  /* 0x002e781001007387 */ /* 0x0001e80000100a00 */
[----:B0-----:R-:W4:Y:S01]  /*3e1c0*/  LDL.LU R16, [R1+0x3e0] ;  /* 0x0003e00001107983 */ /* 0x001f220000300800 */
[----:B------:R-:W4:Y:S02]  /*3e1d0*/  LDL.LU R17, [R1+0x3e4] ;  /* 0x0003e40001117983 */ /* 0x000f240000300800 */
[----:B------:R-:W4:Y:S02]  /*3e1e0*/  LDL.LU R18, [R1+0x3e8] ;  /* 0x0003e80001127983 */ /* 0x000f240000300800 */
[----:B------:R-:W4:Y:S01]  /*3e1f0*/  LDL.LU R19, [R1+0x3ec] ;  /* 0x0003ec0001137983 */ /* 0x000f220000300800 */
[----:B------:R0:W-:Y:S01]  /*3e200*/  STL.64 [R1+0x2f0], R8 ;  /* 0x0002f00801007387 */ /* 0x0001e20000100a00 */
[----:B------:R-:W-:Y:S03]  /*3e210*/  STL.64 [R1+0x2f8], R10 ;  /* 0x0002f80a01007387 */ /* 0x000fe60000100a00 */
[----:B0-----:R-:W2:Y:S01]  /*3e220*/  LDL.LU.64 R8, [R1+0x2e90] ;  /* 0x002e900001087983 */ /* 0x001ea20000300a00 */
        /* <DEDUP_REMOVED lines=11> */
[C---:B------:R-:W-:Y:S01]  /*3e2e0*/  HMMA.16816.F32 R24, R4.reuse, R8, R24 ;  /* 0x000000080418723c */ /* 0x040fe20000001818 */
        /* <DEDUP_REMOVED lines=65> */
[----:B------:R0:W-:Y:S01]  /*3e700*/  STL.64 [R1+0x2df8], R16 ;  /* 0x002df81001007387 */ /* 0x0001e20000100a00 */
[----:B---3--:R-:W-:Y:S01]  /*3e710*/  HMMA.16816.F32 R4, R20, R12, R4 ;  /* 0x0000000c1404723c */ /* 0x008fe20000001804 */
[----:B0-----:R-:W-:-:S02]  /*3e720*/  IMAD.MOV.U32 R17, RZ, RZ, R12 ;  /* 0x000000ffff117224 */ /* 0x001fc400078e000c */
[----:B------:R-:W-:Y:S02]  /*3e730*/  IMAD.MOV.U32 R16, RZ, RZ, R13 ;  /* 0x000000ffff107224 */ /* 0x000fe400078e000d */
[----:B------:R-:W0:Y:S11]  /*3e740*/  LDSM.16.MT88.4 R12, [R29+0x8280] ;  /* 0x008280001d0c783b */ /* 0x000e360000004200 */
[----:B------:R-:W-:Y:S07]  /*3e750*/  @!UPT UIADD3 URZ, URZ, URZ, URZ ;  /* 0x0000003f3f3ff290 */ /* 0x000fee000fffe03f */
[----:B------:R1:W-:Y:S01]  /*3e760*/  STL.64 [R1+0x7b0], R4 ;  /* 0x0007b00401007387 */ /* 0x0003e20000100a00 */
[----:B------:R2:W-:Y:S03]  /*3e770*/  STL.64 [R1+0x7b8], R6 ;  /* 0x0007b80601007387 */ /* 0x0005e60000100a00 */
[----:B-1----:R-:W3:Y:S01]  /*3e780*/  LDL.LU R4, [R1+0x970] ;  /* 0x0009700001047983 */ /* 0x002ee20000300800 */
[----:B------:R-:W3:Y:S02]  /*3e790*/  LDL.LU R5, [R1+0x974] ;  /* 0x0009740001057983 */ /* 0x000ee40000300800 */
[----:B--2---:R-:W3:Y:S02]  /*3e7a0*/  LDL.LU R6, [R1+0x978] ;  /* 0x0009780001067983 */ /* 0x004ee40000300800 */
[----:B------:R-:W3:Y:S01]  /*3e7b0*/  LDL.LU R7, [R1+0x97c] ;  /* 0x00097c0001077983 */ /* 0x000ee20000300800 */
[----:B0-----:R-:W-:Y:S01]  /*3e7c0*/  STL.64 [R1+0x2d88], R14 ;  /* 0x002d880e01007387 */ /* 0x001fe20000100a00 */
[----:B------:R0:W-:Y:S03]  /*3e7d0*/  STL.64 [R1+0x2d80], R12 ;  /* 0x002d800c01007387 */ /* 0x0001e60000100a00 */
[----:B0-----:R-:W2:Y:S01]  /*3e7e0*/  LDL.LU R12, [R1+0x5f0] ;  /* 0x0005f000010c7983 */ /* 0x001ea20000300800 */
[----:B------:R-:W2:Y:S02]  /*3e7f0*/  LDL.LU R13, [R1+0x5f4] ;  /* 0x0005f400010d7983 */ /* 0x000ea40000300800 */
[----:B------:R-:W2:Y:S02]  /*3e800*/  LDL.LU R14, [R1+0x5f8] ;  /* 0x0005f800010e7983 */ /* 0x000ea40000300800 */
[----:B------:R-:W2:Y:S02]  /*3e810*/  LDL.LU R15, [R1+0x5fc] ;  /* 0x0005fc00010f7983 */ /* 0x000ea40000300800 */
[----:B--2---:R-:W-:Y:S11]  /*3e820*/  HMMA.16816.F32 R12, R20, R8, R12 ;  /* 0x00000008140c723c */ /* 0x004ff6000000180c */
[----:B------:R-:W-:Y:S11]  /*3e830*/  @!UPT UIADD3 URZ, URZ, URZ, URZ ;  /* 0x0000003f3f3ff290 */ /* 0x000ff6000fffe03f */
[----:B------:R-:W-:Y:S01]  /*3e840*/  @!UPT UIADD3 URZ, URZ, URZ, URZ ;  /* 0x0000003f3f3ff290 */ /* 0x000fe2000fffe03f */
[----:B------:R-:W-:Y:S01]  /*3e850*/  STL.64 [R1+0x7a0], R12 ;  /* 0x0007a00c01007387 */ /* 0x000fe20000100a00 */
[----:B------:R0:W-:Y:S02]  /*3e860*/  STL.64 [R1+0x7a8], R14 ;  /* 0x0007a80e01007387 */ /* 0x0001e40000100a00 */
[----:B0-----:R-:W-:Y:S02]  /*3e870*/  IMAD.MOV.U32 R15, RZ, RZ, R8 ;  /* 0x000000ffff0f7224 */ /* 0x001fe400078e0008 */
[----:B------:R-:W-:Y:S02]  /*3e880*/  IMAD.MOV.U32 R14, RZ, RZ, R9 ;  /* 0x000000ffff0e7224 */ /* 0x000fe400078e0009 */
[----:B------:R-:W0:Y:S04]  /*3e890*/  LDSM.16.MT88.4 R8, [R29+0x8300] ;  /* 0x008300001d08783b */ /* 0x000e280000004200 */
[----:B------:R-:W-:Y:S04]  /*3e8a0*/  STL.64 [R1+0x2de0], R14 ;  /* 0x002de00e01007387 */ /* 0x000fe80000100a00 */
[----:B0-----:R-:W-:Y:S01]  /*3e8b0*/  STL.64 [R1+0x2ce8], R10 ;  /* 0x002ce80a01007387 */ /* 0x001fe20000100a00 */
[----:B------:R0:W-:Y:S02]  /*3e8c0*/  STL.64 [R1+0x2ce0], R8 ;  /* 0x002ce00801007387 */ /* 0x0001e40000100a00 */
[----:B0-----:R-:W-:-:S02]  /*3e8d0*/  IMAD.MOV.U32 R8, RZ, RZ, R17 ;  /* 0x000000ffff087224 */ /* 0x001fc400078e0011 */
[----:B------:R-:W-:Y:S02]  /*3e8e0*/  IMAD.MOV.U32 R9, RZ, RZ, R16 ;  /* 0x000000ffff097224 */ /* 0x000fe400078e0010 */
[----:B------:R-:W2:Y:S01]  /*3e8f0*/  LDL.LU R16, [R1+0x960] ;  /* 0x0009600001107983 */ /* 0x000ea20000300800 */
[----:B------:R-:W2:Y:S02]  /*3e900*/  LDL.LU R17, [R1+0x964] ;  /* 0x0009640001117983 */ /* 0x000ea40000300800 */
[----:B------:R-:W2:Y:S02]  /*3e910*/  LDL.LU R18, [R1+0x968] ;  /* 0x0009680001127983 */ /* 0x000ea40000300800 */
[----:B------:R-:W2:Y:S01]  /*3e920*/  LDL.LU R19, [R1+0x96c] ;  /* 0x00096c0001137983 */ /* 0x000ea20000300800 */
[----:B------:R0:W-:Y:S04]  /*3e930*/  STL.64 [R1+0x2da8], R8 ;  /* 0x002da80801007387 */ /* 0x0001e80000100a00 */
[----:B0-----:R-:W4:Y:S01]  /*3e940*/  LDL.LU R8, [R1+0xaf0] ;  /* 0x000af00001087983 */ /* 0x001f220000300800 */
[----:B------:R-:W4:Y:S02]  /*3e950*/  LDL.LU R9, [R1+0xaf4] ;  /* 0x000af40001097983 */ /* 0x000f240000300800 */
[----:B------:R-:W2:Y:S02]  /*3e960*/  LDL.LU R10, [R1+0xaf8] ;  /* 0x000af800010a7983 */ /* 0x000ea40000300800 */
[----:B------:R-:W2:Y:S01]  /*3e970*/  LDL.LU R11, [R1+0xafc] ;  /* 0x000afc00010b7983 */ /* 0x000ea20000300800 */
[----:B---3--:R-:W-:Y:S01]  /*3e980*/  HMMA.16816.F32 R4, R20, R24, R4 ;  /* 0x000000181404723c */ /* 0x008fe20000001804 */
[----:B--2---:R-:W-:Y:S01]  /*3e990*/  STL.64 [R1+0x2db8], R10 ;  /* 0x002db80a01007387 */ /* 0x004fe20000100a00 */
[----:B----4-:R0:W-:Y:S02]  /*3e9a0*/  STL.64 [R1+0x2db0], R8 ;  /* 0x002db00801007387 */ /* 0x0101e40000100a00 */
[----:B0-----:R-:W-:-:S02]  /*3e9b0*/  IMAD.MOV.U32 R8, RZ, RZ, R26 ;  /* 0x000000ffff087224 */ /* 0x001fc400078e001a */
[----:B------:R-:W-:Y:S01]  /*3e9c0*/  IMAD.MOV.U32 R9, RZ, RZ, R27 ;  /* 0x000000ffff097224 */ /* 0x000fe200078e001b */
[----:B------:R-:W2:Y:S01]  /*3e9d0*/  LDL.LU R26, [R1+0x2e10] ;  /* 0x002e1000011a7983 */ /* 0x000ea20000300800 */
[----:B------:R-:W2:Y:S02]  /*3e9e0*/  LDL.LU R27, [R1+0x2e0c] ;  /* 0x002e0c00011b7983 */ /* 0x000ea40000300800 */
[----:B------:R-:W3:Y:S02]  /*3e9f0*/  LDL.LU R12, [R1+0xb20] ;  /* 0x000b2000010c7983 */ /* 0x000ee40000300800 */
[----:B------:R-:W3:Y:S01]  /*3ea00*/  LDL.LU R13, [R1+0xb24] ;  /* 0x000b2400010d7983 */ /* 0x000ee20000300800 */
[----:B------:R-:W3:Y:S01]  /*3ea10*/  LDL.LU R14, [R1+0xb28] ;  /* 0x000b2800010e7983 */ /* 0x000ee20000300800 */
[----:B------:R-:W3:Y:S02]  /*3ea20*/  LDL.LU R15, [R1+0xb2c] ;  /* 0x000b2c00010f7983 */ /* 0x000ee40000300800 */
[----:B------:R0:W-:Y:S02]  /*3ea30*/  STL.64 [R1+0x2dd0], R8 ;  /* 0x002dd00801007387 */ /* 0x0001e40000100a00 */
[----:B0-----:R-:W4:Y:S04]  /*3ea40*/  LDL.64 R8, [R1+0xd0] ;  /* 0x0000d00001087983 */ /* 0x001f280000100a00 */
[----:B----4-:R0:W-:Y:S04]  /*3ea50*/  STL.64 [R1+0x2dd8], R8 ;  /* 0x002dd80801007387 */ /* 0x0101e80000100a00 */
[----:B0-----:R-:W3:Y:S01]  /*3ea60*/  LDL.64 R8, [R1+0xe0] ;  /* 0x0000e00001087983 */ /* 0x001ee20000100a00 */
[----:B--2---:R-:W-:Y:S02]  /*3ea70*/  STL.64 [R1+0x2da0], R26 ;  /* 0x002da01a01007387 */ /* 0x004fe40000100a00 */
[----:B------:R0:W-:Y:S02]  /*3ea80*/  STL.64 [R1+0x2d98], R24 ;  /* 0x002d981801007387 */ /* 0x0001e40000100a00 */
[----:B------:R-:W-:Y:S01]  /*3ea90*/  STL.64 [R1+0x790], R4 ;  /* 0x0007900401007387 */ /* 0x000fe20000100a00 */
[----:B------:R-:W-:Y:S02]  /*3eaa0*/  STL.64 [R1+0x798], R6 ;  /* 0x0007980601007387 */ /* 0x000fe40000100a00 */
[----:B------:R-:W1:Y:S02]  /*3eab0*/  LDSM.16.MT88.4 R4, [R29+0x8380] ;  /* 0x008380001d04783b */ /* 0x000e640000004200 */
[----:B0-----:R-:W2:Y:S02]  /*3eac0*/  LDL.LU R24, [R1+0xae0] ;  /* 0x000ae00001187983 */ /* 0x001ea40000300800 */
[----:B------:R-:W2:Y:S02]  /*3ead0*/  LDL.LU R25, [R1+0xae4] ;  /* 0x000ae40001197983 */ /* 0x000ea40000300800 */
[----:B------:R-:W4:Y:S02]  /*3eae0*/  LDL.LU R26, [R1+0xae8] ;  /* 0x000ae800011a7983 */ /* 0x000f240000300800 */
[----:B------:R-:W4:Y:S02]  /*3eaf0*/  LDL.LU R27, [R1+0xaec] ;  /* 0x000aec00011b7983 */ /* 0x000f240000300800 */
[----:B----4-:R-:W-:Y:S01]  /*3eb00*/  STL.64 [R1+0x2dc8], R26 ;  /* 0x002dc81a01007387 */ /* 0x010fe20000100a00 */
[----:B--2---:R0:W-:Y:S03]  /*3eb10*/  STL.64 [R1+0x2dc0], R24 ;  /* 0x002dc01801007387 */ /* 0x0041e60000100a00 */
[----:B0-----:R-:W2:Y:S01]  /*3eb20*/  LDL.LU R24, [R1+0xb00] ;  /* 0x000b000001187983 */ /* 0x001ea20000300800 */
[----:B------:R-:W2:Y:S02]  /*3eb30*/  LDL.LU R25, [R1+0xb04] ;  /* 0x000b040001197983 */ /* 0x000ea40000300800 */
[----:B------:R-:W2:Y:S02]  /*3eb40*/  LDL.LU R26, [R1+0xb08] ;  /* 0x000b0800011a7983 */ /* 0x000ea40000300800 */
[----:B------:R-:W2:Y:S01]  /*3eb50*/  LDL.LU R27, [R1+0xb0c] ;  /* 0x000b0c00011b7983 */ /* 0x000ea20000300800 */
[----:B------:R-:W4:Y:S01]  /*3eb60*/  LDL.LU R29, [R1+0x2e08] ;  /* 0x002e0800011d7983 */ /* 0x000f220000300800 */
[----:B-1----:R-:W-:Y:S02]  /*3eb70*/  STL.64 [R1+0x2c70], R6 ;  /* 0x002c700601007387 */ /* 0x002fe40000100a00 */
[----:B------:R0:W-:Y:S02]  /*3eb80*/  STL.64 [R1+0x2c68], R4 ;  /* 0x002c680401007387 */ /* 0x0001e40000100a00 */
[----:B0-----:R-:W2:Y:S02]  /*3eb90*/  LDL.LU.64 R4, [R1+0x70] ;  /* 0x0000700001047983 */ /* 0x001ea40000300a00 */
[----:B--2---:R-:W-:Y:S02]  /*3eba0*/  HMMA.16816.F32 R20, R20, R4, R16 ;  /* 0x000000041414723c */ /* 0x004fe40000001810 */
[----:B------:R-:W3:Y:S01]  /*3ebb0*/  LDL.LU.64 R18, [R1+0x2e00] ;  /* 0x002e000001127983 */ /* 0x000ee20000300a00 */
[----:B------:R-:W3:Y:S02]  /*3ebc0*/  LDL.LU.64 R16, [R1+0x2df8] ;  /* 0x002df80001107983 */ /* 0x000ee40000300a00 */
[----:B------:R0:W-:Y:S02]  /*3ebd0*/  STL.64 [R1+0x2d90], R4 ;  /* 0x002d900401007387 */ /* 0x0001e40000100a00 */
[----:B0-----:R-:W2:Y:S11]  /*3ebe0*/  LDL.LU R4, [R1+0xb10] ;  /* 0x000b100001047983 */ /* 0x001eb60000300800 */
[----:B------:R-:W-:Y:S05]  /*3ebf0*/  @!UPT UIADD3 URZ, URZ, URZ, URZ ;  /* 0x0000003f3f3ff290 */ /* 0x000fea000fffe03f */
[----:B------:R-:W-:Y:S01]  /*3ec00*/  STL.64 [R1+0x650], R20 ;  /* 0x0006501401007387 */ /* 0x000fe20000100a00 */
[----:B------:R-:W-:Y:S02]  /*3ec10*/  STL.64 [R1+0x658], R22 ;  /* 0x0006581601007387 */ /* 0x000fe40000100a00 */
[----:B------:R0:W1:Y:S04]  /*3ec20*/  LDSM.16.MT88.4 R20, [R0+0xc000] ;  /* 0x00c000000014783b */ /* 0x0000680000004200 */
[----:B------:R-:W2:Y:S01]  /*3ec30*/  LDL.LU R5, [R1+0xb14] ;  /* 0x000b140001057983 */ /* 0x000ea20000300800 */
[----:B------:R-:W2:Y:S01]  /*3ec40*/  LDL.LU R6, [R1+0xb18] ;  /* 0x000b180001067983 */ /* 0x000ea20000300800 */
[----:B------:R-:W2:Y:S03]  /*3ec50*/  LDL.LU R7, [R1+0xb1c] ;  /* 0x000b1c0001077983 */ /* 0x000ea60000300800 */
[----:B0-----:R-:W2:Y:S04]  /*3ec60*/  LDL.LU R0, [R1+0x2df0] ;  /* 0x002df00001007983 */ /* 0x001ea80000300800 */
[----:B-1----:R-:W-:Y:S01]  /*3ec70*/  STL.64 [R1+0x2c00], R22 ;  /* 0x002c001601007387 */ /* 0x002fe20000100a00 */
[----:B------:R0:W-:Y:S02]  /*3ec80*/  STL.64 [R1+0x2bf8], R20 ;  /* 0x002bf81401007387 */ /* 0x0001e40000100a00 */
[----:B0-----:R-:W-:-:S02]  /*3ec90*/  IMAD.MOV.U32 R20, RZ, RZ, R3 ;  /* 0x000000ffff147224 */ /* 0x001fc400078e0003 */
[----:B------:R-:W-:Y:S01]  /*3eca0*/  IMAD.MOV.U32 R21, RZ, RZ, R2 ;  /* 0x000000ffff157224 */ /* 0x000fe200078e0002 */
[----:B------:R-:W2:Y:S01]  /*3ecb0*/  LDL.LU R3, [R1+0x2dec] ;  /* 0x002dec0001037983 */ /* 0x000ea20000300800 */
[----:B------:R-:W2:Y:S01]  /*3ecc0*/  LDL.LU R2, [R1+0x2de8] ;  /* 0x002de80001027983 */ /* 0x000ea20000300800 */
[C---:B---3--:R-:W-:Y:S11]  /*3ecd0*/  HMMA.16816.F32 R12, R16.reuse, R8, R12 ;  /* 0x00000008100c723c */ /* 0x048ff6000000180c */
[----:B------:R-:W-:Y:S11]  /*3ece0*/  @!UPT UIADD3 URZ, URZ, URZ, URZ ;  /* 0x0000003f3f3ff290 */ /* 0x000ff6000fffe03f */
[----:B------:R-:W-:Y:S01]  /*3ecf0*/  @!UPT UIADD3 URZ, URZ, URZ, URZ ;  /* 0x0000003f3f3ff290 */ /* 0x000fe2000fffe03f */
[----:B------:R0:W-:Y:S01]  /*3ed00*/  STL.64 [R1+0x640], R12 ;  /* 0x0006400c01007387 */ /* 0x0001e20000100a00 */
[----:B------:R1:W-:Y:S02]  /*3ed10*/  STL.64 [R1+0x648], R14 ;  /* 0x0006480e01007387 */ /* 0x0003e40000100a00 */
[----:B0-----:R-:W-:Y:S01]  /*3ed20*/  IMAD.MOV.U32 R13, RZ, RZ, R8 ;  /* 0x000000ffff0d7224 */ /* 0x001fe200078e0008 */
[----:B-1----:R-:W3:Y:S01]  /*3ed30*/  LDL.LU.64 R14, [R1+0x2de0] ;  /* 0x002de000010e7983 */ /* 0x002ee20000300a00 */
[----:B------:R-:W-:Y:S02]  /*3ed40*/  IMAD.MOV.U32 R12, RZ, RZ, R9 ;  /* 0x000000ffff0c7224 */ /* 0x000fe400078e0009 */
[----:B------:R-:W2:Y:S02]  /*3ed50*/  LDL.LU.64 R8, [R1+0x2dd8] ;  /* 0x002dd80001087983 */ /* 0x000ea40000300a00 */
[C---:B--2---:R-:W-:Y:S11]  /*3ed60*/  HMMA.16816.F32 R4, R16.reuse, R8, R4 ;  /* 0x000000081004723c */ /* 0x044ff60000001804 */
        /* <DEDUP_REMOVED lines=8> */
[----:B------:R-:W2:Y:S01]  /*3edf0*/  LDL.LU.64 R26, [R1+0x2dc8] ;  /* 0x002dc800011a7983 */ /* 0x000ea20000300a00 */
[----:B------:R-:W2:Y:S11]  /*3ee00*/  LDL.LU.64 R24, [R1+0x2dc0] ;  /* 0x002dc00001187983 */ /* 0x000eb60000300a00 */
[----:B------:R-:W-:Y:S09]  /*3ee10*/  @!UPT UIADD3 URZ, URZ, URZ, URZ ;  /* 0x0000003f3f3ff290 */ /* 0x000ff2000fffe03f */
[----:B------:R-:W-:Y:S01]  /*3ee20*/  STL.64 [R1+0x620], R8 ;  /* 0x0006200801007387 */ /* 0x000fe20000100a00 */
[----:B------:R0:W-:Y:S03]  /*3ee30*/  STL.64 [R1+0x628], R10 ;  /* 0x0006280a01007387 */ /* 0x0001e60000100a00 */
[----:B0-----:R-:W2:Y:S01]  /*3ee40*/  LDL.LU.64 R10, [R1+0x2db8] ;  /* 0x002db800010a7983 */ /* 0x001ea20000300a00 */
[----:B------:R-:W2:Y:S02]  /*3ee50*/  LDL.LU.64 R8, [R1+0x2db0] ;  /* 0x002db00001087983 */ /* 0x000ea40000300a00 */
[C---:B--2---:R-:W-:Y:S01]  /*3ee60*/  HMMA.16816.F32 R20, R16.reuse, R20, R8 ;  /* 0x000000141014723c */ /* 0x044fe20000001808 */
[----:B------:R-:W2:Y:S11]  /*3ee70*/  LDL.LU.64 R8, [R1+0x2da8] ;  /* 0x002da80001087983 */ /* 0x000eb60000300a00 */
[----:B------:R-:W-:Y:S11]  /*3ee80*/  @!UPT UIADD3 URZ, URZ, URZ, URZ ;  /* 0x0000003f3f3ff290 */ /* 0x000ff6000fffe03f */
[----:B------:R0:W-:Y:S01]  /*3ee90*/  STL.64 [R1+0x610], R20 ;  /* 0x0006101401007387 */ /* 0x0001e20000100a00 */
[----:B------:R1:W-:Y:S03]  /*3eea0*/  STL.64 [R1+0x618], R22 ;  /* 0x0006181601007387 */ /* 0x0003e60000100a00 */
[----:B0-----:R-:W2:Y:S01]  /*3eeb0*/  LDL.LU R20, [R1+0x210] ;  /* 0x0002100001147983 */ /* 0x001ea20000300800 */
[----:B------:R-:W2:Y:S02]  /*3eec0*/  LDL.LU R21, [R1+0x214] ;  /* 0x0002140001157983 */ /* 0x000ea40000300800 */
[----:B-1----:R-:W2:Y:S02]  /*3eed0*/  LDL.LU R22, [R1+0x218] ;  /* 0x0002180001167983 */ /* 0x002ea40000300800 */
[----:B------:R-:W2:Y:S02]  /*3eee0*/  LDL.LU R23, [R1+0x21c] ;  /* 0x00021c0001177983 */ /* 0x000ea40000300800 */
[----:B--2---:R-:W-:Y:S01]  /*3eef0*/  STL.64 [R1+0x2cb8], R22 ;  /* 0x002cb81601007387 */ /* 0x004fe20000100a00 */
[----:B------:R0:W-:Y:S03]  /*3ef00*/  STL.64 [R1+0x2cb0], R20 ;  /* 0x002cb01401007387 */ /* 0x0001e60000100a00 */
[----:B0-----:R-:W2:Y:S01]  /*3ef10*/  LDL.LU.64 R20, [R1+0xc0] ;  /* 0x0000c00001147983 */ /* 0x001ea20000300a00 */
[----:B------:R-:W-:Y:S03]  /*3ef20*/  HMMA.16816.F32 R8, R16, R8, R24 ;  /* 0x000000081008723c */ /* 0x000fe60000001818 */
[----:B--2---:R0:W-:Y:S04]  /*3ef30*/  STL.64 [R1+0x2d50], R20 ;  /* 0x002d501401007387 */ /* 0x0041e80000100a00 */
[----:B0-----:R-:W2:Y:S01]  /*3ef40*/  LDL.LU R20, [R1+0xad0] ;  /* 0x000ad00001147983 */ /* 0x001ea20000300800 */
[----:B------:R-:W2:Y:S02]  /*3ef50*/  LDL.LU R21, [R1+0xad4] ;  /* 0x000ad40001157983 */ /* 0x000ea40000300800 */
[----:B------:R-:W2:Y:S02]  /*3ef60*/  LDL.LU R22, [R1+0xad8] ;  /* 0x000ad80001167983 */ /* 0x000ea40000300800 */
[----:B------:R-:W2:Y:S01]  /*3ef70*/  LDL.LU R23, [R1+0xadc] ;  /* 0x000adc0001177983 */ /* 0x000ea20000300800 */
[----:B------:R-:W2:Y:S01]  /*3ef80*/  LDL.LU.64 R26, [R1+0x2da0] ;  /* 0x002da000011a7983 */ /* 0x000ea20000300a00 */
[----:B------:R-:W2:Y:S09]  /*3ef90*/  LDL.LU.64 R24, [R1+0x2d98] ;  /* 0x002d980001187983 */ /* 0x000eb20000300a00 */
[----:B------:R0:W-:Y:S02]  /*3efa0*/  STL.64 [R1+0x600], R8 ;  /* 0x0006000801007387 */ /* 0x0001e40000100a00 */
[----:B------:R1:W-:Y:S01]  /*3efb0*/  STL.64 [R1+0x608], R10 ;  /* 0x0006080a01007387 */ /* 0x0003e20000100a00 */
[----:B0-----:R-:W2:Y:S01]  /*3efc0*/  LDL.LU R8, [R1+0x8d0] ;  /* 0x0008d00001087983 */ /* 0x001ea20000300800 */
[----:B------:R-:W2:Y:S02]  /*3efd0*/  LDL.LU R9, [R1+0x8d4] ;  /* 0x0008d40001097983 */ /* 0x000ea40000300800 */
[----:B-1----:R-:W2:Y:S02]  /*3efe0*/  LDL.LU R10, [R1+0x8d8] ;  /* 0x0008d800010a7983 */ /* 0x002ea40000300800 */
[----:B------:R-:W2:Y:S02]  /*3eff0*/  LDL.LU R11, [R1+0x8dc] ;  /* 0x0008dc00010b7983 */ /* 0x000ea40000300800 */
[----:B--2---:R-:W-:Y:S01]  /*3f000*/  STL.64 [R1+0x2cf8], R10 ;  /* 0x002cf80a01007387 */ /* 0x004fe20000100a00 */
[----:B------:R0:W-:Y:S03]  /*3f010*/  STL.64 [R1+0x2cf0], R8 ;  /* 0x002cf00801007387 */ /* 0x0001e60000100a00 */
[----:B0-----:R-:W2:Y:S01]  /*3f020*/  LDL.LU R8, [R1+0x3a0] ;  /* 0x0003a00001087983 */ /* 0x001ea20000300800 */
[----:B------:R-:W2:Y:S02]  /*3f030*/  LDL.LU R9, [R1+0x3a4] ;  /* 0x0003a40001097983 */ /* 0x000ea40000300800 */
[----:B------:R-:W2:Y:S02]  /*3f040*/  LDL.LU R10, [R1+0x3a8] ;  /* 0x0003a800010a7983 */ /* 0x000ea40000300800 */
[----:B------:R-:W2:Y:S02]  /*3f050*/  LDL.LU R11, [R1+0x3ac] ;  /* 0x0003ac00010b7983 */ /* 0x000ea40000300800 */
[----:B--2---:R-:W-:Y:S01]  /*3f060*/  STL.64 [R1+0x2d08], R10 ;  /* 0x002d080a01007387 */ /* 0x004fe20000100a00 */
[----:B------:R3:W-:Y:S02]  /*3f070*/  STL.64 [R1+0x2d00], R8 ;  /* 0x002d000801007387 */ /* 0x0007e40000100a00 */
[----:B---3--:R-:W-:-:S02]  /*3f080*/  IMAD.MOV.U32 R8, RZ, RZ, R15 ;  /* 0x000000ffff087224 */ /* 0x008fc400078e000f */
[----:B------:R-:W-:-:S07]  /*3f090*/  IMAD.MOV.U32 R9, RZ, RZ, R14 ;  /* 0x000000ffff097224 */ /* 0x000fce00078e000e */
[----:B------:R-:W-:Y:S11]  /*3f0a0*/  HMMA.16816.F32 R20, R16, R8, R20 ;  /* 0x000000081014723c */ /* 0x000ff60000001814 */
[----:B------:R-:W-:Y:S11]  /*3f0b0*/  @!UPT UIADD3 URZ, URZ, URZ, URZ ;  /* 0x0000003f3f3ff290 */ /* 0x000ff6000fffe03f */
[----:B------:R-:W-:Y:S01]  /*3f0c0*/  @!UPT UIADD3 URZ, URZ, URZ, URZ ;  /* 0x0000003f3f3ff290 */ /* 0x000fe2000fffe03f */
[----:B------:R0:W-:Y:S01]  /*3f0d0*/  STL.64 [R1+0x5f0], R20 ;  /* 0x0005f01401007387 */ /* 0x0001e20000100a00 */
[----:B------:R-:W-:Y:S02]  /*3f0e0*/  STL.64 [R1+0x5f8], R22 ;  /* 0x0005f81601007387 */ /* 0x000fe40000100a00 */
[----:B0-----:R-:W-:Y:S02]  /*3f0f0*/  IMAD.MOV.U32 R20, RZ, RZ, R5 ;  /* 0x000000ffff147224 */ /* 0x001fe400078e0005 */
[----:B------:R-:W-:Y:S02]  /*3f100*/  IMAD.MOV.U32 R21, RZ, RZ, R4 ;  /* 0x000000ffff157224 */ /* 0x000fe400078e0004 */
[----:B------:R-:W2:Y:S01]  /*3f110*/  LDL.LU R4, [R1+0xac0] ;  /* 0x000ac00001047983 */ /* 0x000ea20000300800 */
[----:B------:R-:W2:Y:S02]  /*3f120*/  LDL.LU R5, [R1+0xac4] ;  /* 0x000ac40001057983 */ /* 0x000ea40000300800 */
[----:B------:R-:W2:Y:S02]  /*3f130*/  LDL.LU R6, [R1+0xac8] ;  /* 0x000ac80001067983 */ /* 0x000ea40000300800 */
[----:B------:R-:W2:Y:S01]  /*3f140*/  LDL.LU R7, [R1+0xacc] ;  /* 0x000acc0001077983 */ /* 0x000ea20000300800 */
[----:B------:R-:W-:Y:S01]  /*3f150*/  STL.64 [R1+0x2d68], R20 ;  /* 0x002d681401007387 */ /* 0x000fe20000100a00 */
[----:B------:R0:W-:Y:S03]  /*3f160*/  STL.64 [R1+0x2d20], R8 ;  /* 0x002d200801007387 */ /* 0x0001e60000100a00 */
[----:B0-----:R-:W3:Y:S01]  /*3f170*/  LDL.LU.64 R8, [R1+0xa0] ;  /* 0x0000a00001087983 */ /* 0x001ee20000300a00 */
[----:B------:R-:W-:-:S03]  /*3f180*/  IMAD.MOV.U32 R21, RZ, RZ, R12 ;  /* 0x000000ffff157224 */ /* 0x000fc600078e000c */
[----:B---3--:R0:W-:Y:S04]  /*3f190*/  STL.64 [R1+0x2d38], R8 ;  /* 0x002d380801007387 */ /* 0x0081e80000100a00 */
[----:B0-----:R-:W3:Y:S01]  /*3f1a0*/  LDL.LU R8, [R1+0x900] ;  /* 0x0009000001087983 */ /* 0x001ee20000300800 */
[----:B------:R-:W3:Y:S02]  /*3f1b0*/  LDL.LU R9, [R1+0x904] ;  /* 0x0009040001097983 */ /* 0x000ee40000300800 */
[----:B------:R-:W2:Y:S02]  /*3f1c0*/  LDL.LU R10, [R1+0x908] ;  /* 0x00090800010a7983 */ /* 0x000ea40000300800 */
[----:B------:R-:W2:Y:S02]  /*3f1d0*/  LDL.LU R11, [R1+0x90c] ;  /* 0x00090c00010b7983 */ /* 0x000ea40000300800 */
[----:B------:R-:W-:Y:S01]  /*3f1e0*/  IMAD.MOV.U32 R20, RZ, RZ, R13 ;  /* 0x000000ffff147224 */ /* 0x000fe200078e000d */
[----:B------:R-:W4:Y:S01]  /*3f1f0*/  LDL.LU R12, [R1+0x950] ;  /* 0x00095000010c7983 */ /* 0x000f220000300800 */
[----:B------:R-:W4:Y:S02]  /*3f200*/  LDL.LU R13, [R1+0x954] ;  /* 0x00095400010d7983 */ /* 0x000f240000300800 */
[----:B------:R-:W4:Y:S02]  /*3f210*/  LDL.LU R14, [R1+0x958] ;  /* 0x00095800010e7983 */ /* 0x000f240000300800 */
[----:B------:R-:W4:Y:S01]  /*3f220*/  LDL.LU R15, [R1+0x95c] ;  /* 0x00095c00010f7983 */ /* 0x000f220000300800 */
[----:B--2---:R-:W-:Y:S01]  /*3f230*/  STL.64 [R1+0x2d48], R10 ;  /* 0x002d480a01007387 */ /* 0x004fe20000100a00 */
[----:B---3--:R0:W-:Y:S03]  /*3f240*/  STL.64 [R1+0x2d40], R8 ;  /* 0x002d400801007387 */ /* 0x0081e60000100a00 */
[----:B0-----:R-:W2:Y:S01]  /*3f250*/  LDL.LU R8, [R1+0x910] ;  /* 0x0009100001087983 */ /* 0x001ea20000300800 */
[----:B------:R-:W2:Y:S02]  /*3f260*/  LDL.LU R9, [R1+0x914] ;  /* 0x0009140001097983 */ /* 0x000ea40000300800 */
[----:B------:R-:W3:Y:S02]  /*3f270*/  LDL.LU R10, [R1+0x918] ;  /* 0x00091800010a7983 */ /* 0x000ee40000300800 */
[----:B------:R-:W3:Y:S01]  /*3f280*/  LDL.LU R11, [R1+0x91c] ;  /* 0x00091c00010b7983 */ /* 0x000ee20000300800 */
[C---:B------:R-:W-:Y:S01]  /*3f290*/  HMMA.16816.F32 R4, R16.reuse, R24, R4 ;  /* 0x000000181004723c */ /* 0x040fe20000001804 */
[----:B---3--:R-:W-:Y:S01]  /*3f2a0*/  STL.64 [R1+0x2d60], R10 ;  /* 0x002d600a01007387 */ /* 0x008fe20000100a00 */
[----:B--2---:R0:W-:Y:S03]  /*3f2b0*/  STL.64 [R1+0x2d58], R8 ;  /* 0x002d580801007387 */ /* 0x0041e60000100a00 */
        /* <DEDUP_REMOVED lines=12> */
[----:B0-----:R-:W4:Y:S01]  /*3f380*/  LDL.LU.64 R4, [R1+0x2d90] ;  /* 0x002d900001047983 */ /* 0x001f220000300a00 */
[----:B------:R-:W-:Y:S02]  /*3f390*/  STL.64 [R1+0x2d18], R26 ;  /* 0x002d181a01007387 */ /* 0x000fe40000100a00 */
[----:B------:R0:W-:Y:S02]  /*3f3a0*/  STL.64 [R1+0x2d10], R24 ;  /* 0x002d101801007387 */ /* 0x0001e40000100a00 */
[----:B0-----:R-:W3:Y:S01]  /*3f3b0*/  LDL.LU R24, [R1+0x3b0] ;  /* 0x0003b00001187983 */ /* 0x001ee20000300800 */
[----:B------:R-:W3:Y:S02]  /*3f3c0*/  LDL.LU R25, [R1+0x3b4] ;  /* 0x0003b40001197983 */ /* 0x000ee40000300800 */
[----:B------:R-:W2:Y:S02]  /*3f3d0*/  LDL.LU R26, [R1+0x3b8] ;  /* 0x0003b800011a7983 */ /* 0x000ea40000300800 */
[----:B------:R-:W2:Y:S01]  /*3f3e0*/  LDL.LU R27, [R1+0x3bc] ;  /* 0x0003bc00011b7983 */ /* 0x000ea20000300800 */
[----:B----4-:R-:W-:Y:S01]  /*3f3f0*/  HMMA.16816.F32 R16, R16, R4, R12 ;  /* 0x000000041010723c */ /* 0x010fe2000000180c */
[----:B--2---:R-:W-:Y:S01]  /*3f400*/  STL.64 [R1+0x2d30], R26 ;  /* 0x002d301a01007387 */ /* 0x004fe20000100a00 */
[----:B---3--:R0:W-:Y:S03]  /*3f410*/  STL.64 [R1+0x2d28], R24 ;  /* 0x002d281801007387 */ /* 0x0081e60000100a00 */
[----:B0-----:R-:W2:Y:S01]  /*3f420*/  LDL.LU R24, [R1+0x8f0] ;  /* 0x0008f00001187983 */ /* 0x001ea20000300800 */
[----:B------:R-:W2:Y:S02]  /*3f430*/  LDL.LU R25, [R1+0x8f4] ;  /* 0x0008f40001197983 */ /* 0x000ea40000300800 */
[----:B------:R-:W2:Y:S02]  /*3f440*/  LDL.LU R26, [R1+0x8f8] ;  /* 0x0008f800011a7983 */ /* 0x000ea40000300800 */
[----:B------:R-:W2:Y:S01]  /*3f450*/  LDL.LU R27, [R1+0x8fc] ;  /* 0x0008fc00011b7983 */ /* 0x000ea20000300800 */
[----:B------:R-:W3:Y:S01]  /*3f460*/  LDL.LU.64 R14, [R1+0x2d88] ;  /* 0x002d8800010e7983 */ /* 0x000ee20000300a00 */
[----:B------:R-:W3:Y:S11]  /*3f470*/  LDL.LU.64 R12, [R1+0x2d80] ;  /* 0x002d8000010c7983 */ /* 0x000ef60000300a00 */
[----:B------:R0:W-:Y:S02]  /*3f480*/  STL.64 [R1+0x420], R16 ;  /* 0x0004201001007387 */ /* 0x0001e40000100a00 */
[----:B------:R1:W-:Y:S01]  /*3f490*/  STL.64 [R1+0x428], R18 ;  /* 0x0004281201007387 */ /* 0x0003e20000100a00 */
[----:B0-----:R-:W4:Y:S01]  /*3f4a0*/  LDL.LU.64 R16, [R1+0xb0] ;  /* 0x0000b00001107983 */ /* 0x001f220000300a00 */
[----:B-1----:R-:W2:Y:S01]  /*3f4b0*/  LDL.64 R18, [R1+0xb8] ;  /* 0x0000b80001127983 */ /* 0x002ea20000100a00 */
[C---:B---3--:R-:W-:Y:S02]  /*3f4c0*/  HMMA.16816.F32 R20, R12.reuse, R20, R8 ;  /* 0x000000140c14723c */ /* 0x048fe40000001808 */
[----:B------:R-:W3:Y:S01]  /*3f4d0*/  LDL.LU.64 R10, [R1+0x2d78] ;  /* 0x002d7800010a7983 */ /* 0x000ee20000300a00 */
[----:B------:R-:W3:Y:S11]  /*3f4e0*/  LDL.LU.64 R8, [R1+0x2d70] ;  /* 0x002d700001087983 */ /* 0x000ef60000300a00 */
[----:B------:R-:W-:Y:S09]  /*3f4f0*/  @!UPT UIADD3 URZ, URZ, URZ, URZ ;  /* 0x0000003f3f3ff290 */ /* 0x000ff2000fffe03f */
        /* <DEDUP_REMOVED lines=8> */
[----:B------:R-:W-:Y:S03]  /*3f580*/  STL.64 [R1+0x3f8], R22 ;  /* 0x0003f81601007387 */ /* 0x000fe60000100a00 */
[----:B0-----:R-:W3:Y:S02]  /*3f590*/  LDL.LU.64 R20, [R1+0x2d50] ;  /* 0x002d500001147983 */ /* 0x001ee40000300a00 */
[C---:B---3--:R-:W-:Y:S11]  /*3f5a0*/  HMMA.16816.F32 R8, R12.reuse, R20, R8 ;  /* 0x000000140c08723c */ /* 0x048ff60000001808 */
[----:B------:R-:W-:Y:S11]  /*3f5b0*/  @!UPT UIADD3 URZ, URZ, URZ, URZ ;  /* 0x0000003f3f3ff290 */ /* 0x000ff6000fffe03f */
[----:B------:R-:W-:Y:S01]  /*3f5c0*/  @!UPT UIADD3 URZ, URZ, URZ, URZ ;  /* 0x0000003f3f3ff290 */ /* 0x000fe2000fffe03f */
[----:B------:R-:W-:Y:S01]  /*3f5d0*/  STL.64 [R1+0x3e0], R8 ;  /* 0x0003e00801007387 */ /* 0x000fe20000100a00 */
[----:B------:R0:W-:Y:S03]  /*3f5e0*/  STL.64 [R1+0x3e8], R10 ;  /* 0x0003e80a01007387 */ /* 0x0001e60000100a00 */
[----:B0-----:R-:W4:Y:S01]  /*3f5f0*/  LDL.LU.64 R10, [R1+0x2d48] ;  /* 0x002d4800010a7983 */ /* 0x001f220000300a00 */
[----:B------:R-:W4:Y:S02]  /*3f600*/  LDL.LU.64 R8, [R1+0x2d40] ;  /* 0x002d400001087983 */ /* 0x000f240000300a00 */
[----:B------:R0:W-:Y:S02]  /*3f610*/  STL.64 [R1+0x2cd0], R20 ;  /* 0x002cd01401007387 */ /* 0x0001e40000100a00 */
[----:B0-----:R-:W3:Y:S01]  /*3f620*/  LDL.LU.64 R20, [R1+0xd0] ;  /* 0x0000d00001147983 */ /* 0x001ee20000300a00 */
[C---:B----4-:R-:W-:Y:S03]  /*3f630*/  HMMA.16816.F32 R8, R12.reuse, R16, R8 ;  /* 0x000000100c08723c */ /* 0x050fe60000001808 */
[----:B---3--:R0:W-:Y:S04]  /*3f640*/  STL.64 [R1+0x2cd8], R20 ;  /* 0x002cd81401007387 */ /* 0x0081e80000100a00 */
[----:B0-----:R-:W3:Y:S11]  /*3f650*/  LDL.LU.64 R20, [R1+0xe0] ;  /* 0x0000e00001147983 */ /* 0x001ef60000300a00 */
[----:B------:R-:W-:Y:S05]  /*3f660*/  @!UPT UIADD3 URZ, URZ, URZ, URZ ;  /* 0x0000003f3f3ff290 */ /* 0x000fea000fffe03f */
[----:B------:R0:W-:Y:S02]  /*3f670*/  STL.64 [R1+0x3d0], R8 ;  /* 0x0003d00801007387 */ /* 0x0001e40000100a00 */
[----:B------:R-:W-:Y:S01]  /*3f680*/  STL.64 [R1+0x3d8], R10 ;  /* 0x0003d80a01007387 */ /* 0x000fe20000100a00 */
[----:B0-----:R-:W4:Y:S01]  /*3f690*/  LDL.LU.64 R8, [R1+0x2d38] ;  /* 0x002d380001087983 */ /* 0x001f220000300a00 */
[----:B--2---:R-:W-:Y:S02]  /*3f6a0*/  STL.64 [R1+0x2cc8], R18 ;  /* 0x002cc81201007387 */ /* 0x004fe40000100a00 */
[----:B------:R0:W-:Y:S02]  /*3f6b0*/  STL.64 [R1+0x2cc0], R16 ;  /* 0x002cc01001007387 */ /* 0x0001e40000100a00 */
[----:B0-----:R-:W2:Y:S01]  /*3f6c0*/  LDL.LU R16, [R1+0x220] ;  /* 0x0002200001107983 */ /* 0x001ea20000300800 */
[----:B------:R-:W2:Y:S02]  /*3f6d0*/  LDL.LU R17, [R1+0x224] ;  /* 0x0002240001117983 */ /* 0x000ea40000300800 */
[----:B------:R-:W2:Y:S02]  /*3f6e0*/  LDL.LU R18, [R1+0x228] ;  /* 0x0002280001127983 */ /* 0x000ea40000300800 */
[----:B------:R-:W2:Y:S01]  /*3f6f0*/  LDL.LU R19, [R1+0x22c] ;  /* 0x00022c0001137983 */ /* 0x000ea20000300800 */
        /* <DEDUP_REMOVED lines=8> */
[----:B------:R-:W4:Y:S02]  /*3f780*/  LDL.LU.64 R8, [R1+0x2d20] ;  /* 0x002d200001087983 */ /* 0x000f240000300a00 */
[C---:B----4-:R-:W-:Y:S01]  /*3f790*/  HMMA.16816.F32 R8, R12.reuse, R8, R24 ;  /* 0x000000080c08723c */ /* 0x050fe20000001818 */
[----:B------:R-:W4:Y:S01]  /*3f7a0*/  LDL.LU.64 R26, [R1+0x2d18] ;  /* 0x002d1800011a7983 */ /* 0x000f220000300a00 */
[----:B------:R-:W2:Y:S11]  /*3f7b0*/  LDL.LU.64 R24, [R1+0x2d10] ;  /* 0x002d100001187983 */ /* 0x000eb60000300a00 */
[----:B------:R-:W-:Y:S10]  /*3f7c0*/  @!UPT UIADD3 URZ, URZ, URZ, URZ ;  /* 0x0000003f3f3ff290 */ /* 0x000ff4000fffe03f */
[----:B------:R-:W-:Y:S01]  /*3f7d0*/  STL.64 [R1+0x3b0], R8 ;  /* 0x0003b00801007387 */ /* 0x000fe20000100a00 */
[----:B------:R0:W-:Y:S03]  /*3f7e0*/  STL.64 [R1+0x3b8], R10 ;  /* 0x0003b80a01007387 */ /* 0x0001e60000100a00 */
[----:B0-----:R-:W2:Y:S01]  /*3f7f0*/  LDL.LU.64 R10, [R1+0x2d08] ;  /* 0x002d0800010a7983 */ /* 0x001ea20000300a00 */
[----:B------:R-:W2:Y:S02]  /*3f800*/  LDL.LU.64 R8, [R1+0x2d00] ;  /* 0x002d000001087983 */ /* 0x000ea40000300a00 */
[C---:B--2---:R-:W-:Y:S11]  /*3f810*/  HMMA.16816.F32 R8, R12.reuse, R24, R8 ;  /* 0x000000180c08723c */ /* 0x044ff60000001808 */
[----:B------:R-:W-:Y:S11]  /*3f820*/  @!UPT UIADD3 URZ, URZ, URZ, URZ ;  /* 0x0000003f3f3ff290 */ /* 0x000ff6000fffe03f */
[----:B------:R-:W-:Y:S01]  /*3f830*/  @!UPT UIADD3 URZ, URZ, URZ, URZ ;  /* 0x0000003f3f3ff290 */ /* 0x000fe2000fffe03f */
[----:B------:R-:W-:Y:S01]  /*3f840*/  STL.64 [R1+0x3a0], R8 ;  /* 0x0003a00801007387 */ /* 0x000fe20000100a00 */
[----:B------:R0:W-:Y:S03]  /*3f850*/  STL.64 [R1+0x3a8], R10 ;  /* 0x0003a80a01007387 */ /* 0x0001e60000100a00 */
[----:B0-----:R-:W2:Y:S01]  /*3f860*/  LDL.LU.64 R10, [R1+0x2cf8] ;  /* 0x002cf800010a7983 */ /* 0x001ea20000300a00 */
[----:B------:R-:W2:Y:S02]  /*3f870*/  LDL.LU.64 R8, [R1+0x2cf0] ;  /* 0x002cf00001087983 */ /* 0x000ea40000300a00 */
[----:B----4-:R-:W-:Y:S02]  /*3f880*/  STL.64 [R1+0x2c90], R26 ;  /* 0x002c901a01007387 */ /* 0x010fe40000100a00 */
[----:B------:R0:W-:Y:S02]  /*3f890*/  STL.64 [R1+0x2c88], R24 ;  /* 0x002c881801007387 */ /* 0x0001e40000100a00 */
[----:B0-----:R-:W3:Y:S01]  /*3f8a0*/  LDL.LU R24, [R1+0x8c0] ;  /* 0x0008c00001187983 */ /* 0x001ee20000300800 */
[----:B------:R-:W3:Y:S02]  /*3f8b0*/  LDL.LU R25, [R1+0x8c4] ;  /* 0x0008c40001197983 */ /* 0x000ee40000300800 */
[----:B------:R-:W3:Y:S02]  /*3f8c0*/  LDL.LU R26, [R1+0x8c8] ;  /* 0x0008c800011a7983 */ /* 0x000ee40000300800 */
[----:B------:R-:W3:Y:S01]  /*3f8d0*/  LDL.LU R27, [R1+0x8cc] ;  /* 0x0008cc00011b7983 */ /* 0x000ee20000300800 */
[----:B--2---:R-:W-:Y:S01]  /*3f8e0*/  HMMA.16816.F32 R12, R12, R4, R8 ;  /* 0x000000040c0c723c */ /* 0x004fe20000001808 */
[----:B------:R-:W3:Y:S01]  /*3f8f0*/  LDL.LU.64 R10, [R1+0x2ce8] ;  /* 0x002ce800010a7983 */ /* 0x000ee20000300a00 */
[----:B------:R-:W3:Y:S02]  /*3f900*/  LDL.LU.64 R8, [R1+0x2ce0] ;  /* 0x002ce00001087983 */ /* 0x000ee40000300a00 */
[----:B------:R0:W-:Y:S02]  /*3f910*/  STL.64 [R1+0x2c80], R4 ;  /* 0x002c800401007387 */ /* 0x0001e40000100a00 */
[----:B0-----:R-:W2:Y:S11]  /*3f920*/  LDL.LU R4, [R1+0x8b0] ;  /* 0x0008b00001047983 */ /* 0x001eb60000300800 */
[----:B------:R-:W-:Y:S06]  /*3f930*/  @!UPT UIADD3 URZ, URZ, URZ, URZ ;  /* 0x0000003f3f3ff290 */ /* 0x000fec000fffe03f */
[----:B------:R-:W-:Y:S01]  /*3f940*/  STL.64 [R1+0x250], R12 ;  /* 0x0002500c01007387 */ /* 0x000fe20000100a00 */
[----:B------:R0:W-:Y:S02]  /*3f950*/  STL.64 [R1+0x258], R14 ;  /* 0x0002580e01007387 */ /* 0x0001e40000100a00 */
[----:B------:R-:W2:Y:S02]  /*3f960*/  LDL.LU R5, [R1+0x8b4] ;  /* 0x0008b40001057983 */ /* 0x000ea40000300800 */
[----:B------:R-:W2:Y:S01]  /*3f970*/  LDL.LU R6, [R1+0x8b8] ;  /* 0x0008b80001067983 */ /* 0x000ea20000300800 */
[----:B------:R-:W2:Y:S04]  /*3f980*/  LDL.LU R7, [R1+0x8bc] ;  /* 0x0008bc0001077983 */ /* 0x000ea80000300800 */
[----:B0-----:R-:W4:Y:S04]  /*3f990*/  LDL R14, [R1+0xa8] ;  /* 0x0000a800010e7983 */ /* 0x001f280000100800 */
[----:B------:R-:W4:Y:S01]  /*3f9a0*/  LDL R15, [R1+0xac] ;  /* 0x0000ac00010f7983 */ /* 0x000f220000100800 */
[C---:B---3--:R-:W-:Y:S11]  /*3f9b0*/  HMMA.16816.F32 R24, R8.reuse, R20, R24 ;  /* 0x000000140818723c */ /* 0x048ff60000001818 */
[----:B------:R-:W-:Y:S11]  /*3f9c0*/  @!UPT UIADD3 URZ, URZ, URZ, URZ ;  /* 0x0000003f3f3ff290 */ /* 0x000ff6000fffe03f */
[----:B------:R-:W-:Y:S01]  /*3f9d0*/  @!UPT UIADD3 URZ, URZ, URZ, URZ ;  /* 0x0000003f3f3ff290 */ /* 0x000fe2000fffe03f */
[----:B------:R-:W-:Y:S01]  /*3f9e0*/  STL.64 [R1+0x240], R24 ;  /* 0x0002401801007387 */ /* 0x000fe20000100a00 */
[----:B------:R0:W-:Y:S02]  /*3f9f0*/  STL.64 [R1+0x248], R26 ;  /* 0x0002481a01007387 */ /* 0x0001e40000100a00 */
[----:B0-----:R-:W-:Y:S02]  /*3fa00*/  IMAD.MOV.U32 R27, RZ, RZ, R20 ;  /* 0x000000ffff1b7224 */ /* 0x001fe400078e0014 */
[----:B------:R-:W-:Y:S02]  /*3fa10*/  IMAD.MOV.U32 R26, RZ, RZ, R21 ;  /* 0x000000ffff1a7224 */ /* 0x000fe400078e0015 */
[----:B------:R-:W2:Y:S02]  /*3fa20*/  LDL.LU.64 R20, [R1+0x2cd8] ;  /* 0x002cd80001147983 */ /* 0x000ea40000300a00 */
[C---:B--2---:R-:W-:Y:S11]  /*3fa30*/  HMMA.16816.F32 R4, R8.reuse, R20, R4 ;  /* 0x000000140804723c */ /* 0x044ff60000001804 */
[----:B------:R-:W-:Y:S11]  /*3fa40*/  @!UPT UIADD3 URZ, URZ, URZ, URZ ;  /* 0x0000003f3f3ff290 */ /* 0x000ff6000fffe03f */
[----:B------:R-:W-:Y:S01]  /*3fa50*/  @!UPT UIADD3 URZ, URZ, URZ, URZ ;  /* 0x0000003f3f3ff290 */ /* 0x000fe2000fffe03f */
[----:B------:R0:W-:Y:S01]  /*3fa60*/  STL.64 [R1+0x230], R4 ;  /* 0x0002300401007387 */ /* 0x0001e20000100a00 */
[----:B------:R1:W-:Y:S02]  /*3fa70*/  STL.64 [R1+0x238], R6 ;  /* 0x0002380601007387 */ /* 0x0003e40000100a00 */
[----:B0-----:R-:W-:Y:S02]  /*3fa80*/  IMAD.MOV.U32 R5, RZ, RZ, R20 ;  /* 0x000000ffff057224 */ /* 0x001fe400078e0014 */
[----:B------:R-:W-:Y:S02]  /*3fa90*/  IMAD.MOV.U32 R4, RZ, RZ, R21 ;  /* 0x000000ffff047224 */ /* 0x000fe400078e0015 */
[----:B------:R-:W2:Y:S01]  /*3faa0*/  LDL.LU.64 R20, [R1+0x2cd0] ;  /* 0x002cd00001147983 */ /* 0x000ea20000300a00 */
[----:B------:R-:W-:Y:S02]  /*3fab0*/  IMAD.MOV.U32 R12, RZ, RZ, R23 ;  /* 0x000000ffff0c7224 */ /* 0x000fe400078e0017 */
[----:B------:R-:W-:Y:S01]  /*3fac0*/  IMAD.MOV.U32 R13, RZ, RZ, R22 ;  /* 0x000000ffff0d7224 */ /* 0x000fe200078e0016 */
[----:B--2---:R-:W-:Y:S01]  /*3fad0*/  HMMA.16816.F32 R16, R8, R20, R16 ;  /* 0x000000140810723c */ /* 0x004fe20000001810 */
[----:B-1----:R-:W-:-:S02]  /*3fae0*/  IMAD.MOV.U32 R7, RZ, RZ, R20 ;  /* 0x000000ffff077224 */ /* 0x002fc400078e0014 */
[----:B------:R-:W-:Y:S11]  /*3faf0*/  IMAD.MOV.U32 R6, RZ, RZ, R21 ;  /* 0x000000ffff067224 */ /* 0x000ff600078e0015 */
[----:B------:R-:W-:Y:S09]  /*3fb00*/  @!UPT UIADD3 URZ, URZ, URZ, URZ ;  /* 0x0000003f3f3ff290 */ /* 0x000ff2000fffe03f */
[----:B------:R-:W-:Y:S01]  /*3fb10*/  STL.64 [R1+0x220], R16 ;  /* 0x0002201001007387 */ /* 0x000fe20000100a00 */
[----:B------:R0:W-:Y:S03]  /*3fb20*/  STL.64 [R1+0x228], R18 ;  /* 0x0002281201007387 */ /* 0x0001e60000100a00 */
[----:B0-----:R-:W2:Y:S01]  /*3fb30*/  LDL.LU.64 R18, [R1+0x2cc8] ;  /* 0x002cc80001127983 */ /* 0x001ea20000300a00 */
[----:B------:R-:W3:Y:S02]  /*3fb40*/  LDL.LU.64 R16, [R1+0x2cc0] ;  /* 0x002cc00001107983 */ /* 0x000ee40000300a00 */
[----:B------:R-:W3:Y:S02]  /*3fb50*/  LDL.LU.64 R22, [R1+0x2cb8] ;  /* 0x002cb80001167983 */ /* 0x000ee40000300a00 */
[----:B------:R-:W3:Y:S02]  /*3fb60*/  LDL.LU.64 R20, [R1+0x2cb0] ;  /* 0x002cb00001147983 */ /* 0x000ee40000300a00 */
[----:B---3--:R-:W-:Y:S01]  /*3fb70*/  HMMA.16816.F32 R20, R8, R16, R20 ;  /* 0x000000100814723c */ /* 0x008fe20000001814 */
[----:B--2---:R-:W-:Y:S01]  /*3fb80*/  STL.64 [R1+0x2c20], R18 ;  /* 0x002c201201007387 */ /* 0x004fe20000100a00 */
[----:B------:R0:W-:Y:S05]  /*3fb90*/  STL.64 [R1+0x2c18], R16 ;  /* 0x002c181001007387 */ /* 0x0001ea0000100a00 */
[----:B0-----:R-:W-:-:S02]  /*3fba0*/  IMAD.MOV.U32 R16, RZ, RZ, R7 ;  /* 0x000000ffff107224 */ /* 0x001fc400078e0007 */
[----:B------:R-:W-:Y:S11]  /*3fbb0*/  IMAD.MOV.U32 R17, RZ, RZ, R6 ;  /* 0x000000ffff117224 */ /* 0x000ff600078e0006 */
[----:B------:R-:W-:Y:S03]  /*3fbc0*/  @!UPT UIADD3 URZ, URZ, URZ, URZ ;  /* 0x0000003f3f3ff290 */ /* 0x000fe6000fffe03f */
[----:B------:R0:W-:Y:S01]  /*3fbd0*/  STL.64 [R1+0x210], R20 ;  /* 0x0002101401007387 */ /* 0x0001e20000100a00 */
[----:B------:R1:W-:Y:S02]  /*3fbe0*/  STL.64 [R1+0x218], R22 ;  /* 0x0002181601007387 */ /* 0x0003e40000100a00 */
[----:B------:R-:W-:Y:S01]  /*3fbf0*/  STL.64 [R1+0x2c38], R16 ;  /* 0x002c381001007387 */ /* 0x000fe20000100a00 */
[----:B0-----:R-:W2:Y:S01]  /*3fc00*/  LDL.LU R20, [R1+0x8a0] ;  /* 0x0008a00001147983 */ /* 0x001ea20000300800 */
[----:B------:R-:W2:Y:S02]  /*3fc10*/  LDL.LU R21, [R1+0x8a4] ;  /* 0x0008a40001157983 */ /* 0x000ea40000300800 */
[----:B-1----:R-:W3:Y:S02]  /*3fc20*/  LDL.LU R22, [R1+0x8a8] ;  /* 0x0008a80001167983 */ /* 0x002ee40000300800 */
[----:B------:R-:W3:Y:S02]  /*3fc30*/  LDL.LU R23, [R1+0x8ac] ;  /* 0x0008ac0001177983 */ /* 0x000ee40000300800 */
[----:B---3--:R-:W-:Y:S01]  /*3fc40*/  STL.64 [R1+0x2ca8], R22 ;  /* 0x002ca81601007387 */ /* 0x008fe20000100a00 */
[----:B--2---:R0:W-:Y:S03]  /*3fc50*/  STL.64 [R1+0x2ca0], R20 ;  /* 0x002ca01401007387 */ /* 0x0041e60000100a00 */
[----:B0-----:R-:W2:Y:S01]  /*3fc60*/  LDL.LU R20, [R1+0x200] ;  /* 0x0002000001147983 */ /* 0x001ea20000300800 */
[----:B------:R-:W2:Y:S02]  /*3fc70*/  LDL.LU R21, [R1+0x204] ;  /* 0x0002040001157983 */ /* 0x000ea40000300800 */
[----:B------:R-:W2:Y:S02]  /*3fc80*/  LDL.LU R22, [R1+0x208] ;  /* 0x0002080001167983 */ /* 0x000ea40000300800 */
[----:B------:R-:W2:Y:S02]  /*3fc90*/  LDL.LU R23, [R1+0x20c] ;  /* 0x00020c0001177983 */ /* 0x000ea40000300800 */
[----:B------:R-:W-:-:S02]  /*3fca0*/  IMAD.MOV.U32 R16, RZ, RZ, R5 ;  /* 0x000000ffff107224 */ /* 0x000fc400078e0005 */
[----:B------:R-:W-:Y:S01]  /*3fcb0*/  IMAD.MOV.U32 R17, RZ, RZ, R4 ;  /* 0x000000ffff117224 */ /* 0x000fe200078e0004 */
[----:B------:R-:W3:Y:S01]  /*3fcc0*/  LDL.LU.64 R24, [R1+0x90] ;  /* 0x0000900001187983 */ /* 0x000ee20000300a00 */
[----:B------:R-:W3:Y:S02]  /*3fcd0*/  LDL.LU R4, [R1+0x890] ;  /* 0x0008900001047983 */ /* 0x000ee40000300800 */
[----:B------:R-:W3:Y:S02]  /*3fce0*/  LDL.LU R5, [R1+0x894] ;  /* 0x0008940001057983 */ /* 0x000ee40000300800 */
[----:B------:R-:W3:Y:S01]  /*3fcf0*/  LDL.LU R6, [R1+0x898] ;  /* 0x0008980001067983 */ /* 0x000ee20000300800 */
[----:B------:R-:W3:Y:S01]  /*3fd00*/  LDL.LU R7, [R1+0x89c] ;  /* 0x00089c0001077983 */ /* 0x000ee20000300800 */
        /* <DEDUP_REMOVED lines=8> */
[----:B--2---:R-:W-:Y:S11]  /*3fd90*/  HMMA.16816.F32 R20, R8, R12, R20 ;  /* 0x0000000c0814723c */ /* 0x004ff60000001814 */
[----:B------:R-:W-:Y:S11]  /*3fda0*/  @!UPT UIADD3 URZ, URZ, URZ, URZ ;  /* 0x0000003f3f3ff290 */ /* 0x000ff6000fffe03f */
[----:B------:R-:W-:Y:S01]  /*3fdb0*/  @!UPT UIADD3 URZ, URZ, URZ, URZ ;  /* 0x0000003f3f3ff290 */ /* 0x000fe2000fffe03f */
[----:B------:R-:W-:Y:S01]  /*3fdc0*/  STL.64 [R1+0x200], R20 ;  /* 0x0002001401007387 */ /* 0x000fe20000100a00 */
[----:B------:R0:W-:Y:S03]  /*3fdd0*/  STL.64 [R1+0x208], R22 ;  /* 0x0002081601007387 */ /* 0x0001e60000100a00 */
[----:B0-----:R-:W3:Y:S01]  /*3fde0*/  LDL.LU.64 R22, [R1+0x2ca8] ;  /* 0x002ca80001167983 */ /* 0x001ee20000300a00 */
[----:B------:R-:W3:Y:S02]  /*3fdf0*/  LDL.LU.64 R20, [R1+0x2ca0] ;  /* 0x002ca00001147983 */ /* 0x000ee40000300a00 */
[----:B----4-:R-:W-:Y:S02]  /*3fe00*/  STL.64 [R1+0x2c30], R14 ;  /* 0x002c300e01007387 */ /* 0x010fe40000100a00 */
[----:B------:R0:W-:Y:S02]  /*3fe10*/  STL.64 [R1+0x2c28], R12 ;  /* 0x002c280c01007387 */ /* 0x0001e40000100a00 */
[----:B0-----:R-:W2:Y:S01]  /*3fe20*/  LDL.LU R12, [R1+0x40] ;  /* 0x00004000010c7983 */ /* 0x001ea20000300800 */
[----:B------:R-:W2:Y:S02]  /*3fe30*/  LDL.LU R13, [R1+0x44] ;  /* 0x00004400010d7983 */ /* 0x000ea40000300800 */
[----:B------:R-:W4:Y:S02]  /*3fe40*/  LDL.LU R14, [R1+0x48] ;  /* 0x00004800010e7983 */ /* 0x000f240000300800 */
[----:B------:R-:W-:-:S02]  /*3fe50*/  IMAD.MOV.U32 R15, RZ, RZ, R2 ;  /* 0x000000ffff0f7224 */ /* 0x000fc400078e0002 */
[----:B------:R-:W3:Y:S04]  /*3fe60*/  LDL.LU R2, [R1+0x2c98] ;  /* 0x002c980001027983 */ /* 0x000ee80000300800 */
[----:B----4-:R-:W-:Y:S01]  /*3fe70*/  STL.64 [R1+0x2c48], R14 ;  /* 0x002c480e01007387 */ /* 0x010fe20000100a00 */
[----:B--2---:R0:W-:Y:S03]  /*3fe80*/  STL.64 [R1+0x2c40], R12 ;  /* 0x002c400c01007387 */ /* 0x0041e60000100a00 */
        /* <DEDUP_REMOVED lines=9> */
[----:B------:R-:W2:Y:S11]  /*3ff20*/  LDL.LU R14, [R1+0x68] ;  /* 0x00006800010e7983 */ /* 0x000eb60000300800 */
[----:B------:R-:W-:Y:S04]  /*3ff30*/  @!UPT UIADD3 URZ, URZ, URZ, URZ ;  /* 0x0000003f3f3ff290 */ /* 0x000fe8000fffe03f */
[----:B------:R0:W-:Y:S01]  /*3ff40*/  STL.64 [R1+0x1f0], R20 ;  /* 0x0001f01401007387 */ /* 0x0001e20000100a00 */
[----:B------:R-:W-:Y:S01]  /*3ff50*/  STL.64 [R1+0x1f8], R22 ;  /* 0x0001f81601007387 */ /* 0x000fe20000100a00 */
[----:B------:R-:W3:Y:S02]  /*3ff60*/  LDL.LU.64 R26, [R1+0x2c90] ;  /* 0x002c9000011a7983 */ /* 0x000ee40000300a00 */
[----:B0-----:R-:W-:Y:S02]  /*3ff70*/  IMAD.MOV.U32 R21, RZ, RZ, R24 ;  /* 0x000000ffff157224 */ /* 0x001fe400078e0018 */
[----:B------:R-:W-:Y:S02]  /*3ff80*/  IMAD.MOV.U32 R20, RZ, RZ, R25 ;  /* 0x000000ffff147224 */ /* 0x000fe400078e0019 */
[----:B------:R-:W4:Y:S02]  /*3ff90*/  LDL.LU.64 R24, [R1+0x2c88] ;  /* 0x002c880001187983 */ /* 0x000f240000300a00 */
[C---:B----4-:R-:W-:Y:S11]  /*3ffa0*/  HMMA.16816.F32 R4, R8.reuse, R24, R4 ;  /* 0x000000180804723c */ /* 0x050ff60000001804 */
[----:B------:R-:W-:Y:S11]  /*3ffb0*/  @!UPT UIADD3 URZ, URZ, URZ, URZ ;  /* 0x0000003f3f3ff290 */ /* 0x000ff6000fffe03f */
[----:B------:R-:W-:Y:S01]  /*3ffc0*/  @!UPT UIADD3 URZ, URZ, URZ, URZ ;  /* 0x0000003f3f3ff290 */ /* 0x000fe2000fffe03f */
[----:B------:R0:W-:Y:S01]  /*3ffd0*/  STL.64 [R1+0x1e0], R4 ;  /* 0x0001e00401007387 */ /* 0x0001e20000100a00 */
[----:B------:R-:W-:Y:S03]  /*3ffe0*/  STL [R1+0x1e8], R6 ;  /* 0x0001e80601007387 */ /* 0x000fe60000100800 */
[----:B0-----:R-:W4:Y:S01]  /*3fff0*/  LDL.LU.64 R4, [R1+0x2c80] ;  /* 0x002c800001047983 */ /* 0x001f220000300a00 */
[----:B------:R-:W-:Y:S02]  /*40000*/  IMAD.MOV.U32 R15, RZ, RZ, R2 ;  /* 0x000000ffff0f7224 */ /* 0x000fe400078e0002 */
[----:B------:R-:W-:Y:S02]  /*40010*/  IMAD.MOV.U32 R2, RZ, RZ, R7 ;  /* 0x000000ffff027224 */ /* 0x000fe400078e0007 */
[----:B------:R-:W-:Y:S03]  /*40020*/  STL.64 [R1+0x2c08], R24 ;  /* 0x002c081801007387 */ /* 0x000fe60000100a00 */
[----:B------:R0:W-:Y:S01]  /*40030*/  STL [R1+0x26e8], R2 ;  /* 0x0026e80201007387 */ /* 0x0001e20000100800 */
[----:B----4-:R-:W-:Y:S03]  /*40040*/  HMMA.16816.F32 R8, R8, R4, R16 ;  /* 0x000000040808723c */ /* 0x010fe60000001810 */
[----:B------:R-:W2:Y:S01]  /*40050*/  LDL.LU.64 R16, [R1+0x2c78] ;  /* 0x002c780001107983 */ /* 0x000ea20000300a00 */
[----:B------:R-:W-:-:S02]  /*40060*/  IMAD.MOV.U32 R22, RZ, RZ, R4 ;  /* 0x000000ffff167224 */ /* 0x000fc400078e0004 */
[----:B0-----:R-:W-:Y:S11]  /*40070*/  IMAD.MOV.U32 R2, RZ, RZ, R5 ;  /* 0x000000ffff027224 */ /* 0x001ff600078e0005 */
[----:B------:R-:W-:Y:S06]  /*40080*/  @!UPT UIADD3 URZ, URZ, URZ, URZ ;  /* 0x0000003f3f3ff290 */ /* 0x000fec000fffe03f */
[----:B------:R0:W-:Y:S01]  /*40090*/  STL.64 [R1+0xf0], R8 ;  /* 0x0000f00801007387 */ /* 0x0001e20000100a00 */
[----:B------:R-:W-:Y:S02]  /*400a0*/  STL.64 [R1+0xf8], R10 ;  /* 0x0000f80a01007387 */ /* 0x000fe40000100a00 */
[----:B------:R-:W2:Y:S02]  /*400b0*/  LDL.LU.64 R6, [R1+0x2c70] ;  /* 0x002c700001067983 */ /* 0x000ea40000300a00 */
[----:B------:R-:W2:Y:S01]  /*400c0*/  LDL.LU.64 R4, [R1+0x2c68] ;  /* 0x002c680001047983 */ /* 0x000ea20000300a00 */
[----:B0-----:R-:W4:Y:S01]  /*400d0*/  LDL.LU R8, [R1+0x30] ;  /* 0x0000300001087983 */ /* 0x001f220000300800 */
[----:B------:R-:W4:Y:S01]  /*400e0*/  LDL.LU R9, [R1+0x34] ;  /* 0x0000340001097983 */ /* 0x000f220000300800 */
[C---:B--2---:R-:W-:Y:S02]  /*400f0*/  HMMA.16816.F32 R16, R4.reuse, R16, R12 ;  /* 0x000000100410723c */ /* 0x044fe4000000180c */
[----:B------:R-:W2:Y:S01]  /*40100*/  LDL.LU.64 R14, [R1+0x2c60] ;  /* 0x002c6000010e7983 */ /* 0x000ea20000300a00 */
[----:B------:R-:W2:Y:S11]  /*40110*/  LDL.LU.64 R12, [R1+0x2c58] ;  /* 0x002c5800010c7983 */ /* 0x000eb60000300a00 */
[----:B------:R-:W-:Y:S09]  /*40120*/  @!UPT UIADD3 URZ, URZ, URZ, URZ ;  /* 0x0000003f3f3ff290 */ /* 0x000ff2000fffe03f */
[----:B------:R0:W-:Y:S01]  /*40130*/  STL.64 [R1+0x60], R16 ;  /* 0x0000601001007387 */ /* 0x0001e20000100a00 */
[----:B------:R2:W-:Y:S03]  /*40140*/  STL.64 [R1+0x68], R18 ;  /* 0x0000681201007387 */ /* 0x0005e60000100a00 */
[----:B0-----:R-:W2:Y:S02]  /*40150*/  LDL.LU.64 R16, [R1+0x2c50] ;  /* 0x002c500001107983 */ /* 0x001ea40000300a00 */
[----:B--2---:R-:W-:Y:S02]  /*40160*/  HMMA.16816.F32 R16, R4, R16, R12 ;  /* 0x000000100410723c */ /* 0x004fe4000000180c */
[----:B------:R-:W2:Y:S01]  /*40170*/  LDL.LU.64 R14, [R1+0x2c48] ;  /* 0x002c4800010e7983 */ /* 0x000ea20000300a00 */
[----:B------:R-:W2:Y:S11]  /*40180*/  LDL.LU.64 R12, [R1+0x2c40] ;  /* 0x002c4000010c7983 */ /* 0x000eb60000300a00 */
[----:B------:R-:W-:Y:S09]  /*40190*/  @!UPT UIADD3 URZ, URZ, URZ, URZ ;  /* 0x0000003f3f3ff290 */ /* 0x000ff2000fffe03f */
[----:B------:R0:W-:Y:S04]  /*401a0*/  STL.64 [R1+0x50], R16 ;  /* 0x0000501001007387 */ /* 0x0001e80000100a00 */
[----:B0-----:R-:W2:Y:S01]  /*401b0*/  LDL.LU.64 R16, [R1+0x2c38] ;  /* 0x002c380001107983 */ /* 0x001ea20000300a00 */
[----:B------:R-:W-:Y:S02]  /*401c0*/  IMAD.MOV.U32 R10, RZ, RZ, R3 ;  /* 0x000000ffff0a7224 */ /* 0x000fe400078e0003 */
[----:B------:R-:W-:Y:S02]  /*401d0*/  IMAD.MOV.U32 R11, RZ, RZ, R0 ;  /* 0x000000ffff0b7224 */ /* 0x000fe400078e0000 */
[----:B------:R-:W-:Y:S02]  /*401e0*/  IMAD.MOV.U32 R0, RZ, RZ, R18 ;  /* 0x000000ffff007224 */ /* 0x000fe400078e0012 */
[----:B------:R-:W-:-:S05]  /*401f0*/  IMAD.MOV.U32 R3, RZ, RZ, R19 ;  /* 0x000000ffff037224 */ /* 0x000fca00078e0013 */
[----:B------:R-:W-:Y:S01]  /*40200*/  STL [R1+0x24f8], R3 ;  /* 0x0024f80301007387 */ /* 0x000fe20000100800 */
[----:B------:R-:W-:Y:S01]  /*40210*/  STL [R1+0x24f4], R0 ;  /* 0x0024f40001007387 */ /* 0x000fe20000100800 */
[C---:B--2---:R-:W-:Y:S02]  /*40220*/  HMMA.16816.F32 R16, R4.reuse, R16, R12 ;  /* 0x000000100410723c */ /* 0x044fe4000000180c */
[----:B------:R-:W2:Y:S01]  /*40230*/  LDL.LU.64 R14, [R1+0x2c30] ;  /* 0x002c3000010e7983 */ /* 0x000ea20000300a00 */
[----:B------:R-:W2:Y:S11]  /*40240*/  LDL.LU.64 R12, [R1+0x2c28] ;  /* 0x002c2800010c7983 */ /* 0x000eb60000300a00 */
[----:B------:R-:W-:Y:S09]  /*40250*/  @!UPT UIADD3 URZ, URZ, URZ, URZ ;  /* 0x0000003f3f3ff290 */ /* 0x000ff2000fffe03f */
[----:B------:R-:W-:Y:S01]  /*40260*/  STL.64 [R1+0x40], R16 ;  /* 0x0000401001007387 */ /* 0x000fe20000100a00 */
[----:B------:R0:W-:Y:S03]  /*40270*/  STL.64 [R1+0x48], R18 ;  /* 0x0000481201007387 */ /* 0x0001e60000100a00 */
[----:B0-----:R-:W2:Y:S01]  /*40280*/  LDL.LU.64 R18, [R1+0x2c20] ;  /* 0x002c200001127983 */ /* 0x001ea20000300a00 */
[----:B------:R-:W4:Y:S02]  /*40290*/  LDL.LU.64 R16, [R1+0x2c18] ;  /* 0x002c180001107983 */ /* 0x000f240000300a00 */
[----:B------:R-:W-:Y:S02]  /*402a0*/  IMAD.MOV.U32 R25, RZ, RZ, R20 ;  /* 0x000000ffff197224 */ /* 0x000fe400078e0014 */
[----:B------:R-:W-:Y:S01]  /*402b0*/  IMAD.MOV.U32 R24, RZ, RZ, R21 ;  /* 0x000000ffff187224 */ /* 0x000fe200078e0015 */
[----:B----4-:R-:W-:Y:S11]  /*402c0*/  HMMA.16816.F32 R8, R4, R16, R8 ;  /* 0x000000100408723c */ /* 0x010ff60000001808 */
[----:B------:R-:W-:Y:S11]  /*402d0*/  @!UPT UIADD3 URZ, URZ, URZ, URZ ;  /* 0x0000003f3f3ff290 */ /* 0x000ff6000fffe03f */
[----:B------:R-:W-:Y:S01]  /*402e0*/  @!UPT UIADD3 URZ, URZ, URZ, URZ ;  /* 0x0000003f3f3ff290 */ /* 0x000fe2000fffe03f */
[----:B------:R0:W-:Y:S01]  /*402f0*/  STL.64 [R1+0x30], R8 ;  /* 0x0000300801007387 */ /* 0x0001e20000100a00 */
[----:B------:R-:W-:Y:S02]  /*40300*/  IMAD.MOV.U32 R3, RZ, RZ, R10 ;  /* 0x000000ffff037224 */ /* 0x000fe400078e000a */
[----:B------:R-:W-:Y:S02]  /*40310*/  IMAD.MOV.U32 R0, RZ, RZ, R11 ;  /* 0x000000ffff007224 */ /* 0x000fe400078e000b */
[----:B0-----:R-:W-:Y:S02]  /*40320*/  IMAD.MOV.U32 R8, RZ, RZ, R22 ;  /* 0x000000ffff087224 */ /* 0x001fe400078e0016 */
[----:B------:R-:W-:-:S05]  /*40330*/  IMAD.MOV.U32 R9, RZ, RZ, R2 ;  /* 0x000000ffff097224 */ /* 0x000fca00078e0002 */
[----:B------:R0:W-:Y:S04]  /*40340*/  STL.64 [R1+0x2c10], R8 ;  /* 0x002c100801007387 */ /* 0x0001e80000100a00 */
[----:B0-----:R-:W4:Y:S01]  /*40350*/  LDL.LU R8, [R1+0x10] ;  /* 0x0000100001087983 */ /* 0x001f220000300800 */
[----:B------:R-:W4:Y:S02]  /*40360*/  LDL.LU R9, [R1+0x14] ;  /* 0x0000140001097983 */ /* 0x000f240000300800 */
[----:B------:R-:W4:Y:S02]  /*40370*/  LDL.LU R10, [R1+0x18] ;  /* 0x00001800010a7983 */ /* 0x000f240000300800 */
[----:B------:R-:W4:Y:S01]  /*40380*/  LDL.LU R11, [R1+0x1c] ;  /* 0x00001c00010b7983 */ /* 0x000f220000300800 */
[----:B------:R-:W3:Y:S01]  /*40390*/  LDL.LU R20, [R1] ;  /* 0x0000000001147983 */ /* 0x000ee20000300800 */
[----:B------:R-:W3:Y:S02]  /*403a0*/  LDL.LU R21, [R1+0x4] ;  /* 0x0000040001157983 */ /* 0x000ee40000300800 */
[----:B------:R-:W3:Y:S02]  /*403b0*/  LDL.LU R22, [R1+0x8] ;  /* 0x0000080001167983 */ /* 0x000ee40000300800 */
[----:B------:R-:W3:Y:S01]  /*403c0*/  LDL.LU R23, [R1+0xc] ;  /* 0x00000c0001177983 */ /* 0x000ee20000300800 */
[----:B--2---:R0:W-:Y:S01]  /*403d0*/  STL.64 [R1+0x2bb0], R18 ;  /* 0x002bb01201007387 */ /* 0x0041e20000100a00 */
[----:B------:R-:W2:Y:S02]  /*403e0*/  LDL.LU R16, [R1+0x20] ;  /* 0x0000200001107983 */ /* 0x000ea40000300800 */
[----:B------:R-:W2:Y:S01]  /*403f0*/  LDL.LU R17, [R1+0x24] ;  /* 0x0000240001117983 */ /* 0x000ea20000300800 */
[----:B0-----:R-:W2:Y:S01]  /*40400*/  LDL.LU R18, [R1+0x28] ;  /* 0x0000280001127983 */ /* 0x001ea20000300800 */
[----:B------:R-:W2:Y:S02]  /*40410*/  LDL.LU R19, [R1+0x2c] ;  /* 0x00002c0001137983 */ /* 0x000ea40000300800 */
[----:B------:R-:W-:Y:S02]  /*40420*/  STL [R1+0x2500], R0 ;  /* 0x0025000001007387 */ /* 0x000fe40000100800 */
[----:B------:R-:W-:Y:S01]  /*40430*/  STL [R1+0x24fc], R3 ;  /* 0x0024fc0301007387 */ /* 0x000fe20000100800 */
[----:B------:R0:W-:Y:S01]  /*40440*/  STL.64 [R1+0x2ba8], R14 ;  /* 0x002ba80e01007387 */ /* 0x0001e20000100a00 */
[----:B--2---:R-:W-:Y:S03]  /*40450*/  HMMA.16816.F32 R16, R4, R12, R16 ;  /* 0x0000000c0410723c */ /* 0x004fe60000001810 */
[----:B------:R-:W2:Y:S11]  /*40460*/  LDL.LU R12, [R1+0x1a0] ;  /* 0x0001a000010c7983 */ /* 0x000eb60000300800 */
[----:B------:R-:W-:Y:S09]  /*40470*/  @!UPT UIADD3 URZ, URZ, URZ, URZ ;  /* 0x0000003f3f3ff290 */ /* 0x000ff2000fffe03f */
[----:B------:R-:W-:Y:S01]  /*40480*/  STL.64 [R1+0x20], R16 ;  /* 0x0000201001007387 */ /* 0x000fe20000100a00 */
[----:B------:R1:W-:Y:S02]  /*40490*/  STL.64 [R1+0x28], R18 ;  /* 0x0000281201007387 */ /* 0x0003e40000100a00 */
[----:B------:R-:W2:Y:S02]  /*404a0*/  LDL.LU R13, [R1+0x1a4] ;  /* 0x0001a400010d7983 */ /* 0x000ea40000300800 */
[----:B0-----:R-:W2:Y:S01]  /*404b0*/  LDL.LU R14, [R1+0x1a8] ;  /* 0x0001a800010e7983 */ /* 0x001ea20000300800 */
[----:B------:R-:W2:Y:S04]  /*404c0*/  LDL.LU R15, [R1+0x1ac] ;  /* 0x0001ac00010f7983 */ /* 0x000ea80000300800 */
[----:B--2---:R-:W-:Y:S01]  /*404d0*/  STL.64 [R1+0x2bc0], R14 ;  /* 0x002bc00e01007387 */ /* 0x004fe20000100a00 */
[----:B------:R-:W-:Y:S02]  /*404e0*/  STL.64 [R1+0x2bb8], R12 ;  /* 0x002bb80c01007387 */ /* 0x000fe40000100a00 */
[----:B-1----:R-:W2:Y:S02]  /*404f0*/  LDL R18, [R1+0xc8] ;  /* 0x0000c80001127983 */ /* 0x002ea40000100800 */
[----:B------:R-:W2:Y:S02]  /*40500*/  LDL R19, [R1+0xcc] ;  /* 0x0000cc0001137983 */ /* 0x000ea40000100800 */
[----:B--2---:R0:W-:Y:S04]  /*40510*/  STL.64 [R1+0x2bc8], R18 ;  /* 0x002bc81201007387 */ /* 0x0041e80000100a00 */
[----:B0-----:R-:W2:Y:S01]  /*40520*/  LDL.64 R18, [R1+0xd8] ;  /* 0x0000d80001127983 */ /* 0x001ea20000100a00 */
[----:B---3--:R-:W-:-:S02]  /*40530*/  IMAD.MOV.U32 R14, RZ, RZ, R27 ;  /* 0x000000ffff0e7224 */ /* 0x008fc400078e001b */
[----:B------:R-:W-:Y:S02]  /*40540*/  IMAD.MOV.U32 R15, RZ, RZ, R26 ;  /* 0x000000ffff0f7224 */ /* 0x000fe400078e001a */
[----:B----4-:R-:W-:Y:S01]  /*40550*/  HMMA.16816.F32 R24, R4, R24, R8 ;  /* 0x000000180418723c */ /* 0x010fe20000001808 */
[----:B--2---:R0:W-:Y:S01]  /*40560*/  STL.64 [R1+0x2bd0], R18 ;  /* 0x002bd01201007387 */ /* 0x0041e20000100a00 */
[----:B------:R-:W2:Y:S02]  /*40570*/  LDL.LU R16, [R1+0x1d0] ;  /* 0x0001d00001107983 */ /* 0x000ea40000300800 */
[----:B------:R-:W2:Y:S01]  /*40580*/  LDL.LU R17, [R1+0x1d4] ;  /* 0x0001d40001117983 */ /* 0x000ea20000300800 */
[----:B0-----:R-:W2:Y:S01]  /*40590*/  LDL.LU R18, [R1+0x1d8] ;  /* 0x0001d80001127983 */ /* 0x001ea20000300800 */
[----:B------:R-:W2:Y:S02]  /*405a0*/  LDL.LU R19, [R1+0x1dc] ;  /* 0x0001dc0001137983 */ /* 0x000ea40000300800 */
[----:B------:R-:W3:Y:S02]  /*405b0*/  LDL.LU R12, [R1+0x1b0] ;  /* 0x0001b000010c7983 */ /* 0x000ee40000300800 */
[----:B------:R-:W3:Y:S01]  /*405c0*/  LDL.LU R13, [R1+0x1b4] ;  /* 0x0001b400010d7983 */ /* 0x000ee20000300800 */
[----:B------:R0:W-:Y:S04]  /*405d0*/  STL.64 [R1+0x2be0], R14 ;  /* 0x002be00e01007387 */ /* 0x0001e80000100a00 */
[----:B---3--:R-:W-:Y:S01]  /*405e0*/  STL.64 [R1+0x2bd8], R12 ;  /* 0x002bd80c01007387 */ /* 0x008fe20000100a00 */
[----:B0-----:R-:W2:Y:S02]  /*405f0*/  LDL.64 R14, [R1+0xe8] ;  /* 0x0000e800010e7983 */ /* 0x001ea40000100a00 */
[----:B------:R-:W3:Y:S05]  /*40600*/  LDL.LU.64 R8, [R1+0x2c10] ;  /* 0x002c100001087983 */ /* 0x000eea0000300a00 */
[----:B------:R0:W-:Y:S02]  /*40610*/  STL.64 [R1+0x10], R24 ;  /* 0x0000101801007387 */ /* 0x0001e40000100a00 */
[----:B0-----:R-:W4:Y:S01]  /*40620*/  LDL.LU.64 R24, [R1+0x2c08] ;  /* 0x002c080001187983 */ /* 0x001f220000300a00 */
[----:B------:R-:W-:-:S02]  /*40630*/  IMAD.MOV.U32 R0, RZ, RZ, R26 ;  /* 0x000000ffff007224 */ /* 0x000fc400078e001a */
[----:B------:R-:W-:-:S05]  /*40640*/  IMAD.MOV.U32 R3, RZ, RZ, R27 ;  /* 0x000000ffff037224 */ /* 0x000fca00078e001b */
[----:B------:R-:W-:Y:S01]  /*40650*/  STL [R1+0x26f0], R3 ;  /* 0x0026f00301007387 */ /* 0x000fe20000100800 */
[----:B------:R-:W-:Y:S01]  /*40660*/  STL [R1+0x26ec], R0 ;  /* 0x0026ec0001007387 */ /* 0x000fe20000100800 */
[C---:B----4-:R-:W-:Y:S02]  /*40670*/  HMMA.16816.F32 R24, R4.reuse, R24, R20 ;  /* 0x000000180418723c */ /* 0x050fe40000001814 */
[----:B------:R-:W2:Y:S01]  /*40680*/  LDL.LU.64 R22, [R1+0x2c00] ;  /* 0x002c000001167983 */ /* 0x000ea20000300a00 */
[----:B------:R-:W2:Y:S11]  /*40690*/  LDL.LU.64 R20, [R1+0x2bf8] ;  /* 0x002bf80001147983 */ /* 0x000eb60000300a00 */
[----:B------:R-:W-:Y:S09]  /*406a0*/  @!UPT UIADD3 URZ, URZ, URZ, URZ ;  /* 0x0000003f3f3ff290 */ /* 0x000ff2000fffe03f */
[----:B------:R-:W-:Y:S01]  /*406b0*/  STL.64 [R1], R24 ;  /* 0x0000001801007387 */ /* 0x000fe20000100a00 */
[----:B------:R0:W-:Y:S03]  /*406c0*/  STL.64 [R1+0x8], R26 ;  /* 0x0000081a01007387 */ /* 0x0001e60000100a00 */
[----:B0-----:R-:W3:Y:S01]  /*406d0*/  LDL.LU.64 R26, [R1+0x2bf0] ;  /* 0x002bf000011a7983 */ /* 0x001ee20000300a00 */
[----:B------:R-:W3:Y:S02]  /*406e0*/  LDL.LU.64 R24, [R1+0x2be8] ;  /* 0x002be80001187983 */ /* 0x000ee40000300a00 */
[----:B---3--:R-:W-:Y:S01]  /*406f0*/  HMMA.16816.F32 R24, R4, R8, R24 ;  /* 0x000000080418723c */ /* 0x008fe20000001818 */
[----:B------:R-:W3:Y:S01]  /*40700*/  LDL.LU R4, [R1+0x1c0] ;  /* 0x0001c00001047983 */ /* 0x000ee20000300800 */
[----:B------:R-:W3:Y:S02]  /*40710*/  LDL.LU R5, [R1+0x1c4] ;  /* 0x0001c40001057983 */ /* 0x000ee40000300800 */
[----:B------:R-:W3:Y:S02]  /*40720*/  LDL.LU R6, [R1+0x1c8] ;  /* 0x0001c80001067983 */ /* 0x000ee40000300800 */
[----:B------:R-:W3:Y:S01]  /*40730*/  LDL.LU R7, [R1+0x1cc] ;  /* 0x0001cc0001077983 */ /* 0x000ee20000300800 */
[----:B------:R-:W4:Y:S01]  /*40740*/  LDL.LU R8, [R1+0x530] ;  /* 0x0005300001087983 */ /* 0x000f220000300800 */
[----:B------:R-:W4:Y:S02]  /*40750*/  LDL.LU R9, [R1+0x534] ;  /* 0x0005340001097983 */ /* 0x000f240000300800 */
[----:B------:R-:W3:Y:S02]  /*40760*/  LDL.LU R10, [R1+0x538] ;  /* 0x00053800010a7983 */ /* 0x000ee40000300800 */
[----:B------:R-:W3:Y:S01]  /*40770*/  LDL.LU R11, [R1+0x53c] ;  /* 0x00053c00010b7983 */ /* 0x000ee20000300800 */
[----:B--2---:R-:W-:Y:S01]  /*40780*/  HMMA.16816.F32 R16, R20, R14, R16 ;  /* 0x0000000e1410723c */ /* 0x004fe20000001810 */
[----:B------:R-:W-:-:S02]  /*40790*/  IMAD.MOV.U32 R2, RZ, RZ, R14 ;  /* 0x000000ffff027224 */ /* 0x000fc400078e000e */
[----:B------:R-:W-:Y:S01]  /*407a0*/  IMAD.MOV.U32 R0, RZ, RZ, R15 ;  /* 0x000000ffff007224 */ /* 0x000fe200078e000f */
[----:B---3--:R-:W-:Y:S01]  /*407b0*/  STL.64 [R1+0x2ba0], R10 ;  /* 0x002ba00a01007387 */ /* 0x008fe20000100a00 */
[----:B----4-:R0:W-:Y:S03]  /*407c0*/  STL.64 [R1+0x2b98], R8 ;  /* 0x002b980801007387 */ /* 0x0101e60000100a00 */
[----:B0-----:R-:W2:Y:S01]  /*407d0*/  LDL.LU R8, [R1+0x380] ;  /* 0x0003800001087983 */ /* 0x001ea20000300800 */
[----:B------:R-:W2:Y:S02]  /*407e0*/  LDL.LU R9, [R1+0x384] ;  /* 0x0003840001097983 */ /* 0x000ea40000300800 */
[----:B------:R0:W-:Y:S02]  /*407f0*/  STL.64 [R1+0x2448], R24 ;  /* 0x0024481801007387 */ /* 0x0001e40000100a00 */
[----:B0-----:R-:W3:Y:S01]  /*40800*/  LDL R25, [R1+0x920] ;  /* 0x0009200001197983 */ /* 0x001ee20000100800 */
[----:B------:R0:W-:Y:S03]  /*40810*/  STL.64 [R1+0x2440], R26 ;  /* 0x0024401a01007387 */ /* 0x0001e60000100a00 */
[----:B0-----:R-:W4:Y:S01]  /*40820*/  LDL.64 R26, [R1+0x88] ;  /* 0x00008800011a7983 */ /* 0x001f220000100a00 */
[----:B------:R-:W2:Y:S02]  /*40830*/  LDL.LU.64 R14, [R1+0x2be0] ;  /* 0x002be000010e7983 */ /* 0x000ea40000300a00 */
[----:B------:R-:W2:Y:S03]  /*40840*/  LDL.LU.64 R12, [R1+0x2bd8] ;  /* 0x002bd800010c7983 */ /* 0x000ea60000300a00 */
[----:B------:R-:W-:Y:S01]  /*40850*/  STL.64 [R1+0xd90], R16 ;  /* 0x000d901001007387 */ /* 0x000fe20000100a00 */
[----:B------:R0:W-:Y:S04]  /*40860*/  STL.64 [R1+0xd98], R18 ;  /* 0x000d981201007387 */ /* 0x0001e80000100a00 */
[----:B0-----:R-:W2:Y:S01]  /*40870*/  LDL.LU.64 R18, [R1+0x2bd0] ;  /* 0x002bd00001127983 */ /* 0x001ea20000300a00 */
[----:B------:R-:W-:-:S02]  /*40880*/  IMAD.MOV.U32 R11, RZ, RZ, R28 ;  /* 0x000000ffff0b7224 */ /* 0x000fc400078e001c */
[----:B------:R-:W-:Y:S02]  /*40890*/  IMAD.MOV.U32 R10, RZ, RZ, R29 ;  /* 0x000000ffff0a7224 */ /* 0x000fe400078e001d */
[----:B------:R-:W-:Y:S02]  /*408a0*/  IMAD.MOV.U32 R28, RZ, RZ, R16 ;  /* 0x000000ffff1c7224 */ /* 0x000fe400078e0010 */
[----:B------:R-:W-:-:S03]  /*408b0*/  IMAD.MOV.U32 R29, RZ, RZ, R17 ;  /* 0x000000ffff1d7224 */ /* 0x000fc600078e0011 */
[----:B------:R-:W-:Y:S02]  /*408c0*/  STL [R1+0x2300], R28 ;  /* 0x0023001c01007387 */ /* 0x000fe40000100800 */
[----:B------:R-:W-:Y:S01]  /*408d0*/  STL [R1+0x22fc], R29 ;  /* 0x0022fc1d01007387 */ /* 0x000fe20000100800 */
[C---:B--2---:R-:W-:Y:S01]  /*408e0*/  HMMA.16816.F32 R4, R20.reuse, R18, R4 ;  /* 0x000000121404723c */ /* 0x044fe20000001804 */
[----:B------:R-:W-:Y:S11]  /*408f0*/  IMAD.MOV.U32 R3, RZ, RZ, R19 ;  /* 0x000000ffff037224 */ /* 0x000ff600078e0013 */
[----:B------:R-:W-:Y:S11]  /*40900*/  @!UPT UIADD3 URZ, URZ, URZ, URZ ;  /* 0x0000003f3f3ff290 */ /* 0x000ff6000fffe03f */
        /* <DEDUP_REMOVED lines=11> */
[C---:B--2---:R-:W-:Y:S11]  /*409c0*/  HMMA.16816.F32 R12, R20.reuse, R18, R12 ;  /* 0x00000012140c723c */ /* 0x044ff6000000180c */
[----:B------:R-:W-:Y:S11]  /*409d0*/  @!UPT UIADD3 URZ, URZ, URZ, URZ ;  /* 0x0000003f3f3ff290 */ /* 0x000ff6000fffe03f */
[----:B------:R-:W-:Y:S01]  /*409e0*/  @!UPT UIADD3 URZ, URZ, URZ, URZ ;  /* 0x0000003f3f3ff290 */ /* 0x000fe2000fffe03f */
[----:B------:R-:W-:Y:S01]  /*409f0*/  STL.64 [R1+0xd60], R12 ;  /* 0x000d600c01007387 */ /* 0x000fe20000100a00 */
[----:B------:R0:W-:Y:S03]  /*40a00*/  STL.64 [R1+0xd68], R14 ;  /* 0x000d680e01007387 */ /* 0x0001e60000100a00 */
[----:B0-----:R-:W2:Y:S01]  /*40a10*/  LDL.LU.64 R14, [R1+0x2ba8] ;  /* 0x002ba800010e7983 */ /* 0x001ea20000300a00 */
[----:B------:R-:W-:Y:S02]  /*40a20*/  IMAD.MOV.U32 R6, RZ, RZ, R18 ;  /* 0x000000ffff067224 */ /* 0x000fe400078e0012 */
[----:B------:R-:W-:Y:S02]  /*40a30*/  IMAD.MOV.U32 R5, RZ, RZ, R19 ;  /* 0x000000ffff057224 */ /* 0x000fe400078e0013 */
[----:B---3--:R-:W0:Y:S04]  /*40a40*/  LDSM.16.MT88.4 R16, [R25+0xc080] ;  /* 0x00c080001910783b */ /* 0x008e280000004200 */
[----:B0-----:R-:W-:Y:S01]  /*40a50*/  STL.64 [R1+0x2b90], R18 ;  /* 0x002b901201007387 */ /* 0x001fe20000100a00 */
[----:B------:R0:W-:Y:S03]  /*40a60*/  STL.64 [R1+0x2b88], R16 ;  /* 0x002b881001007387 */ /* 0x0001e60000100a00 */
[----:B0-----:R-:W4:Y:S01]  /*40a70*/  LDL.LU R16, [R1+0x710] ;  /* 0x0007100001107983 */ /* 0x001f220000300800 */
[----:B------:R-:W4:Y:S02]  /*40a80*/  LDL.LU R17, [R1+0x714] ;  /* 0x0007140001117983 */ /* 0x000f240000300800 */
[----:B------:R-:W4:Y:S02]  /*40a90*/  LDL.LU R18, [R1+0x718] ;  /* 0x0007180001127983 */ /* 0x000f240000300800 */
[----:B------:R-:W4:Y:S01]  /*40aa0*/  LDL.LU R19, [R1+0x71c] ;  /* 0x00071c0001137983 */ /* 0x000f220000300800 */
        /* <DEDUP_REMOVED lines=8> */
[----:B------:R1:W-:Y:S02]  /*40b30*/  STL.64 [R1+0x2af0], R12 ;  /* 0x002af00c01007387 */ /* 0x0003e40000100a00 */
[----:B0-----:R-:W2:Y:S02]  /*40b40*/  LDL.64 R14, [R1+0x98] ;  /* 0x00009800010e7983 */ /* 0x001ea40000100a00 */
[----:B--2---:R-:W-:Y:S01]  /*40b50*/  HMMA.16816.F32 R8, R20, R14, R8 ;  /* 0x0000000e1408723c */ /* 0x004fe20000001808 */
[----:B------:R-:W-:Y:S11]  /*40b60*/  IMAD.MOV.U32 R7, RZ, RZ, R15 ;  /* 0x000000ffff077224 */ /* 0x000ff600078e000f */
[----:B------:R-:W-:Y:S11]  /*40b70*/  @!UPT UIADD3 URZ, URZ, URZ, URZ ;  /* 0x0000003f3f3ff290 */ /* 0x000ff6000fffe03f */
[----:B------:R0:W-:Y:S01]  /*40b80*/  STL.64 [R1+0x9b0], R8 ;  /* 0x0009b00801007387 */ /* 0x0001e20000100a00 */
[----:B------:R-:W-:Y:S02]  /*40b90*/  STL.64 [R1+0x9b8], R10 ;  /* 0x0009b80a01007387 */ /* 0x000fe40000100a00 */
[----:B-1----:R-:W2:Y:S02]  /*40ba0*/  LDL.LU R12, [R1+0x800] ;  /* 0x00080000010c7983 */ /* 0x002ea40000300800 */
[----:B------:R-:W2:Y:S02]  /*40bb0*/  LDL.LU R13, [R1+0x804] ;  /* 0x00080400010d7983 */ /* 0x000ea40000300800 */
[----:B0-----:R-:W-:Y:S02]  /*40bc0*/  IMAD.MOV.U32 R8, RZ, RZ, R14 ;  /* 0x000000ffff087224 */ /* 0x001fe400078e000e */
[----:B------:R-:W3:Y:S01]  /*40bd0*/  LDL.LU R14, [R1+0x808] ;  /* 0x00080800010e7983 */ /* 0x000ee20000300800 */
[----:B------:R-:W3:Y:S03]  /*40be0*/  LDL.LU R15, [R1+0x80c] ;  /* 0x00080c00010f7983 */ /* 0x000ee60000300800 */
[----:B---3--:R0:W-:Y:S01]  /*40bf0*/  STL.64 [R1+0x2b08], R14 ;  /* 0x002b080e01007387 */ /* 0x0081e20000100a00 */
[----:B--2---:R-:W-:Y:S02]  /*40c00*/  STL.64 [R1+0x2b00], R12 ;  /* 0x002b000c01007387 */ /* 0x004fe40000100a00 */
[----:B0-----:R-:W-:-:S02]  /*40c10*/  IMAD.MOV.U32 R14, RZ, RZ, R8 ;  /* 0x000000ffff0e7224 */ /* 0x001fc400078e0008 */
[----:B------:R-:W-:Y:S01]  /*40c20*/  IMAD.MOV.U32 R15, RZ, RZ, R7 ;  /* 0x000000ffff0f7224 */ /* 0x000fe200078e0007 */
[----:B------:R-:W0:Y:S04]  /*40c30*/  LDSM.16.MT88.4 R8, [R25+0xc180] ;  /* 0x00c180001908783b */ /* 0x000e280000004200 */
[----:B------:R1:W-:Y:S04]  /*40c40*/  STL.64 [R1+0x2b20], R14 ;  /* 0x002b200e01007387 */ /* 0x0003e80000100a00 */
[----:B-1----:R-:W2:Y:S04]  /*40c50*/  LDL.64 R14, [R1+0xa8] ;  /* 0x0000a800010e7983 */ /* 0x002ea80000100a00 */
[----:B--2---:R1:W-:Y:S02]  /*40c60*/  STL.64 [R1+0x2b28], R14 ;  /* 0x002b280e01007387 */ /* 0x0043e40000100a00 */
[----:B-1----:R-:W-:-:S02]  /*40c70*/  IMAD.MOV.U32 R14, RZ, RZ, R6 ;  /* 0x000000ffff0e7224 */ /* 0x002fc400078e0006 */
[----:B------:R-:W-:-:S05]  /*40c80*/  IMAD.MOV.U32 R15, RZ, RZ, R5 ;  /* 0x000000ffff0f7224 */ /* 0x000fca00078e0005 */
[----:B------:R1:W-:Y:S01]  /*40c90*/  STL.64 [R1+0x2b40], R14 ;  /* 0x002b400e01007387 */ /* 0x0003e20000100a00 */
[----:B0-----:R-:W-:Y:S02]  /*40ca0*/  STL.64 [R1+0x2a80], R10 ;  /* 0x002a800a01007387 */ /* 0x001fe40000100a00 */
[----:B------:R4:W-:Y:S01]  /*40cb0*/  STL.64 [R1+0x2a78], R8 ;  /* 0x002a780801007387 */ /* 0x0009e20000100a00 */
[----:B-1----:R-:W2:Y:S01]  /*40cc0*/  LDL.64 R14, [R1+0xc8] ;  /* 0x0000c800010e7983 */ /* 0x002ea20000100a00 */
[----:B----4-:R-:W-:Y:S03]  /*40cd0*/  HMMA.16816.F32 R8, R20, R26, R16 ;  /* 0x0000001a1408723c */ /* 0x010fe60000001810 */
[----:B--2---:R0:W-:Y:S02]  /*40ce0*/  STL.64 [R1+0x2b58], R14 ;  /* 0x002b580e01007387 */ /* 0x0041e40000100a00 */
[----:B0-----:R-:W-:-:S02]  /*40cf0*/  IMAD.MOV.U32 R14, RZ, RZ, R4 ;  /* 0x000000ffff0e7224 */ /* 0x001fc400078e0004 */
[----:B------:R-:W0:Y:S11]  /*40d00*/  LDSM.16.MT88.4 R4, [R25+0xc200] ;  /* 0x00c200001904783b */ /* 0x000e360000004200 */
[----:B------:R-:W-:Y:S05]  /*40d10*/  @!UPT UIADD3 URZ, URZ, URZ, URZ ;  /* 0x0000003f3f3ff290 */ /* 0x000fea000fffe03f */
[----:B------:R-:W-:Y:S01]  /*40d20*/  STL.64 [R1+0x9a0], R8 ;  /* 0x0009a00801007387 */ /* 0x000fe20000100a00 */
[----:B------:R1:W-:Y:S02]  /*40d30*/  STL.64 [R1+0x9a8], R10 ;  /* 0x0009a80a01007387 */ /* 0x0003e40000100a00 */
[----:B------:R-:W-:Y:S02]  /*40d40*/  IMAD.MOV.U32 R15, RZ, RZ, R3 ;  /* 0x000000ffff0f7224 */ /* 0x000fe400078e0003 */
[----:B------:R-:W2:Y:S01]  /*40d50*/  LDL.LU R16, [R1+0x700] ;  /* 0x0007000001107983 */ /* 0x000ea20000300800 */
[----:B------:R-:W2:Y:S01]  /*40d60*/  LDL.LU R17, [R1+0x704] ;  /* 0x0007040001117983 */ /* 0x000ea20000300800 */
[----:B------:R-:W2:Y:S02]  /*40d70*/  LDL.LU R18, [R1+0x708] ;  /* 0x0007080001127983 */ /* 0x000ea40000300800 */
[----:B------:R-:W2:Y:S01]  /*40d80*/  LDL.LU R19, [R1+0x70c] ;  /* 0x00070c0001137983 */ /* 0x000ea20000300800 */
[----:B-1----:R-:W2:Y:S01]  /*40d90*/  LDL.64 R10, [R1+0x78] ;  /* 0x00007800010a7983 */ /* 0x002ea20000100a00 */
[----:B------:R-:W-:Y:S03]  /*40da0*/  STL.64 [R1+0x2b70], R14 ;  /* 0x002b700e01007387 */ /* 0x000fe60000100a00 */
[----:B0-----:R-:W-:Y:S01]  /*40db0*/  STL.64 [R1+0x2a10], R6 ;  /* 0x002a100601007387 */ /* 0x001fe20000100a00 */
[----:B------:R0:W-:Y:S03]  /*40dc0*/  STL.64 [R1+0x2a08], R4 ;  /* 0x002a080401007387 */ /* 0x0001e60000100a00 */
        /* <DEDUP_REMOVED lines=21> */
[----:B------:R-:W3:Y:S02]  /*40f20*/  LDL.LU R6, [R1+0x858] ;  /* 0x0008580001067983 */ /* 0x000ee40000300800 */
[----:B------:R-:W3:Y:S02]  /*40f30*/  LDL.LU R7, [R1+0x85c] ;  /* 0x00085c0001077983 */ /* 0x000ee40000300800 */
[----:B------:R-:W-:-:S02]  /*40f40*/  IMAD.MOV.U32 R14, RZ, RZ, R2 ;  /* 0x000000ffff0e7224 */ /* 0x000fc400078e0002 */
[----:B------:R-:W-:Y:S02]  /*40f50*/  IMAD.MOV.U32 R15, RZ, RZ, R0 ;  /* 0x000000ffff0f7224 */ /* 0x000fe400078e0000 */
[----:B------:R-:W-:Y:S02]  /*40f60*/  IMAD.MOV.U32 R2, RZ, RZ, R10 ;  /* 0x000000ffff027224 */ /* 0x000fe400078e000a */
[----:B------:R-:W-:Y:S01]  /*40f70*/  IMAD.MOV.U32 R0, RZ, RZ, R11 ;  /* 0x000000ffff007224 */ /* 0x000fe200078e000b */
[----:B---3--:R-:W-:Y:S01]  /*40f80*/  STL.64 [R1+0x2b80], R6 ;  /* 0x002b800601007387 */ /* 0x008fe20000100a00 */
[----:B--2---:R0:W-:Y:S03]  /*40f90*/  STL.64 [R1+0x2b78], R4 ;  /* 0x002b780401007387 */ /* 0x0041e60000100a00 */
[----:B0-----:R-:W2:Y:S01]  /*40fa0*/  LDL.LU R4, [R1+0x860] ;  /* 0x0008600001047983 */ /* 0x001ea20000300800 */
[----:B------:R-:W2:Y:S02]  /*40fb0*/  LDL.LU R5, [R1+0x864] ;  /* 0x0008640001057983 */ /* 0x000ea40000300800 */
[----:B------:R-:W2:Y:S02]  /*40fc0*/  LDL.LU R6, [R1+0x868] ;  /* 0x0008680001067983 */ /* 0x000ea40000300800 */
[----:B------:R-:W2:Y:S01]  /*40fd0*/  LDL.LU R7, [R1+0x86c] ;  /* 0x00086c0001077983 */ /* 0x000ea20000300800 */
[----:B------:R-:W2:Y:S01]  /*40fe0*/  LDL.LU.64 R18, [R1+0x2b90] ;  /* 0x002b900001127983 */ /* 0x000ea20000300a00 */
[----:B------:R-:W2:Y:S02]  /*40ff0*/  LDL.LU.64 R16, [R1+0x2b88] ;  /* 0x002b880001107983 */ /* 0x000ea40000300a00 */
[----:B------:R-:W-:Y:S02]  /*41000*/  STL.64 [R1+0x980], R20 ;  /* 0x0009801401007387 */ /* 0x000fe40000100a00 */
[----:B------:R-:W-:Y:S01]  /*41010*/  STL.64 [R1+0x988], R22 ;  /* 0x0009881601007387 */ /* 0x000fe20000100a00 */
[----:B------:R-:W3:Y:S01]  /*41020*/  LDL.LU R8, [R1+0x6f0] ;  /* 0x0006f00001087983 */ /* 0x000ee20000300800 */
[----:B------:R-:W3:Y:S02]  /*41030*/  LDL.LU R9, [R1+0x6f4] ;  /* 0x0006f40001097983 */ /* 0x000ee40000300800 */
[----:B------:R-:W4:Y:S02]  /*41040*/  LDL.LU R10, [R1+0x6f8] ;  /* 0x0006f800010a7983 */ /* 0x000f240000300800 */
[----:B------:R-:W4:Y:S01]  /*41050*/  LDL.LU R11, [R1+0x6fc] ;  /* 0x0006fc00010b7983 */ /* 0x000f220000300800 */
[----:B------:R-:W0:Y:S01]  /*41060*/  LDSM.16.MT88.4 R20, [R25+0xc280] ;  /* 0x00c280001914783b */ /* 0x000e220000004200 */
[C---:B--2---:R-:W-:Y:S03]  /*41070*/  HMMA.16816.F32 R12, R16.reuse, R14, R4 ;  /* 0x0000000e100c723c */ /* 0x044fe60000001804 */
[----:B----4-:R-:W-:Y:S01]  /*41080*/  STL.64 [R1+0x2b18], R10 ;  /* 0x002b180a01007387 */ /* 0x010fe20000100a00 */
[----:B---3--:R1:W-:Y:S03]  /*41090*/  STL.64 [R1+0x2b10], R8 ;  /* 0x002b100801007387 */ /* 0x0083e60000100a00 */
[----:B-1----:R-:W2:Y:S01]  /*410a0*/  LDL.LU R8, [R1+0x810] ;  /* 0x0008100001087983 */ /* 0x002ea20000300800 */
[----:B------:R-:W2:Y:S02]  /*410b0*/  LDL.LU R9, [R1+0x814] ;  /* 0x0008140001097983 */ /* 0x000ea40000300800 */
[----:B------:R-:W2:Y:S02]  /*410c0*/  LDL.LU R10, [R1+0x818] ;  /* 0x00081800010a7983 */ /* 0x000ea40000300800 */
[----:B------:R-:W2:Y:S01]  /*410d0*/  LDL.LU R11, [R1+0x81c] ;  /* 0x00081c00010b7983 */ /* 0x000ea20000300800 */
[----:B0-----:R-:W-:Y:S01]  /*410e0*/  STL.64 [R1+0x29a0], R22 ;  /* 0x0029a01601007387 */ /* 0x001fe20000100a00 */
[----:B------:R-:W-:Y:S02]  /*410f0*/  STL.64 [R1+0x2998], R20 ;  /* 0x0029981401007387 */ /* 0x000fe40000100a00 */
[----:B------:R-:W3:Y:S02]  /*41100*/  LDL.LU.64 R6, [R1+0x2b80] ;  /* 0x002b800001067983 */ /* 0x000ee40000300a00 */
[----:B------:R-:W3:Y:S05]  /*41110*/  LDL.LU.64 R4, [R1+0x2b78] ;  /* 0x002b780001047983 */ /* 0x000eea0000300a00 */
        /* <DEDUP_REMOVED lines=21> */
[C---:B---3--:R-:W-:Y:S01]  /*41270*/  HMMA.16816.F32 R12, R16.reuse, R14, R4 ;  /* 0x0000000e100c723c */ /* 0x048fe20000001804 */
[----:B------:R-:W3:Y:S01]  /*41280*/  LDL.LU.64 R6, [R1+0x2b38] ;  /* 0x002b380001067983 */ /* 0x000ee20000300a00 */
[----:B------:R-:W3:Y:S11]  /*41290*/  LDL.LU.64 R4, [R1+0x2b30] ;  /* 0x002b300001047983 */ /* 0x000ef60000300a00 */
[----:B------:R-:W-:Y:S10]  /*412a0*/  @!UPT UIADD3 URZ, URZ, URZ, URZ ;  /* 0x0000003f3f3ff290 */ /* 0x000ff4000fffe03f */
[----:B------:R-:W-:Y:S01]  /*412b0*/  STL.64 [R1+0xcd0], R12 ;  /* 0x000cd00c01007387 */ /* 0x000fe20000100a00 */
[----:B------:R0:W-:Y:S03]  /*412c0*/  STL.64 [R1+0xcd8], R14 ;  /* 0x000cd80e01007387 */ /* 0x0001e60000100a00 */
[----:B0-----:R-:W3:Y:S02]  /*412d0*/  LDL.LU.64 R14, [R1+0x2b28] ;  /* 0x002b2800010e7983 */ /* 0x001ee40000300a00 */
[C---:B---3--:R-:W-:Y:S11]  /*412e0*/  HMMA.16816.F32 R4, R16.reuse, R14, R4 ;  /* 0x0000000e1004723c */ /* 0x048ff60000001804 */
[----:B------:R-:W-:Y:S11]  /*412f0*/  @!UPT UIADD3 URZ, URZ, URZ, URZ ;  /* 0x0000003f3f3ff290 */ /* 0x000ff6000fffe03f */
[----:B------:R-:W-:Y:S01]  /*41300*/  @!UPT UIADD3 URZ, URZ, URZ, URZ ;  /* 0x0000003f3f3ff290 */ /* 0x000fe2000fffe03f */
[----:B------:R0:W-:Y:S01]  /*41310*/  STL.64 [R1+0x900], R4 ;  /* 0x0009000401007387 */ /* 0x0001e20000100a00 */
[----:B------:R1:W-:Y:S02]  /*41320*/  STL.64 [R1+0x908], R6 ;  /* 0x0009080601007387 */ /* 0x0003e40000100a00 */
[----:B0-----:R-:W-:Y:S02]  /*41330*/  IMAD.MOV.U32 R5, RZ, RZ, R14 ;  /* 0x000000ffff057224 */ /* 0x001fe400078e000e */
[----:B------:R-:W-:Y:S02]  /*41340*/  IMAD.MOV.U32 R4, RZ, RZ, R15 ;  /* 0x000000ffff047224 */ /* 0x000fe400078e000f */
[----:B------:R-:W2:Y:S03]  /*41350*/  LDL.LU.64 R14, [R1+0x2b20] ;  /* 0x002b2000010e7983 */ /* 0x000ea60000300a00 */
[----:B------:R-:W-:Y:S02]  /*41360*/  STL.64 [R1+0x2ac8], R4 ;  /* 0x002ac80401007387 */ /* 0x000fe40000100a00 */
[----:B-1----:R-:W3:Y:S01]  /*41370*/  LDL.64 R6, [R1+0xd8] ;  /* 0x0000d80001067983 */ /* 0x002ee20000100a00 */
[C---:B--2---:R-:W-:Y:S01]  /*41380*/  HMMA.16816.F32 R12, R16.reuse, R14, R8 ;  /* 0x0000000e100c723c */ /* 0x044fe20000001808 */
[----:B---3--:R0:W-:Y:S04]  /*41390*/  STL.64 [R1+0x2ad8], R6 ;  /* 0x002ad80601007387 */ /* 0x0081e80000100a00 */
[----:B0-----:R-:W2:Y:S01]  /*413a0*/  LDL.64 R6, [R1+0xe8] ;  /* 0x0000e80001067983 */ /* 0x001ea20000100a00 */
[----:B------:R-:W3:Y:S02]  /*413b0*/  LDL.LU.64 R10, [R1+0x2b18] ;  /* 0x002b1800010a7983 */ /* 0x000ee40000300a00 */
[----:B------:R-:W3:Y:S11]  /*413c0*/  LDL.LU.64 R8, [R1+0x2b10] ;  /* 0x002b100001087983 */ /* 0x000ef60000300a00 */
[----:B------:R-:W-:Y:S04]  /*413d0*/  @!UPT UIADD3 URZ, URZ, URZ, URZ ;  /* 0x0000003f3f3ff290 */ /* 0x000fe8000fffe03f */
        /* <DEDUP_REMOVED lines=12> */
[----:B------:R1:W-:Y:S02]  /*414a0*/  STL [R1+0x2a90], R25 ;  /* 0x002a901901007387 */ /* 0x0003e40000100800 */
[----:B0-----:R-:W-:-:S02]  /*414b0*/  IMAD.MOV.U32 R26, RZ, RZ, R2 ;  /* 0x000000ffff1a7224 */ /* 0x001fc400078e0002 */
[----:B------:R-:W-:-:S05]  /*414c0*/  IMAD.MOV.U32 R27, RZ, RZ, R0 ;  /* 0x000000ffff1b7224 */ /* 0x000fca00078e0000 */
[----:B------:R0:W-:Y:S01]  /*414d0*/  STL.64 [R1+0x2ad0], R26 ;  /* 0x002ad01a01007387 */ /* 0x0001e20000100a00 */
[----:B------:R-:W2:Y:S02]  /*414e0*/  LDL.LU R24, [R1+0x6d0] ;  /* 0x0006d00001187983 */ /* 0x000ea40000300800 */
[----:B-1----:R-:W2:Y:S01]  /*414f0*/  LDL.LU R25, [R1+0x6d4] ;  /* 0x0006d40001197983 */ /* 0x002ea20000300800 */
[----:B0-----:R-:W2:Y:S01]  /*41500*/  LDL.LU R26, [R1+0x6d8] ;  /* 0x0006d800011a7983 */ /* 0x001ea20000300800 */
[----:B------:R-:W2:Y:S01]  /*41510*/  LDL.LU R27, [R1+0x6dc] ;  /* 0x0006dc00011b7983 */ /* 0x000ea20000300800 */
[----:B---3--:R-:W-:Y:S02]  /*41520*/  HMMA.16816.F32 R16, R16, R22, R8 ;  /* 0x000000161010723c */ /* 0x008fe40000001808 */
[----:B--2---:R-:W-:Y:S01]  /*41530*/  STL.64 [R1+0x2ae8], R26 ;  /* 0x002ae81a01007387 */ /* 0x004fe20000100a00 */
[----:B------:R0:W-:Y:S03]  /*41540*/  STL.64 [R1+0x2ae0], R24 ;  /* 0x002ae01801007387 */ /* 0x0001e60000100a00 */
[----:B0-----:R-:W4:Y:S01]  /*41550*/  LDL.LU R24, [R1+0x6e0] ;  /* 0x0006e00001187983 */ /* 0x001f220000300800 */
[----:B------:R-:W4:Y:S02]  /*41560*/  LDL.LU R25, [R1+0x6e4] ;  /* 0x0006e40001197983 */ /* 0x000f240000300800 */
[----:B------:R-:W4:Y:S02]  /*41570*/  LDL.LU R26, [R1+0x6e8] ;  /* 0x0006e800011a7983 */ /* 0x000f240000300800 */
[----:B------:R-:W4:Y:S01]  /*41580*/  LDL.LU R27, [R1+0x6ec] ;  /* 0x0006ec00011b7983 */ /* 0x000f220000300800 */
[----:B------:R-:W2:Y:S11]  /*41590*/  LDL.LU R8, [R1+0x6b0] ;  /* 0x0006b00001087983 */ /* 0x000eb60000300800 */
[----:B------:R-:W-:Y:S02]  /*415a0*/  STL.64 [R1+0x890], R16 ;  /* 0x0008901001007387 */ /* 0x000fe40000100a00 */
[----:B------:R-:W-:Y:S02]  /*415b0*/  STL.64 [R1+0x898], R18 ;  /* 0x0008981201007387 */ /* 0x000fe40000100a00 */
[----:B------:R-:W2:Y:S01]  /*415c0*/  LDL.LU R9, [R1+0x6b4] ;  /* 0x0006b40001097983 */ /* 0x000ea20000300800 */
[----:B------:R-:W2:Y:S01]  /*415d0*/  LDL.LU R10, [R1+0x6b8] ;  /* 0x0006b800010a7983 */ /* 0x000ea20000300800 */
[----:B------:R-:W2:Y:S02]  /*415e0*/  LDL.LU R11, [R1+0x6bc] ;  /* 0x0006bc00010b7983 */ /* 0x000ea40000300800 */
[----:B------:R0:W-:Y:S02]  /*415f0*/  STL.64 [R1+0x2a88], R22 ;  /* 0x002a881601007387 */ /* 0x0001e40000100a00 */
[----:B------:R-:W3:Y:S01]  /*41600*/  LDL.LU R20, [R1+0x6c0] ;  /* 0x0006c00001147983 */ /* 0x000ee20000300800 */
[----:B------:R-:W3:Y:S01]  /*41610*/  LDL.LU R21, [R1+0x6c4] ;  /* 0x0006c40001157983 */ /* 0x000ee20000300800 */
[----:B------:R-:W-:-:S02]  /*41620*/  IMAD.MOV.U32 R2, RZ, RZ, R6 ;  /* 0x000000ffff027224 */ /* 0x000fc400078e0006 */
[----:B------:R-:W-:Y:S01]  /*41630*/  IMAD.MOV.U32 R0, RZ, RZ, R7 ;  /* 0x000000ffff007224 */ /* 0x000fe200078e0007 */
[----:B0-----:R-:W3:Y:S01]  /*41640*/  LDL.LU R22, [R1+0x6c8] ;  /* 0x0006c80001167983 */ /* 0x001ee20000300800 */
[----:B------:R-:W3:Y:S02]  /*41650*/  LDL.LU R23, [R1+0x6cc] ;  /* 0x0006cc0001177983 */ /* 0x000ee40000300800 */
[----:B------:R-:W2:Y:S01]  /*41660*/  LDL.64 R18, [R1+0xb8] ;  /* 0x0000b80001127983 */ /* 0x000ea20000100a00 */
[C---:B----4-:R-:W-:Y:S11]  /*41670*/  HMMA.16816.F32 R24, R12.reuse, R6, R24 ;  /* 0x000000060c18723c */ /* 0x050ff60000001818 */
[----:B------:R-:W-:Y:S11]  /*41680*/  @!UPT UIADD3 URZ, URZ, URZ, URZ ;  /* 0x0000003f3f3ff290 */ /* 0x000ff6000fffe03f */
[----:B------:R-:W-:Y:S01]  /*41690*/  @!UPT UIADD3 URZ, URZ, URZ, URZ ;  /* 0x0000003f3f3ff290 */ /* 0x000fe2000fffe03f */
[----:B------:R-:W-:Y:S01]  /*416a0*/  STL.64 [R1+0xc90], R24 ;  /* 0x000c901801007387 */ /* 0x000fe20000100a00 */
[----:B------:R0:W-:Y:S03]  /*416b0*/  STL.64 [R1+0xc98], R26 ;  /* 0x000c981a01007387 */ /* 0x0001e60000100a00 */
[----:B0-----:R-:W4:Y:S01]  /*416c0*/  LDL.LU.64 R26, [R1+0x2ae8] ;  /* 0x002ae800011a7983 */ /* 0x001f220000300a00 */
[----:B------:R-:W4:Y:S02]  /*416d0*/  LDL.LU.64 R24, [R1+0x2ae0] ;  /* 0x002ae00001187983 */ /* 0x000f240000300a00 */
[----:B------:R-:W4:Y:S02]  /*416e0*/  LDL.LU.64 R6, [R1+0x2ad8] ;  /* 0x002ad80001067983 */ /* 0x000f240000300a00 */
[C---:B----4-:R-:W-:Y:S11]  /*416f0*/  HMMA.16816.F32 R24, R12.reuse, R6, R24 ;  /* 0x000000060c18723c */ /* 0x050ff60000001818 */
[----:B------:R-:W-:Y:S11]  /*41700*/  @!UPT UIADD3 URZ, URZ, URZ, URZ ;  /* 0x0000003f3f3ff290 */ /* 0x000ff6000fffe03f */
[----:B------:R-:W-:Y:S01]  /*41710*/  @!UPT UIADD3 URZ, URZ, URZ, URZ ;  /* 0x0000003f3f3ff290 */ /* 0x000fe2000fffe03f */
[----:B------:R-:W-:Y:S01]  /*41720*/  STL.64 [R1+0xc70], R24 ;  /* 0x000c701801007387 */ /* 0x000fe20000100a00 */
[----:B------:R0:W-:Y:S03]  /*41730*/  STL.64 [R1+0xc78], R26 ;  /* 0x000c781a01007387 */ /* 0x0001e60000100a00 */
[----:B0-----:R-:W3:Y:S01]  /*41740*/  LDL.LU.64 R26, [R1+0x2ad0] ;  /* 0x002ad000011a7983 */ /* 0x001ee20000300a00 */
[----:B------:R-:W4:Y:S02]  /*41750*/  LDL.LU.64 R4, [R1+0x2ac8] ;  /* 0x002ac80001047983 */ /* 0x000f240000300a00 */
[----:B------:R-:W2:Y:S01]  /*41760*/  LDL R28, [R1+0x924] ;  /* 0x00092400011c7983 */ /* 0x000ea20000100800 */
[----:B---3--:R-:W-:Y:S01]  /*41770*/  HMMA.16816.F32 R20, R12, R26, R20 ;  /* 0x0000001a0c14723c */ /* 0x008fe20000001814 */
[----:B------:R-:W3:Y:S04]  /*41780*/  LDL.64 R26, [R1+0x98] ;  /* 0x00009800011a7983 */ /* 0x000ee80000100a00 */
[----:B---3--:R-:W-:Y:S11]  /*41790*/  STL.64 [R1+0x2ab0], R26 ;  /* 0x002ab01a01007387 */ /* 0x008ff60000100a00 */
[----:B------:R-:W-:Y:S07]  /*417a0*/  @!UPT UIADD3 URZ, URZ, URZ, URZ ;  /* 0x0000003f3f3ff290 */ /* 0x000fee000fffe03f */
[----:B------:R0:W-:Y:S02]  /*417b0*/  STL.64 [R1+0xc60], R20 ;  /* 0x000c601401007387 */ /* 0x0001e40000100a00 */
[----:B------:R1:W-:Y:S01]  /*417c0*/  STL.64 [R1+0xc68], R22 ;  /* 0x000c681601007387 */ /* 0x0003e20000100a00 */
[----:B0-----:R-:W3:Y:S01]  /*417d0*/  LDL.LU R20, [R1+0x680] ;  /* 0x0006800001147983 */ /* 0x001ee20000300800 */
[----:B------:R-:W3:Y:S02]  /*417e0*/  LDL.LU R21, [R1+0x684] ;  /* 0x0006840001157983 */ /* 0x000ee40000300800 */
[----:B-1----:R-:W3:Y:S02]  /*417f0*/  LDL.LU R22, [R1+0x688] ;  /* 0x0006880001167983 */ /* 0x002ee40000300800 */
[----:B------:R-:W3:Y:S02]  /*41800*/  LDL.LU R23, [R1+0x68c] ;  /* 0x00068c0001177983 */ /* 0x000ee40000300800 */
[----:B------:R-:W-:-:S02]  /*41810*/  IMAD.MOV.U32 R16, RZ, RZ, R6 ;  /* 0x000000ffff107224 */ /* 0x000fc400078e0006 */
[----:B------:R-:W-:Y:S02]  /*41820*/  IMAD.MOV.U32 R3, RZ, RZ, R7 ;  /* 0x000000ffff037224 */ /* 0x000fe400078e0007 */
[----:B----4-:R-:W-:Y:S02]  /*41830*/  IMAD.MOV.U32 R26, RZ, RZ, R5 ;  /* 0x000000ffff1a7224 */ /* 0x010fe400078e0005 */
[----:B------:R-:W-:Y:S02]  /*41840*/  IMAD.MOV.U32 R27, RZ, RZ, R4 ;  /* 0x000000ffff1b7224 */ /* 0x000fe400078e0004 */
[C---:B--2---:R-:W-:Y:S01]  /*41850*/  HMMA.16816.F32 R4, R12.reuse, R18, R8 ;  /* 0x000000120c04723c */ /* 0x044fe20000001808 */
[----:B---3--:R-:W-:Y:S01]  /*41860*/  STL.64 [R1+0x2aa8], R22 ;  /* 0x002aa81601007387 */ /* 0x008fe20000100a00 */
        /* <DEDUP_REMOVED lines=11> */
[----:B------:R-:W3:Y:S01]  /*41920*/  LDL.LU R8, [R1+0x4b0] ;  /* 0x0004b00001087983 */ /* 0x000ee20000300800 */
[----:B------:R-:W-:Y:S02]  /*41930*/  STL.64 [R1+0xc50], R4 ;  /* 0x000c500401007387 */ /* 0x000fe40000100a00 */
[----:B------:R-:W-:Y:S02]  /*41940*/  STL.64 [R1+0xc58], R6 ;  /* 0x000c580601007387 */ /* 0x000fe40000100a00 */
[----:B------:R-:W3:Y:S01]  /*41950*/  LDL.LU R9, [R1+0x4b4] ;  /* 0x0004b40001097983 */ /* 0x000ee20000300800 */
[----:B------:R-:W3:Y:S01]  /*41960*/  LDL.LU R10, [R1+0x4b8] ;  /* 0x0004b800010a7983 */ /* 0x000ee20000300800 */
[----:B------:R-:W3:Y:S02]  /*41970*/  LDL.LU R11, [R1+0x4bc] ;  /* 0x0004bc00010b7983 */ /* 0x000ee40000300800 */
[----:B------:R0:W-:Y:S02]  /*41980*/  STL.64 [R1+0x2a48], R18 ;  /* 0x002a481201007387 */ /* 0x0001e40000100a00 */
[----:B0-----:R-:W4:Y:S04]  /*41990*/  LDL.64 R18, [R1+0xc8] ;  /* 0x0000c80001127983 */ /* 0x001f280000100a00 */
[----:B----4-:R-:W-:Y:S01]  /*419a0*/  STL.64 [R1+0x2a60], R18 ;  /* 0x002a601201007387 */ /* 0x010fe20000100a00 */
[----:B------:R-:W4:Y:S02]  /*419b0*/  LDL.LU R4, [R1+0x460] ;  /* 0x0004600001047983 */ /* 0x000f240000300800 */
[----:B------:R-:W4:Y:S02]  /*419c0*/  LDL.LU R5, [R1+0x464] ;  /* 0x0004640001057983 */ /* 0x000f240000300800 */
[----:B------:R-:W3:Y:S01]  /*419d0*/  LDL.LU R6, [R1+0x468] ;  /* 0x0004680001067983 */ /* 0x000ee20000300800 */
[----:B------:R-:W3:Y:S01]  /*419e0*/  LDL.LU R7, [R1+0x46c] ;  /* 0x00046c0001077983 */ /* 0x000ee20000300800 */
[----:B--2---:R-:W-:Y:S03]  /*419f0*/  HMMA.16816.F32 R24, R12, R26, R20 ;  /* 0x0000001a0c18723c */ /* 0x004fe60000001814 */
[----:B---3--:R-:W-:Y:S01]  /*41a00*/  STL.64 [R1+0x2a58], R6 ;  /* 0x002a580601007387 */ /* 0x008fe20000100a00 */
[----:B----4-:R0:W-:Y:S03]  /*41a10*/  STL.64 [R1+0x2a50], R4 ;  /* 0x002a500401007387 */ /* 0x0101e60000100a00 */
        /* <DEDUP_REMOVED lines=12> */
[----:B------:R-:W-:Y:S02]  /*41ae0*/  STL.64 [R1+0x380], R24 ;  /* 0x0003801801007387 */ /* 0x000fe40000100a00 */
[----:B------:R0:W-:Y:S02]  /*41af0*/  STL.64 [R1+0x388], R26 ;  /* 0x0003881a01007387 */ /* 0x0001e40000100a00 */
[----:B0-----:R-:W3:Y:S01]  /*41b00*/  LDL.LU.64 R26, [R1+0x2ab0] ;  /* 0x002ab000011a7983 */ /* 0x001ee20000300a00 */
[----:B------:R-:W-:-:S02]  /*41b10*/  IMAD.MOV.U32 R18, RZ, RZ, R2 ;  /* 0x000000ffff127224 */ /* 0x000fc400078e0002 */
        /* <DEDUP_REMOVED lines=10> */
[----:B------:R-:W4:Y:S01]  /*41bc0*/  LDL.LU R25, [R1+0x2a90] ;  /* 0x002a900001197983 */ /* 0x000f220000300800 */
[C---:B---3--:R-:W-:Y:S11]  /*41bd0*/  HMMA.16816.F32 R20, R12.reuse, R26, R20 ;  /* 0x0000001a0c14723c */ /* 0x048ff60000001814 */
[----:B------:R-:W-:Y:S11]  /*41be0*/  @!UPT UIADD3 URZ, URZ, URZ, URZ ;  /* 0x0000003f3f3ff290 */ /* 0x000ff6000fffe03f */
[----:B------:R-:W-:Y:S01]  /*41bf0*/  @!UPT UIADD3 URZ, URZ, URZ, URZ ;  /* 0x0000003f3f3ff290 */ /* 0x000fe2000fffe03f */
[----:B------:R-:W-:Y:S01]  /*41c00*/  STL.64 [R1+0x1c0], R20 ;  /* 0x0001c01401007387 */ /* 0x000fe20000100a00 */
[----:B------:R0:W-:Y:S03]  /*41c10*/  STL.64 [R1+0x1c8], R22 ;  /* 0x0001c81601007387 */ /* 0x0001e60000100a00 */
[----:B0-----:R-:W3:Y:S01]  /*41c20*/  LDL.LU.64 R22, [R1+0x2a88] ;  /* 0x002a880001167983 */ /* 0x001ee20000300a00 */
[----:B------:R-:W-:Y:S02]  /*41c30*/  STL.64 [R1+0x2a28], R26 ;  /* 0x002a281a01007387 */ /* 0x000fe40000100a00 */
[----:B----4-:R-:W-:Y:S01]  /*41c40*/  STL [R1+0x2a20], R25 ;  /* 0x002a201901007387 */ /* 0x010fe20000100800 */
[----:B---3--:R-:W-:Y:S01]  /*41c50*/  HMMA.16816.F32 R12, R12, R22, R8 ;  /* 0x000000160c0c723c */ /* 0x008fe20000001808 */
[----:B------:R-:W2:Y:S01]  /*41c60*/  LDL.LU.64 R10, [R1+0x2a80] ;  /* 0x002a8000010a7983 */ /* 0x000ea20000300a00 */
[----:B------:R-:W2:Y:S02]  /*41c70*/  LDL.LU.64 R8, [R1+0x2a78] ;  /* 0x002a780001087983 */ /* 0x000ea40000300a00 */
[----:B------:R0:W-:Y:S02]  /*41c80*/  STL.64 [R1+0x2a18], R22 ;  /* 0x002a181601007387 */ /* 0x0001e40000100a00 */
[----:B------:R-:W3:Y:S11]  /*41c90*/  LDL.LU R20, [R1+0x480] ;  /* 0x0004800001147983 */ /* 0x000ef60000300800 */
[----:B------:R-:W-:Y:S06]  /*41ca0*/  @!UPT UIADD3 URZ, URZ, URZ, URZ ;  /* 0x0000003f3f3ff290 */ /* 0x000fec000fffe03f */
[----:B------:R-:W-:Y:S01]  /*41cb0*/  STL.64 [R1+0x1a0], R12 ;  /* 0x0001a00c01007387 */ /* 0x000fe20000100a00 */
[----:B------:R1:W-:Y:S02]  /*41cc0*/  STL.64 [R1+0x1a8], R14 ;  /* 0x0001a80e01007387 */ /* 0x0003e40000100a00 */
[----:B------:R-:W3:Y:S02]  /*41cd0*/  LDL.LU R21, [R1+0x484] ;  /* 0x0004840001157983 */ /* 0x000ee40000300800 */
[----:B0-----:R-:W3:Y:S01]  /*41ce0*/  LDL.LU R22, [R1+0x488] ;  /* 0x0004880001167983 */ /* 0x001ee20000300800 */
[----:B------:R-:W3:Y:S01]  /*41cf0*/  LDL.LU R23, [R1+0x48c] ;  /* 0x00048c0001177983 */ /* 0x000ee20000300800 */
[----:B------:R-:W-:Y:S02]  /*41d00*/  IMAD.MOV.U32 R26, RZ, RZ, R16 ;  /* 0x000000ffff1a7224 */ /* 0x000fe400078e0010 */
[----:B------:R-:W-:Y:S01]  /*41d10*/  IMAD.MOV.U32 R27, RZ, RZ, R3 ;  /* 0x000000ffff1b7224 */ /* 0x000fe200078e0003 */
[----:B-1----:R-:W4:Y:S01]  /*41d20*/  LDL.64 R14, [R1+0xa8] ;  /* 0x0000a800010e7983 */ /* 0x002f220000100a00 */
[C---:B--2---:R-:W-:Y:S03]  /*41d30*/  HMMA.16816.F32 R16, R8.reuse, R18, R4 ;  /* 0x000000120810723c */ /* 0x044fe60000001804 */
[----:B------:R-:W2:Y:S01]  /*41d40*/  LDL.LU.64 R6, [R1+0x2a70] ;  /* 0x002a700001067983 */ /* 0x000ea20000300a00 */
[----:B------:R-:W2:Y:S04]  /*41d50*/  LDL.LU.64 R4, [R1+0x2a68] ;  /* 0x002a680001047983 */ /* 0x000ea80000300a00 */
[----:B---3--:R-:W-:Y:S11]  /*41d60*/  HMMA.16816.F32 R24, R8, R26, R20 ;  /* 0x0000001a0818723c */ /* 0x008ff60000001814 */
[----:B------:R-:W-:Y:S04]  /*41d70*/  @!UPT UIADD3 URZ, URZ, URZ, URZ ;  /* 0x0000003f3f3ff290 */ /* 0x000fe8000fffe03f */
[----:B------:R-:W-:Y:S01]  /*41d80*/  STL.64 [R1+0xc10], R16 ;  /* 0x000c101001007387 */ /* 0x000fe20000100a00 */
[----:B------:R0:W-:Y:S03]  /*41d90*/  STL.64 [R1+0xc18], R18 ;  /* 0x000c181201007387 */ /* 0x0001e60000100a00 */
[----:B0-----:R-:W2:Y:S01]  /*41da0*/  LDL.LU.64 R18, [R1+0x2a60] ;  /* 0x002a600001127983 */ /* 0x001ea20000300a00 */
[----:B------:R-:W3:Y:S03]  /*41db0*/  LDL.LU R20, [R1+0x430] ;  /* 0x0004300001147983 */ /* 0x000ee60000300800 */
[----:B------:R-:W-:Y:S01]  /*41dc0*/  STL.64 [R1+0xbe0], R24 ;  /* 0x000be01801007387 */ /* 0x000fe20000100a00 */
[----:B------:R0:W-:Y:S02]  /*41dd0*/  STL.64 [R1+0xbe8], R26 ;  /* 0x000be81a01007387 */ /* 0x0001e40000100a00 */
[----:B------:R-:W3:Y:S02]  /*41de0*/  LDL.LU R21, [R1+0x434] ;  /* 0x0004340001157983 */ /* 0x000ee40000300800 */
[----:B------:R-:W3:Y:S01]  /*41df0*/  LDL.LU R22, [R1+0x438] ;  /* 0x0004380001167983 */ /* 0x000ee20000300800 */
[----:B------:R-:W3:Y:S01]  /*41e00*/  LDL.LU R23, [R1+0x43c] ;  /* 0x00043c0001177983 */ /* 0x000ee20000300800 */
[----:B0-----:R-:W-:-:S02]  /*41e10*/  IMAD.MOV.U32 R26, RZ, RZ, R2 ;  /* 0x000000ffff1a7224 */ /* 0x001fc400078e0002 */
[----:B------:R-:W-:Y:S01]  /*41e20*/  IMAD.MOV.U32 R27, RZ, RZ, R0 ;  /* 0x000000ffff1b7224 */ /* 0x000fe200078e0000 */
[----:B--2---:R-:W-:Y:S01]  /*41e30*/  HMMA.16816.F32 R4, R8, R18, R4 ;  /* 0x000000120804723c */ /* 0x004fe20000001804 */
[----:B---3--:R-:W-:Y:S01]  /*41e40*/  STL.64 [R1+0x2a38], R22 ;  /* 0x002a381601007387 */ /* 0x008fe20000100a00 */
[----:B------:R-:W-:Y:S02]  /*41e50*/  STL.64 [R1+0x2a30], R20 ;  /* 0x002a301401007387 */ /* 0x000fe40000100a00 */
[----:B------:R0:W-:Y:S02]  /*41e60*/  STL.64 [R1+0x2a40], R26 ;  /* 0x002a401a01007387 */ /* 0x0001e40000100a00 */
[----:B------:R-:W4:Y:S01]  /*41e70*/  LDL.LU R24, [R1+0x450] ;  /* 0x0004500001187983 */ /* 0x000f220000300800 */
[----:B------:R-:W4:Y:S01]  /*41e80*/  LDL.LU R25, [R1+0x454] ;  /* 0x0004540001197983 */ /* 0x000f220000300800 */
[----:B------:R-:W-:-:S03]  /*41e90*/  IMAD.MOV.U32 R2, RZ, RZ, R18 ;  /* 0x000000ffff027224 */ /* 0x000fc600078e0012 */
[----:B0-----:R-:W4:Y:S01]  /*41ea0*/  LDL.LU R26, [R1+0x458] ;  /* 0x00045800011a7983 */ /* 0x001f220000300800 */
[----:B------:R-:W4:Y:S02]  /*41eb0*/  LDL.LU R27, [R1+0x45c] ;  /* 0x00045c00011b7983 */ /* 0x000f240000300800 */
[----:B------:R-:W2:Y:S02]  /*41ec0*/  LDL.LU R20, [R1+0x440] ;  /* 0x0004400001147983 */ /* 0x000ea40000300800 */
[----:B------:R-:W2:Y:S01]  /*41ed0*/  LDL.LU R21, [R1+0x444] ;  /* 0x0004440001157983 */ /* 0x000ea20000300800 */
[----:B------:R-:W2:Y:S01]  /*41ee0*/  LDL.LU R22, [R1+0x448] ;  /* 0x0004480001167983 */ /* 0x000ea20000300800 */
[----:B------:R-:W2:Y:S05]  /*41ef0*/  LDL.LU R23, [R1+0x44c] ;  /* 0x00044c0001177983 */ /* 0x000eaa0000300800 */
[----:B------:R-:W-:Y:S02]  /*41f00*/  STL.64 [R1+0xb90], R4 ;  /* 0x000b900401007387 */ /* 0x000fe40000100a00 */
[----:B------:R0:W-:Y:S02]  /*41f10*/  STL.64 [R1+0xb98], R6 ;  /* 0x000b980601007387 */ /* 0x0001e40000100a00 */
[----:B------:R-:W-:Y:S01]  /*41f20*/  IMAD.MOV.U32 R0, RZ, RZ, R19 ;  /* 0x000000ffff007224 */ /* 0x000fe200078e0013 */
        /* <DEDUP_REMOVED lines=14> */
[----:B------:R-:W2:Y:S01]  /*42010*/  LDL.LU R17, [R1+0x2b4] ;  /* 0x0002b40001117983 */ /* 0x000ea20000300800 */
[----:B0-----:R-:W2:Y:S01]  /*42020*/  LDL.LU R18, [R1+0x2b8] ;  /* 0x0002b80001127983 */ /* 0x001ea20000300800 */
[----:B------:R-:W2:Y:S01]  /*42030*/  LDL.LU R19, [R1+0x2bc] ;  /* 0x0002bc0001137983 */ /* 0x000ea20000300800 */
[C---:B----4-:R-:W-:Y:S02]  /*42040*/  HMMA.16816.F32 R24, R8.reuse, R14, R24 ;  /* 0x0000000e0818723c */ /* 0x050fe40000001818 */
[----:B--2---:R0:W-:Y:S01]  /*42050*/  STL.64 [R1+0x29e0], R18 ;  /* 0x0029e01201007387 */ /* 0x0041e20000100a00 */
[----:B------:R-:W-:Y:S03]  /*42060*/  STL.64 [R1+0x29d8], R16 ;  /* 0x0029d81001007387 */ /* 0x000fe60000100a00 */
[----:B0-----:R-:W2:Y:S04]  /*42070*/  LDL.64 R18, [R1+0xd8] ;  /* 0x0000d80001127983 */ /* 0x001ea80000100a00 */
[----:B--2---:R0:W-:Y:S04]  /*42080*/  STL.64 [R1+0x29f0], R18 ;  /* 0x0029f01201007387 */ /* 0x0041e80000100a00 */
[----:B0-----:R-:W2:Y:S09]  /*42090*/  LDL.64 R18, [R1+0xe8] ;  /* 0x0000e80001127983 */ /* 0x001eb20000100a00 */
[----:B------:R-:W-:Y:S02]  /*420a0*/  STL.64 [R1+0x1b0], R24 ;  /* 0x0001b01801007387 */ /* 0x000fe40000100a00 */
[----:B------:R0:W-:Y:S02]  /*420b0*/  STL.64 [R1+0x1b8], R26 ;  /* 0x0001b81a01007387 */ /* 0x0001e40000100a00 */
[----:B0-----:R-:W4:Y:S01]  /*420c0*/  LDL.LU.64 R26, [R1+0x2a40] ;  /* 0x002a4000011a7983 */ /* 0x001f220000300a00 */
[----:B------:R0:W-:Y:S02]  /*420d0*/  STL.64 [R1+0x29e8], R14 ;  /* 0x0029e80e01007387 */ /* 0x0001e40000100a00 */
[----:B------:R-:W2:Y:S02]  /*420e0*/  LDL.LU R12, [R1+0x2c0] ;  /* 0x0002c000010c7983 */ /* 0x000ea40000300800 */
[----:B------:R-:W2:Y:S01]  /*420f0*/  LDL.LU R13, [R1+0x2c4] ;  /* 0x0002c400010d7983 */ /* 0x000ea20000300800 */
        /* <DEDUP_REMOVED lines=8> */
[----:B------:R-:W2:Y:S01]  /*42180*/  LDL.LU R15, [R1+0x2dc] ;  /* 0x0002dc00010f7983 */ /* 0x000ea20000300800 */
[----:B------:R-:W4:Y:S01]  /*42190*/  LDL.LU.64 R22, [R1+0x2a38] ;  /* 0x002a380001167983 */ /* 0x000f220000300a00 */
[----:B------:R-:W4:Y:S10]  /*421a0*/  LDL.LU.64 R20, [R1+0x2a30] ;  /* 0x002a300001147983 */ /* 0x000f340000300a00 */
[----:B------:R-:W-:Y:S02]  /*421b0*/  STL.64 [R1+0x530], R24 ;  /* 0x0005301801007387 */ /* 0x000fe40000100a00 */
[----:B------:R0:W-:Y:S02]  /*421c0*/  STL.64 [R1+0x538], R26 ;  /* 0x0005381a01007387 */ /* 0x0001e40000100a00 */
[----:B0-----:R-:W4:Y:S01]  /*421d0*/  LDL.LU.64 R26, [R1+0x2a28] ;  /* 0x002a2800011a7983 */ /* 0x001f220000300a00 */
[----:B------:R-:W2:Y:S01]  /*421e0*/  LDL.LU R25, [R1+0x2a20] ;  /* 0x002a200001197983 */ /* 0x000ea20000300800 */
[C---:B----4-:R-:W-:Y:S11]  /*421f0*/  HMMA.16816.F32 R20, R8.reuse, R26, R20 ;  /* 0x0000001a0814723c */ /* 0x050ff60000001814 */
[----:B------:R-:W-:Y:S11]  /*42200*/  @!UPT UIADD3 URZ, URZ, URZ, URZ ;  /* 0x0000003f3f3ff290 */ /* 0x000ff6000fffe03f */
[----:B------:R-:W-:Y:S01]  /*42210*/  @!UPT UIADD3 URZ, URZ, URZ, URZ ;  /* 0x0000003f3f3ff290 */ /* 0x000fe2000fffe03f */
[----:B------:R-:W-:Y:S01]  /*42220*/  STL.64 [R1+0x6c0], R20 ;  /* 0x0006c01401007387 */ /* 0x000fe20000100a00 */
[----:B------:R0:W-:Y:S03]  /*42230*/  STL.64 [R1+0x6c8], R22 ;  /* 0x0006c81601007387 */ /* 0x0001e60000100a00 */
[----:B0-----:R-:W3:Y:S01]  /*42240*/  LDL.LU.64 R22, [R1+0x2a18] ;  /* 0x002a180001167983 */ /* 0x001ee20000300a00 */
[----:B------:R-:W-:Y:S02]  /*42250*/  STL.64 [R1+0x29c0], R26 ;  /* 0x0029c01a01007387 */ /* 0x000fe40000100a00 */
[----:B--2---:R0:W-:Y:S02]  /*42260*/  STL [R1+0x29b8], R25 ;  /* 0x0029b81901007387 */ /* 0x0041e40000100800 */
[----:B------:R-:W2:Y:S01]  /*42270*/  LDL.LU R24, [R1+0x2a0] ;  /* 0x0002a00001187983 */ /* 0x000ea20000300800 */
[----:B0-----:R-:W2:Y:S01]  /*42280*/  LDL.LU R25, [R1+0x2a4] ;  /* 0x0002a40001197983 */ /* 0x001ea20000300800 */
[----:B------:R-:W2:Y:S02]  /*42290*/  LDL.LU R26, [R1+0x2a8] ;  /* 0x0002a800011a7983 */ /* 0x000ea40000300800 */
[----:B------:R-:W2:Y:S01]  /*422a0*/  LDL.LU R27, [R1+0x2ac] ;  /* 0x0002ac00011b7983 */ /* 0x000ea20000300800 */
[----:B---3--:R-:W-:Y:S01]  /*422b0*/  HMMA.16816.F32 R8, R8, R22, R4 ;  /* 0x000000160808723c */ /* 0x008fe20000001804 */
[----:B------:R-:W3:Y:S01]  /*422c0*/  LDL.LU.64 R6, [R1+0x2a10] ;  /* 0x002a100001067983 */ /* 0x000ee20000300a00 */
[----:B------:R-:W3:Y:S02]  /*422d0*/  LDL.LU.64 R4, [R1+0x2a08] ;  /* 0x002a080001047983 */ /* 0x000ee40000300a00 */
[----:B------:R-:W-:Y:S11]  /*422e0*/  STL.64 [R1+0x29b0], R22 ;  /* 0x0029b01601007387 */ /* 0x000ff60000100a00 */
[----:B------:R-:W-:Y:S08]  /*422f0*/  @!UPT UIADD3 URZ, URZ, URZ, URZ ;  /* 0x0000003f3f3ff290 */ /* 0x000ff0000fffe03f */
[----:B------:R-:W-:Y:S01]  /*42300*/  STL.64 [R1+0x6b0], R8 ;  /* 0x0006b00801007387 */ /* 0x000fe20000100a00 */
[----:B------:R0:W-:Y:S03]  /*42310*/  STL.64 [R1+0x6b8], R10 ;  /* 0x0006b80a01007387 */ /* 0x0001e60000100a00 */
[----:B0-----:R-:W4:Y:S01]  /*42320*/  LDL.64 R10, [R1+0x98] ;  /* 0x00009800010a7983 */ /* 0x001f220000100a00 */
[----:B------:R-:W-:Y:S02]  /*42330*/  IMAD.MOV.U32 R22, RZ, RZ, R2 ;  /* 0x000000ffff167224 */ /* 0x000fe400078e0002 */
[----:B------:R-:W-:Y:S02]  /*42340*/  IMAD.MOV.U32 R23, RZ, RZ, R0 ;  /* 0x000000ffff177224 */ /* 0x000fe400078e0000 */
[----:B------:R-:W-:Y:S02]  /*42350*/  IMAD.MOV.U32 R2, RZ, RZ, R18 ;  /* 0x000000ffff027224 */ /* 0x000fe400078e0012 */
[----:B------:R-:W-:Y:S01]  /*42360*/  IMAD.MOV.U32 R0, RZ, RZ, R19 ;  /* 0x000000ffff007224 */ /* 0x000fe200078e0013 */
[C---:B---3--:R-:W-:Y:S01]  /*42370*/  HMMA.16816.F32 R12, R4.reuse, R18, R12 ;  /* 0x00000012040c723c */ /* 0x048fe2000000180c */
[----:B----4-:R0:W-:Y:S01]  /*42380*/  STL.64 [R1+0x29c8], R10 ;  /* 0x0029c80a01007387 */ /* 0x0101e20000100a00 */
[----:B------:R-:W3:Y:S02]  /*42390*/  LDL.LU R8, [R1+0x290] ;  /* 0x0002900001087983 */ /* 0x000ee40000300800 */
[----:B------:R-:W3:Y:S01]  /*423a0*/  LDL.LU R9, [R1+0x294] ;  /* 0x0002940001097983 */ /* 0x000ee20000300800 */
[----:B0-----:R-:W3:Y:S01]  /*423b0*/  LDL.LU R10, [R1+0x298] ;  /* 0x00029800010a7983 */ /* 0x001ee20000300800 */
[----:B------:R-:W3:Y:S11]  /*423c0*/  LDL.LU R11, [R1+0x29c] ;  /* 0x00029c00010b7983 */ /* 0x000ef60000300800 */
[----:B------:R-:W-:Y:S06]  /*423d0*/  @!UPT UIADD3 URZ, URZ, URZ, URZ ;  /* 0x0000003f3f3ff290 */ /* 0x000fec000fffe03f */
        /* <DEDUP_REMOVED lines=9> */
[----:B------:R1:W-:Y:S02]  /*42470*/  STL.64 [R1+0xb48], R14 ;  /* 0x000b480e01007387 */ /* 0x0003e40000100a00 */
[----:B0-----:R-:W-:Y:S01]  /*42480*/  IMAD.MOV.U32 R12, RZ, RZ, R18 ;  /* 0x000000ffff0c7224 */ /* 0x001fe200078e0012 */
[----:B-1----:R-:W3:Y:S01]  /*42490*/  LDL.LU.64 R14, [R1+0x29e8] ;  /* 0x0029e800010e7983 */ /* 0x002ee20000300a00 */
[----:B------:R-:W4:Y:S02]  /*424a0*/  LDL.LU.64 R18, [R1+0x29e0] ;  /* 0x0029e00001127983 */ /* 0x000f240000300a00 */
[----:B------:R-:W4:Y:S02]  /*424b0*/  LDL.LU.64 R16, [R1+0x29d8] ;  /* 0x0029d80001107983 */ /* 0x000f240000300a00 */
[C---:B----4-:R-:W-:Y:S01]  /*424c0*/  HMMA.16816.F32 R20, R4.reuse, R22, R16 ;  /* 0x000000160414723c */ /* 0x050fe20000001810 */
[----:B------:R-:W2:Y:S11]  /*424d0*/  LDL.LU.64 R18, [R1+0x29d0] ;  /* 0x0029d00001127983 */ /* 0x000eb60000300a00 */
[----:B------:R-:W-:Y:S11]  /*424e0*/  @!UPT UIADD3 URZ, URZ, URZ, URZ ;  /* 0x0000003f3f3ff290 */ /* 0x000ff6000fffe03f */
[----:B------:R-:W-:Y:S01]  /*424f0*/  STL.64 [R1+0xb30], R20 ;  /* 0x000b301401007387 */ /* 0x000fe20000100a00 */
[----:B------:R2:W-:Y:S02]  /*42500*/  STL.64 [R1+0xb38], R22 ;  /* 0x000b381601007387 */ /* 0x0005e40000100a00 */
[C---:B--2---:R-:W-:Y:S01]  /*42510*/  HMMA.16816.F32 R20, R4.reuse, R18, R24 ;  /* 0x000000120414723c */ /* 0x044fe20000001818 */
[----:B------:R0:W-:Y:S04]  /*42520*/  STL.64 [R1+0x2960], R18 ;  /* 0x0029601201007387 */ /* 0x0001e80000100a00 */
[----:B0-----:R-:W2:Y:S03]  /*42530*/  LDL.64 R18, [R1+0xc8] ;  /* 0x0000c80001127983 */ /* 0x001ea60000100a00 */
[----:B---3--:R-:W-:Y:S11]  /*42540*/  HMMA.16816.F32 R8, R4, R14, R8 ;  /* 0x0000000e0408723c */ /* 0x008ff60000001808 */
[----:B------:R-:W-:Y:S04]  /*42550*/  @!UPT UIADD3 URZ, URZ, URZ, URZ ;  /* 0x0000003f3f3ff290 */ /* 0x000fe8000fffe03f */
[----:B------:R0:W-:Y:S01]  /*42560*/  STL.64 [R1+0xb20], R20 ;  /* 0x000b201401007387 */ /* 0x0001e20000100a00 */
[----:B------:R1:W-:Y:S03]  /*42570*/  STL.64 [R1+0xb28], R22 ;  /* 0x000b281601007387 */ /* 0x0003e60000100a00 */
[----:B--2---:R2:W-:Y:S01]  /*42580*/  STL.64 [R1+0x2968], R18 ;  /* 0x0029681201007387 */ /* 0x0045e20000100a00 */
[----:B------:R-:W3:Y:S02]  /*42590*/  LDL.LU R24, [R1+0x280] ;  /* 0x0002800001187983 */ /* 0x000ee40000300800 */
[----:B------:R-:W3:Y:S02]  /*425a0*/  LDL.LU R25, [R1+0x284] ;  /* 0x0002840001197983 */ /* 0x000ee40000300800 */
[----:B------:R-:W3:Y:S01]  /*425b0*/  LDL.LU R26, [R1+0x288] ;  /* 0x00028800011a7983 */ /* 0x000ee20000300800 */
[----:B------:R-:W3:Y:S01]  /*425c0*/  LDL.LU R27, [R1+0x28c] ;  /* 0x00028c00011b7983 */ /* 0x000ee20000300800 */
[----:B0-----:R-:W4:Y:S02]  /*425d0*/  LDL.LU R20, [R1+0x270] ;  /* 0x0002700001147983 */ /* 0x001f240000300800 */
[----:B------:R-:W4:Y:S02]  /*425e0*/  LDL.LU R21, [R1+0x274] ;  /* 0x0002740001157983 */ /* 0x000f240000300800 */
[----:B-1----:R-:W4:Y:S01]  /*425f0*/  LDL.LU R22, [R1+0x278] ;  /* 0x0002780001167983 */ /* 0x002f220000300800 */
[----:B------:R-:W4:Y:S01]  /*42600*/  LDL.LU R23, [R1+0x27c] ;  /* 0x00027c0001177983 */ /* 0x000f220000300800 */
[----:B--2---:R-:W-:-:S02]  /*42610*/  IMAD.MOV.U32 R18, RZ, RZ, R12 ;  /* 0x000000ffff127224 */ /* 0x004fc400078e000c */
[----:B------:R-:W-:-:S05]  /*42620*/  IMAD.MOV.U32 R19, RZ, RZ, R3 ;  /* 0x000000ffff137224 */ /* 0x000fca00078e0003 */
[----:B------:R0:W-:Y:S02]  /*42630*/  STL.64 [R1+0x2980], R18 ;  /* 0x0029801201007387 */ /* 0x0001e40000100a00 */
[----:B0-----:R-:W-:Y:S02]  /*42640*/  IMAD.MOV.U32 R18, RZ, RZ, R2 ;  /* 0x000000ffff127224 */ /* 0x001fe400078e0002 */
[----:B------:R-:W-:-:S05]  /*42650*/  IMAD.MOV.U32 R19, RZ, RZ, R0 ;  /* 0x000000ffff137224 */ /* 0x000fca00078e0000 */
[----:B------:R0:W-:Y:S01]  /*42660*/  STL.64 [R1+0x29a8], R18 ;  /* 0x0029a81201007387 */ /* 0x0001e20000100a00 */
[----:B------:R-:W2:Y:S02]  /*42670*/  LDL.LU R16, [R1+0x140] ;  /* 0x0001400001107983 */ /* 0x000ea40000300800 */
[----:B------:R-:W2:Y:S01]  /*42680*/  LDL.LU R17, [R1+0x144] ;  /* 0x0001440001117983 */ /* 0x000ea20000300800 */
[----:B0-----:R-:W2:Y:S01]  /*42690*/  LDL.LU R18, [R1+0x148] ;  /* 0x0001480001127983 */ /* 0x001ea20000300800 */
[----:B------:R-:W2:Y:S02]  /*426a0*/  LDL.LU R19, [R1+0x14c] ;  /* 0x00014c0001137983 */ /* 0x000ea40000300800 */
[----:B------:R-:W-:Y:S02]  /*426b0*/  STL.64 [R1+0x8d0], R8 ;  /* 0x0008d00801007387 */ /* 0x000fe40000100a00 */
[----:B------:R0:W-:Y:S02]  /*426c0*/  STL.64 [R1+0x8d8], R10 ;  /* 0x0008d80a01007387 */ /* 0x0001e40000100a00 */
[----:B0-----:R-:W3:Y:S01]  /*426d0*/  LDL.LU.64 R10, [R1+0x29c8] ;  /* 0x0029c800010a7983 */ /* 0x001ee20000300a00 */
[----:B------:R0:W-:Y:S02]  /*426e0*/  STL.64 [R1+0x2958], R14 ;  /* 0x0029580e01007387 */ /* 0x0001e40000100a00 */
        /* <DEDUP_REMOVED lines=15> */
[----:B------:R-:W2:Y:S02]  /*427e0*/  LDL.LU R14, [R1+0x138] ;  /* 0x00013800010e7983 */ /* 0x000ea40000300800 */
[----:B------:R-:W2:Y:S11]  /*427f0*/  LDL.LU R15, [R1+0x13c] ;  /* 0x00013c00010f7983 */ /* 0x000eb60000300800 */
[----:B------:R-:W-:Y:S02]  /*42800*/  @!UPT UIADD3 URZ, URZ, URZ, URZ ;  /* 0x0000003f3f3ff290 */ /* 0x000fe4000fffe03f */
[----:B------:R-:W-:Y:S01]  /*42810*/  STL.64 [R1+0x6e0], R24 ;  /* 0x0006e01801007387 */ /* 0x000fe20000100a00 */
[----:B------:R0:W-:Y:S03]  /*42820*/  STL.64 [R1+0x6e8], R26 ;  /* 0x0006e81a01007387 */ /* 0x0001e60000100a00 */
[----:B0-----:R-:W4:Y:S01]  /*42830*/  LDL.LU.64 R26, [R1+0x29c0] ;  /* 0x0029c000011a7983 */ /* 0x001f220000300a00 */
[----:B------:R-:W3:Y:S02]  /*42840*/  LDL.LU R25, [R1+0x29b8] ;  /* 0x0029b80001197983 */ /* 0x000ee40000300800 */
[----:B------:R0:W-:Y:S02]  /*42850*/  STL.64 [R1+0x2950], R10 ;  /* 0x0029500a01007387 */ /* 0x0001e40000100a00 */
[----:B------:R-:W2:Y:S01]  /*42860*/  LDL.LU R8, [R1+0x260] ;  /* 0x0002600001087983 */ /* 0x000ea20000300800 */
[----:B------:R-:W2:Y:S04]  /*42870*/  LDL.LU R9, [R1+0x264] ;  /* 0x0002640001097983 */ /* 0x000ea80000300800 */
[----:B0-----:R-:W2:Y:S01]  /*42880*/  LDL.LU R10, [R1+0x268] ;  /* 0x00026800010a7983 */ /* 0x001ea20000300800 */
[----:B------:R-:W2:Y:S01]  /*42890*/  LDL.LU R11, [R1+0x26c] ;  /* 0x00026c00010b7983 */ /* 0x000ea20000300800 */
[C---:B----4-:R-:W-:Y:S11]  /*428a0*/  HMMA.16816.F32 R20, R4.reuse, R26, R20 ;  /* 0x0000001a0414723c */ /* 0x050ff60000001814 */
[----:B------:R-:W-:Y:S11]  /*428b0*/  @!UPT UIADD3 URZ, URZ, URZ, URZ ;  /* 0x0000003f3f3ff290 */ /* 0x000ff6000fffe03f */
[----:B------:R-:W-:Y:S01]  /*428c0*/  @!UPT UIADD3 URZ, URZ, URZ, URZ ;  /* 0x0000003f3f3ff290 */ /* 0x000fe2000fffe03f */
[----:B------:R-:W-:Y:S01]  /*428d0*/  STL.64 [R1+0x6d0], R20 ;  /* 0x0006d01401007387 */ /* 0x000fe20000100a00 */
[----:B------:R0:W-:Y:S03]  /*428e0*/  STL.64 [R1+0x6d8], R22 ;  /* 0x0006d81601007387 */ /* 0x0001e60000100a00 */
[----:B0-----:R-:W4:Y:S02]  /*428f0*/  LDL.LU.64 R22, [R1+0x29b0] ;  /* 0x0029b00001167983 */ /* 0x001f240000300a00 */
[----:B----4-:R-:W-:Y:S02]  /*42900*/  HMMA.16816.F32 R4, R4, R22, R16 ;  /* 0x000000160404723c */ /* 0x010fe40000001810 */
[----:B------:R-:W2:Y:S01]  /*42910*/  LDL.LU.64 R18, [R1+0x29a8] ;  /* 0x0029a80001127983 */ /* 0x000ea20000300a00 */
[----:B------:R-:W2:Y:S02]  /*42920*/  LDL.LU.64 R22, [R1+0x29a0] ;  /* 0x0029a00001167983 */ /* 0x000ea40000300a00 */
        /* <DEDUP_REMOVED lines=21> */
[----:B0-----:R-:W4:Y:S02]  /*42a80*/  LDL.LU.64 R18, [R1+0x2968] ;  /* 0x0029680001127983 */ /* 0x001f240000300a00 */
[C---:B----4-:R-:W-:Y:S01]  /*42a90*/  HMMA.16816.F32 R4, R20.reuse, R18, R4 ;  /* 0x000000121404723c */ /* 0x050fe20000001804 */
[----:B------:R-:W-:Y:S11]  /*42aa0*/  IMAD.MOV.U32 R3, RZ, RZ, R19 ;  /* 0x000000ffff037224 */ /* 0x000ff600078e0013 */
[----:B------:R-:W-:Y:S11]  /*42ab0*/  @!UPT UIADD3 URZ, URZ, URZ, URZ ;  /* 0x0000003f3f3ff290 */ /* 0x000ff6000fffe03f */
[----:B------:R0:W-:Y:S01]  /*42ac0*/  STL.64 [R1+0xab0], R4 ;  /* 0x000ab00401007387 */ /* 0x0001e20000100a00 */
[----:B------:R-:W-:Y:S02]  /*42ad0*/  STL.64 [R1+0xab8], R6 ;  /* 0x000ab80601007387 */ /* 0x000fe40000100a00 */
[----:B0-----:R-:W-:Y:S02]  /*42ae0*/  IMAD.MOV.U32 R4, RZ, RZ, R18 ;  /* 0x000000ffff047224 */ /* 0x001fe400078e0012 */
[----:B------:R-:W2:Y:S02]  /*42af0*/  LDL.LU.64 R18, [R1+0x2960] ;  /* 0x0029600001127983 */ /* 0x000ea40000300a00 */
        /* <DEDUP_REMOVED lines=11> */
[----:B0-----:R-:W3:Y:S01]  /*42bb0*/  LDL.LU R16, [R1+0x410] ;  /* 0x0004100001107983 */ /* 0x001ee20000300800 */
[----:B------:R-:W3:Y:S02]  /*42bc0*/  LDL.LU R17, [R1+0x414] ;  /* 0x0004140001117983 */ /* 0x000ee40000300800 */
[----:B------:R-:W3:Y:S02]  /*42bd0*/  LDL.LU R18, [R1+0x418] ;  /* 0x0004180001127983 */ /* 0x000ee40000300800 */
[----:B------:R-:W3:Y:S01]  /*42be0*/  LDL.LU R19, [R1+0x41c] ;  /* 0x00041c0001137983 */ /* 0x000ee20000300800 */
[----:B--2---:R-:W-:Y:S01]  /*42bf0*/  HMMA.16816.F32 R8, R20, R14, R8 ;  /* 0x0000000e1408723c */ /* 0x004fe20000001808 */
[----:B------:R-:W-:-:S02]  /*42c00*/  IMAD.MOV.U32 R2, RZ, RZ, R14 ;  /* 0x000000ffff027224 */ /* 0x000fc400078e000e */
[----:B------:R-:W-:Y:S02]  /*42c10*/  IMAD.MOV.U32 R0, RZ, RZ, R15 ;  /* 0x000000ffff007224 */ /* 0x000fe400078e000f */
[----:B------:R-:W0:Y:S11]  /*42c20*/  LDSM.16.MT88.4 R12, [R25+0xc380] ;  /* 0x00c38000190c783b */ /* 0x000e360000004200 */
[----:B------:R-:W-:Y:S07]  /*42c30*/  @!UPT UIADD3 URZ, URZ, URZ, URZ ;  /* 0x0000003f3f3ff290 */ /* 0x000fee000fffe03f */
[----:B------:R-:W-:Y:S01]  /*42c40*/  STL.64 [R1+0x690], R8 ;  /* 0x0006900801007387 */ /* 0x000fe20000100a00 */
[----:B------:R1:W-:Y:S03]  /*42c50*/  STL.64 [R1+0x698], R10 ;  /* 0x0006980a01007387 */ /* 0x0003e60000100a00 */
[----:B-1----:R-:W2:Y:S04]  /*42c60*/  LDL.LU.64 R10, [R1+0x2950] ;  /* 0x00295000010a7983 */ /* 0x002ea80000300a00 */
[----:B0-----:R-:W-:Y:S01]  /*42c70*/  STL.64 [R1+0x28b0], R14 ;  /* 0x0028b00e01007387 */ /* 0x001fe20000100a00 */
[----:B------:R0:W-:Y:S03]  /*42c80*/  STL.64 [R1+0x28a8], R12 ;  /* 0x0028a80c01007387 */ /* 0x0001e60000100a00 */
[----:B0-----:R-:W4:Y:S01]  /*42c90*/  LDL.LU R12, [R1+0x730] ;  /* 0x00073000010c7983 */ /* 0x001f220000300800 */
[----:B------:R-:W4:Y:S02]  /*42ca0*/  LDL.LU R13, [R1+0x734] ;  /* 0x00073400010d7983 */ /* 0x000f240000300800 */
[----:B------:R-:W2:Y:S02]  /*42cb0*/  LDL.LU R14, [R1+0x738] ;  /* 0x00073800010e7983 */ /* 0x000ea40000300800 */
[----:B------:R-:W2:Y:S02]  /*42cc0*/  LDL.LU R15, [R1+0x73c] ;  /* 0x00073c00010f7983 */ /* 0x000ea40000300800 */
[----:B--2---:R0:W-:Y:S01]  /*42cd0*/  STL.64 [R1+0x28c0], R14 ;  /* 0x0028c00e01007387 */ /* 0x0041e20000100a00 */
[----:B----4-:R-:W-:Y:S02]  /*42ce0*/  STL.64 [R1+0x28b8], R12 ;  /* 0x0028b80c01007387 */ /* 0x010fe40000100a00 */
[----:B0-----:R-:W-:-:S02]  /*42cf0*/  IMAD.MOV.U32 R14, RZ, RZ, R2 ;  /* 0x000000ffff0e7224 */ /* 0x001fc400078e0002 */
[----:B------:R-:W-:Y:S02]  /*42d00*/  IMAD.MOV.U32 R15, RZ, RZ, R0 ;  /* 0x000000ffff0f7224 */ /* 0x000fe400078e0000 */
[----:B------:R-:W-:Y:S02]  /*42d10*/  IMAD.MOV.U32 R2, RZ, RZ, R10 ;  /* 0x000000ffff027224 */ /* 0x000fe400078e000a */
[----:B------:R-:W-:Y:S01]  /*42d20*/  IMAD.MOV.U32 R0, RZ, RZ, R11 ;  /* 0x000000ffff007224 */ /* 0x000fe200078e000b */
[----:B------:R3:W-:Y:S02]  /*42d30*/  STL.64 [R1+0x28d8], R14 ;  /* 0x0028d80e01007387 */ /* 0x0007e40000100a00 */
[----:B---3--:R-:W-:Y:S02]  /*42d40*/  HMMA.16816.F32 R12, R20, R10, R16 ;  /* 0x0000000a140c723c */ /* 0x008fe40000001810 */
[----:B------:R-:W0:Y:S11]  /*42d50*/  LDSM.16.MT88.4 R8, [R28+0xc000] ;  /* 0x00c000001c08783b */ /* 0x000e360000004200 */
[----:B------:R-:W-:Y:S10]  /*42d60*/  @!UPT UIADD3 URZ, URZ, URZ, URZ ;  /* 0x0000003f3f3ff290 */ /* 0x000ff4000fffe03f */
[----:B------:R-:W-:Y:S01]  /*42d70*/  STL.64 [R1+0x680], R12 ;  /* 0x0006800c01007387 */ /* 0x000fe20000100a00 */
[----:B------:R1:W-:Y:S02]  /*42d80*/  STL.64 [R1+0x688], R14 ;  /* 0x0006880e01007387 */ /* 0x0003e40000100a00 */
[----:B-1----:R-:W-:Y:S02]  /*42d90*/  IMAD.MOV.U32 R14, RZ, RZ, R6 ;  /* 0x000000ffff0e7224 */ /* 0x002fe400078e0006 */
[----:B------:R-:W-:-:S05]  /*42da0*/  IMAD.MOV.U32 R15, RZ, RZ, R5 ;  /* 0x000000ffff0f7224 */ /* 0x000fca00078e0005 */
[----:B------:R1:W-:Y:S01]  /*42db0*/  STL.64 [R1+0x28f0], R14 ;  /* 0x0028f00e01007387 */ /* 0x0003e20000100a00 */
[----:B0-----:R-:W-:Y:S02]  /*42dc0*/  STL.64 [R1+0x2840], R10 ;  /* 0x0028400a01007387 */ /* 0x001fe40000100a00 */
[----:B------:R0:W-:Y:S02]  /*42dd0*/  STL.64 [R1+0x2838], R8 ;  /* 0x0028380801007387 */ /* 0x0001e40000100a00 */
[----:B-1----:R-:W-:Y:S02]  /*42de0*/  IMAD.MOV.U32 R14, RZ, RZ, R4 ;  /* 0x000000ffff0e7224 */ /* 0x002fe400078e0004 */
[----:B------:R-:W-:Y:S01]  /*42df0*/  IMAD.MOV.U32 R15, RZ, RZ, R3 ;  /* 0x000000ffff0f7224 */ /* 0x000fe200078e0003 */
[----:B0-----:R-:W2:Y:S01]  /*42e00*/  LDL.LU R8, [R1+0x720] ;  /* 0x0007200001087983 */ /* 0x001ea20000300800 */
[----:B------:R-:W2:Y:S02]  /*42e10*/  LDL.LU R9, [R1+0x724] ;  /* 0x0007240001097983 */ /* 0x000ea40000300800 */
[----:B------:R-:W3:Y:S02]  /*42e20*/  LDL.LU R10, [R1+0x728] ;  /* 0x00072800010a7983 */ /* 0x000ee40000300800 */
[----:B------:R-:W3:Y:S01]  /*42e30*/  LDL.LU R11, [R1+0x72c] ;  /* 0x00072c00010b7983 */ /* 0x000ee20000300800 */
[----:B------:R0:W-:Y:S04]  /*42e40*/  STL.64 [R1+0x2908], R14 ;  /* 0x0029080e01007387 */ /* 0x0001e80000100a00 */
[----:B0-----:R-:W4:Y:S04]  /*42e50*/  LDL.64 R14, [R1+0xd8] ;  /* 0x0000d800010e7983 */ /* 0x001f280000100a00 */
[----:B----4-:R-:W-:Y:S01]  /*42e60*/  STL.64 [R1+0x2920], R14 ;  /* 0x0029200e01007387 */ /* 0x010fe20000100a00 */
[----:B---3--:R-:W-:Y:S02]  /*42e70*/  STL.64 [R1+0x28d0], R10 ;  /* 0x0028d00a01007387 */ /* 0x008fe40000100a00 */
[----:B--2---:R0:W-:Y:S02]  /*42e80*/  STL.64 [R1+0x28c8], R8 ;  /* 0x0028c80801007387 */ /* 0x0041e40000100a00 */
        /* <DEDUP_REMOVED lines=8> */
[----:B------:R-:W2:Y:S04]  /*42f10*/  LDL.64 R14, [R1+0xe8] ;  /* 0x0000e800010e7983 */ /* 0x000ea80000100a00 */
[----:B------:R-:W3:Y:S04]  /*42f20*/  LDL.64 R18, [R1+0x78] ;  /* 0x0000780001127983 */ /* 0x000ee80000100a00 */
[----:B--2---:R0:W-:Y:S01]  /*42f30*/  STL.64 [R1+0x2948], R14 ;  /* 0x0029480e01007387 */ /* 0x0041e20000100a00 */
[----:B------:R-:W2:Y:S02]  /*42f40*/  LDL.LU R12, [R1+0x5c0] ;  /* 0x0005c000010c7983 */ /* 0x000ea40000300800 */
[----:B------:R-:W2:Y:S01]  /*42f50*/  LDL.LU R13, [R1+0x5c4] ;  /* 0x0005c400010d7983 */ /* 0x000ea20000300800 */
[----:B0-----:R-:W2:Y:S01]  /*42f60*/  LDL.LU R14, [R1+0x5c8] ;  /* 0x0005c800010e7983 */ /* 0x001ea20000300800 */
[----:B------:R-:W2:Y:S02]  /*42f70*/  LDL.LU R15, [R1+0x5cc] ;  /* 0x0005cc00010f7983 */ /* 0x000ea40000300800 */
[----:B---3--:R-:W-:Y:S02]  /*42f80*/  STL.64 [R1+0x28e8], R10 ;  /* 0x0028e80a01007387 */ /* 0x008fe40000100a00 */
[----:B------:R0:W-:Y:S02]  /*42f90*/  STL.64 [R1+0x28e0], R8 ;  /* 0x0028e00801007387 */ /* 0x0001e40000100a00 */
        /* <DEDUP_REMOVED lines=10> */
[C---:B----4-:R-:W-:Y:S01]  /*43040*/  HMMA.16816.F32 R4, R20.reuse, R26, R4 ;  /* 0x0000001a1404723c */ /* 0x050fe20000001804 */
[----:B---3--:R-:W-:Y:S01]  /*43050*/  STL.64 [R1+0x2918], R10 ;  /* 0x0029180a01007387 */ /* 0x008fe20000100a00 */
[----:B--2---:R0:W-:Y:S03]  /*43060*/  STL.64 [R1+0x2910], R8 ;  /* 0x0029100801007387 */ /* 0x0041e60000100a00 */
[----:B0-----:R-:W2:Y:S01]  /*43070*/  LDL.LU R8, [R1+0x770] ;  /* 0x0007700001087983 */ /* 0x001ea20000300800 */
[----:B------:R-:W2:Y:S02]  /*43080*/  LDL.LU R9, [R1+0x774] ;  /* 0x0007740001097983 */ /* 0x000ea40000300800 */
[----:B------:R-:W3:Y:S02]  /*43090*/  LDL.LU R10, [R1+0x778] ;  /* 0x00077800010a7983 */ /* 0x000ee40000300800 */
[----:B------:R-:W3:Y:S01]  /*430a0*/  LDL.LU R11, [R1+0x77c] ;  /* 0x00077c00010b7983 */ /* 0x000ee20000300800 */
[----:B------:R-:W-:Y:S01]  /*430b0*/  HMMA.16816.F32 R20, R20, R18, R12 ;  /* 0x000000121414723c */ /* 0x000fe2000000180c */
[----:B---3--:R-:W-:Y:S01]  /*430c0*/  STL.64 [R1+0x2930], R10 ;  /* 0x0029300a01007387 */ /* 0x008fe20000100a00 */
[----:B--2---:R0:W-:Y:S03]  /*430d0*/  STL.64 [R1+0x2928], R8 ;  /* 0x0029280801007387 */ /* 0x0041e60000100a00 */
[----:B0-----:R-:W2:Y:S01]  /*430e0*/  LDL.LU R8, [R1+0x780] ;  /* 0x0007800001087983 */ /* 0x001ea20000300800 */
[----:B------:R-:W2:Y:S02]  /*430f0*/  LDL.LU R9, [R1+0x784] ;  /* 0x0007840001097983 */ /* 0x000ea40000300800 */
[----:B------:R-:W2:Y:S02]  /*43100*/  LDL.LU R10, [R1+0x788] ;  /* 0x00078800010a7983 */ /* 0x000ea40000300800 */
[----:B------:R-:W2:Y:S02]  /*43110*/  LDL.LU R11, [R1+0x78c] ;  /* 0x00078c00010b7983 */ /* 0x000ea40000300800 */
[----:B------:R-:W-:Y:S01]  /*43120*/  STL.64 [R1+0x5d0], R4 ;  /* 0x0005d00401007387 */ /* 0x000fe20000100a00 */
[----:B------:R-:W-:Y:S02]  /*43130*/  STL.64 [R1+0x5d8], R6 ;  /* 0x0005d80601007387 */ /* 0x000fe40000100a00 */
[----:B------:R-:W0:Y:S02]  /*43140*/  LDSM.16.MT88.4 R4, [R28+0xc080] ;  /* 0x00c080001c04783b */ /* 0x000e240000004200 */
[----:B0-----:R0:W-:Y:S02]  /*43150*/  STL.64 [R1+0x27a8], R6 ;  /* 0x0027a80601007387 */ /* 0x0011e40000100a00 */
[----:B------:R-:W-:Y:S02]  /*43160*/  STL.64 [R1+0x27a0], R4 ;  /* 0x0027a00401007387 */ /* 0x000fe40000100a00 */
[----:B------:R-:W2:Y:S02]  /*43170*/  LDL.LU.64 R14, [R1+0x2948] ;  /* 0x00294800010e7983 */ /* 0x000ea40000300a00 */
[----:B------:R-:W-:Y:S01]  /*43180*/  STL.64 [R1+0x5c0], R20 ;  /* 0x0005c01401007387 */ /* 0x000fe20000100a00 */
[----:B------:R-:W-:Y:S02]  /*43190*/  STL.64 [R1+0x5c8], R22 ;  /* 0x0005c81601007387 */ /* 0x000fe40000100a00 */
[----:B------:R-:W1:Y:S04]  /*431a0*/  LDSM.16.MT88.4 R20, [R28+0xc100] ;  /* 0x00c100001c14783b */ /* 0x000e680000004200 */
[----:B0-----:R-:W-:-:S02]  /*431b0*/  IMAD.MOV.U32 R6, RZ, RZ, R2 ;  /* 0x000000ffff067224 */ /* 0x001fc400078e0002 */
[----:B------:R-:W-:Y:S02]  /*431c0*/  IMAD.MOV.U32 R7, RZ, RZ, R0 ;  /* 0x000000ffff077224 */ /* 0x000fe400078e0000 */
[----:B------:R-:W-:Y:S02]  /*431d0*/  IMAD.MOV.U32 R2, RZ, RZ, R18 ;  /* 0x000000ffff027224 */ /* 0x000fe400078e0012 */
[----:B------:R-:W-:Y:S02]  /*431e0*/  IMAD.MOV.U32 R0, RZ, RZ, R19 ;  /* 0x000000ffff007224 */ /* 0x000fe400078e0013 */
[----:B------:R-:W2:Y:S01]  /*431f0*/  LDL.LU.64 R18, [R1+0x2940] ;  /* 0x0029400001127983 */ /* 0x000ea20000300a00 */
[----:B------:R-:W2:Y:S03]  /*43200*/  LDL.LU.64 R16, [R1+0x2938] ;  /* 0x0029380001107983 */ /* 0x000ea60000300a00 */
[----:B-1----:R0:W-:Y:S01]  /*43210*/  STL.64 [R1+0x2758], R22 ;  /* 0x0027581601007387 */ /* 0x0021e20000100a00 */
[----:B------:R-:W-:Y:S02]  /*43220*/  STL.64 [R1+0x2750], R20 ;  /* 0x0027501401007387 */ /* 0x000fe40000100a00 */
[----:B0-----:R-:W-:-:S02]  /*43230*/  IMAD.MOV.U32 R22, RZ, RZ, R2 ;  /* 0x000000ffff167224 */ /* 0x001fc400078e0002 */
        /* <DEDUP_REMOVED lines=41> */
[C---:B---3--:R-:W-:Y:S01]  /*434d0*/  HMMA.16816.F32 R4, R16.reuse, R6, R12 ;  /* 0x000000061004723c */ /* 0x048fe2000000180c */
[----:B------:R-:W3:Y:S01]  /*434e0*/  LDL.LU.64 R14, [R1+0x28b0] ;  /* 0x0028b000010e7983 */ /* 0x000ee20000300a00 */
[----:B------:R-:W3:Y:S11]  /*434f0*/  LDL.LU.64 R12, [R1+0x28a8] ;  /* 0x0028a800010c7983 */ /* 0x000ef60000300a00 */
[----:B------:R-:W-:Y:S10]  /*43500*/  @!UPT UIADD3 URZ, URZ, URZ, URZ ;  /* 0x0000003f3f3ff290 */ /* 0x000ff4000fffe03f */
[----:B------:R-:W-:Y:S01]  /*43510*/  STL.64 [R1+0x430], R4 ;  /* 0x0004300401007387 */ /* 0x000fe20000100a00 */
[----:B------:R2:W-:Y:S02]  /*43520*/  STL.64 [R1+0x438], R6 ;  /* 0x0004380601007387 */ /* 0x0005e40000100a00 */
[----:B--2---:R-:W-:Y:S01]  /*43530*/  HMMA.16816.F32 R4, R16, R26, R8 ;  /* 0x0000001a1004723c */ /* 0x004fe20000001808 */
[----:B------:R-:W-:Y:S01]  /*43540*/  STL.64 [R1+0x2870], R26 ;  /* 0x0028701a01007387 */ /* 0x000fe20000100a00 */
[----:B------:R-:W2:Y:S11]  /*43550*/  LDL.LU R8, [R1+0x550] ;  /* 0x0005500001087983 */ /* 0x000eb60000300800 */
[----:B------:R-:W-:Y:S10]  /*43560*/  @!UPT UIADD3 URZ, URZ, URZ, URZ ;  /* 0x0000003f3f3ff290 */ /* 0x000ff4000fffe03f */
[----:B------:R0:W-:Y:S01]  /*43570*/  STL.64 [R1+0x410], R4 ;  /* 0x0004100401007387 */ /* 0x0001e20000100a00 */
[----:B------:R1:W-:Y:S02]  /*43580*/  STL.64 [R1+0x418], R6 ;  /* 0x0004180601007387 */ /* 0x0003e40000100a00 */
[----:B------:R-:W2:Y:S02]  /*43590*/  LDL.LU R9, [R1+0x554] ;  /* 0x0005540001097983 */ /* 0x000ea40000300800 */
[----:B------:R-:W4:Y:S01]  /*435a0*/  LDL.LU R10, [R1+0x558] ;  /* 0x00055800010a7983 */ /* 0x000f220000300800 */
[----:B------:R-:W4:Y:S04]  /*435b0*/  LDL.LU R11, [R1+0x55c] ;  /* 0x00055c00010b7983 */ /* 0x000f280000300800 */
[----:B0-----:R-:W2:Y:S01]  /*435c0*/  LDL.LU R4, [R1+0x5b0] ;  /* 0x0005b00001047983 */ /* 0x001ea20000300800 */
[----:B------:R-:W2:Y:S02]  /*435d0*/  LDL.LU R5, [R1+0x5b4] ;  /* 0x0005b40001057983 */ /* 0x000ea40000300800 */
[----:B-1----:R-:W2:Y:S02]  /*435e0*/  LDL.LU R6, [R1+0x5b8] ;  /* 0x0005b80001067983 */ /* 0x002ea40000300800 */
[----:B------:R-:W2:Y:S01]  /*435f0*/  LDL.LU R7, [R1+0x5bc] ;  /* 0x0005bc0001077983 */ /* 0x000ea20000300800 */
[----:B------:R-:W2:Y:S01]  /*43600*/  LDL.LU R24, [R1+0x580] ;  /* 0x0005800001187983 */ /* 0x000ea20000300800 */
[----:B------:R-:W2:Y:S02]  /*43610*/  LDL.LU R25, [R1+0x584] ;  /* 0x0005840001197983 */ /* 0x000ea40000300800 */
[----:B------:R-:W2:Y:S02]  /*43620*/  LDL.LU R26, [R1+0x588] ;  /* 0x00058800011a7983 */ /* 0x000ea40000300800 */
[----:B------:R-:W2:Y:S02]  /*43630*/  LDL.LU R27, [R1+0x58c] ;  /* 0x00058c00011b7983 */ /* 0x000ea40000300800 */
[----:B--2---:R0:W-:Y:S01]  /*43640*/  STL.64 [R1+0x2880], R26 ;  /* 0x0028801a01007387 */ /* 0x0041e20000100a00 */
[----:B------:R-:W-:Y:S02]  /*43650*/  STL.64 [R1+0x2878], R24 ;  /* 0x0028781801007387 */ /* 0x000fe40000100a00 */
[----:B0-----:R-:W-:-:S02]  /*43660*/  IMAD.MOV.U32 R26, RZ, RZ, R20 ;  /* 0x000000ffff1a7224 */ /* 0x001fc400078e0014 */
[----:B------:R-:W-:-:S05]  /*43670*/  IMAD.MOV.U32 R27, RZ, RZ, R3 ;  /* 0x000000ffff1b7224 */ /* 0x000fca00078e0003 */
[----:B------:R-:W-:Y:S01]  /*43680*/  STL.64 [R1+0x2890], R26 ;  /* 0x0028901a01007387 */ /* 0x000fe20000100a00 */
[----:B----4-:R-:W-:Y:S02]  /*43690*/  STL.64 [R1+0x2858], R10 ;  /* 0x0028580a01007387 */ /* 0x010fe40000100a00 */
[----:B------:R0:W-:Y:S02]  /*436a0*/  STL.64 [R1+0x2850], R8 ;  /* 0x0028500801007387 */ /* 0x0001e40000100a00 */
[----:B0-----:R-:W2:Y:S01]  /*436b0*/  LDL.LU R8, [R1+0x560] ;  /* 0x0005600001087983 */ /* 0x001ea20000300800 */
[----:B------:R-:W2:Y:S02]  /*436c0*/  LDL.LU R9, [R1+0x564] ;  /* 0x0005640001097983 */ /* 0x000ea40000300800 */
[----:B------:R-:W4:Y:S02]  /*436d0*/  LDL.LU R10, [R1+0x568] ;  /* 0x00056800010a7983 */ /* 0x000f240000300800 */
[----:B------:R-:W4:Y:S02]  /*436e0*/  LDL.LU R11, [R1+0x56c] ;  /* 0x00056c00010b7983 */ /* 0x000f240000300800 */
[----:B----4-:R0:W-:Y:S01]  /*436f0*/  STL.64 [R1+0x2868], R10 ;  /* 0x0028680a01007387 */ /* 0x0101e20000100a00 */
[----:B--2---:R1:W-:Y:S03]  /*43700*/  STL.64 [R1+0x2860], R8 ;  /* 0x0028600801007387 */ /* 0x0043e60000100a00 */
[----:B0-----:R-:W2:Y:S01]  /*43710*/  LDL.64 R10, [R1+0xc8] ;  /* 0x0000c800010a7983 */ /* 0x001ea20000100a00 */
[----:B------:R-:W-:Y:S03]  /*43720*/  HMMA.16816.F32 R4, R16, R22, R4 ;  /* 0x000000161004723c */ /* 0x000fe60000001804 */
[----:B--2---:R0:W-:Y:S01]  /*43730*/  STL.64 [R1+0x2888], R10 ;  /* 0x0028880a01007387 */ /* 0x0041e20000100a00 */
[----:B-1----:R-:W2:Y:S02]  /*43740*/  LDL.LU R8, [R1+0x590] ;  /* 0x0005900001087983 */ /* 0x002ea40000300800 */
[----:B------:R-:W2:Y:S01]  /*43750*/  LDL.LU R9, [R1+0x594] ;  /* 0x0005940001097983 */ /* 0x000ea20000300800 */
[----:B0-----:R-:W4:Y:S01]  /*43760*/  LDL.LU R10, [R1+0x598] ;  /* 0x00059800010a7983 */ /* 0x001f220000300800 */
[----:B------:R-:W4:Y:S03]  /*43770*/  LDL.LU R11, [R1+0x59c] ;  /* 0x00059c00010b7983 */ /* 0x000f260000300800 */
[----:B----4-:R-:W-:Y:S01]  /*43780*/  STL.64 [R1+0x28a0], R10 ;  /* 0x0028a00a01007387 */ /* 0x010fe20000100a00 */
[----:B--2---:R0:W-:Y:S03]  /*43790*/  STL.64 [R1+0x2898], R8 ;  /* 0x0028980801007387 */ /* 0x0041e60000100a00 */
[----:B0-----:R-:W3:Y:S01]  /*437a0*/  LDL.LU R8, [R1+0x5a0] ;  /* 0x0005a00001087983 */ /* 0x001ee20000300800 */
[----:B------:R-:W3:Y:S02]  /*437b0*/  LDL.LU R9, [R1+0x5a4] ;  /* 0x0005a40001097983 */ /* 0x000ee40000300800 */
[----:B------:R-:W3:Y:S02]  /*437c0*/  LDL.LU R10, [R1+0x5a8] ;  /* 0x0005a800010a7983 */ /* 0x000ee40000300800 */
[----:B------:R-:W3:Y:S01]  /*437d0*/  LDL.LU R11, [R1+0x5ac] ;  /* 0x0005ac00010b7983 */ /* 0x000ee20000300800 */
[----:B------:R0:W-:Y:S01]  /*437e0*/  STL.64 [R1+0x2848], R22 ;  /* 0x0028481601007387 */ /* 0x0001e20000100a00 */
[----:B------:R-:W2:Y:S02]  /*437f0*/  LDL.LU R20, [R1+0x570] ;  /* 0x0005700001147983 */ /* 0x000ea40000300800 */
[----:B------:R1:W-:Y:S02]  /*43800*/  STL.64 [R1+0x280], R4 ;  /* 0x0002800401007387 */ /* 0x0003e40000100a00 */
[----:B------:R4:W-:Y:S01]  /*43810*/  STL.64 [R1+0x288], R6 ;  /* 0x0002880601007387 */ /* 0x0009e20000100a00 */
[----:B------:R-:W2:Y:S04]  /*43820*/  LDL.LU R21, [R1+0x574] ;  /* 0x0005740001157983 */ /* 0x000ea80000300800 */
[----:B0-----:R-:W2:Y:S01]  /*43830*/  LDL.LU R22, [R1+0x578] ;  /* 0x0005780001167983 */ /* 0x001ea20000300800 */
[----:B------:R-:W2:Y:S02]  /*43840*/  LDL.LU R23, [R1+0x57c] ;  /* 0x00057c0001177983 */ /* 0x000ea40000300800 */
[----:B-1----:R-:W2:Y:S02]  /*43850*/  LDL.LU R4, [R1+0x370] ;  /* 0x0003700001047983 */ /* 0x002ea40000300800 */
[----:B------:R-:W2:Y:S01]  /*43860*/  LDL.LU R5, [R1+0x374] ;  /* 0x0003740001057983 */ /* 0x000ea20000300800 */
[----:B----4-:R-:W4:Y:S01]  /*43870*/  LDL.LU R6, [R1+0x378] ;  /* 0x0003780001067983 */ /* 0x010f220000300800 */
[----:B------:R-:W4:Y:S02]  /*43880*/  LDL.LU R7, [R1+0x37c] ;  /* 0x00037c0001077983 */ /* 0x000f240000300800 */
[----:B------:R-:W-:-:S02]  /*43890*/  IMAD.MOV.U32 R26, RZ, RZ, R2 ;  /* 0x000000ffff1a7224 */ /* 0x000fc400078e0002 */
[----:B------:R-:W-:Y:S01]  /*438a0*/  IMAD.MOV.U32 R27, RZ, RZ, R0 ;  /* 0x000000ffff1b7224 */ /* 0x000fe200078e0000 */
[----:B----4-:R-:W-:Y:S01]  /*438b0*/  STL.64 [R1+0x27b8], R6 ;  /* 0x0027b80601007387 */ /* 0x010fe20000100a00 */
[----:B--2---:R0:W-:Y:S03]  /*438c0*/  STL.64 [R1+0x27b0], R4 ;  /* 0x0027b00401007387 */ /* 0x0041e60000100a00 */
[----:B0-----:R-:W2:Y:S01]  /*438d0*/  LDL.LU R4, [R1+0x4c0] ;  /* 0x0004c00001047983 */ /* 0x001ea20000300800 */
[----:B------:R-:W2:Y:S02]  /*438e0*/  LDL.LU R5, [R1+0x4c4] ;  /* 0x0004c40001057983 */ /* 0x000ea40000300800 */
[----:B------:R-:W4:Y:S02]  /*438f0*/  LDL.LU R6, [R1+0x4c8] ;  /* 0x0004c80001067983 */ /* 0x000f240000300800 */
[----:B------:R-:W4:Y:S01]  /*43900*/  LDL.LU R7, [R1+0x4cc] ;  /* 0x0004cc0001077983 */ /* 0x000f220000300800 */
[C---:B---3--:R-:W-:Y:S01]  /*43910*/  HMMA.16816.F32 R24, R12.reuse, R26, R8 ;  /* 0x0000001a0c18723c */ /* 0x048fe20000001808 */
[----:B----4-:R0:W-:Y:S01]  /*43920*/  STL.64 [R1+0x27c8], R6 ;  /* 0x0027c80601007387 */ /* 0x0101e20000100a00 */
[----:B--2---:R-:W-:Y:S02]  /*43930*/  STL.64 [R1+0x27c0], R4 ;  /* 0x0027c00401007387 */ /* 0x004fe40000100a00 */
[----:B------:R-:W2:Y:S01]  /*43940*/  LDL.64 R18, [R1+0xb8] ;  /* 0x0000b80001127983 */ /* 0x000ea20000100a00 */
[----:B0-----:R-:W3:Y:S01]  /*43950*/  LDL.64 R6, [R1+0x98] ;  /* 0x0000980001067983 */ /* 0x001ee20000100a00 */
[----:B------:R-:W4:Y:S02]  /*43960*/  LDL.LU.64 R10, [R1+0x28a0] ;  /* 0x0028a000010a7983 */ /* 0x000f240000300a00 */
[----:B------:R-:W4:Y:S11]  /*43970*/  LDL.LU.64 R8, [R1+0x2898] ;  /* 0x0028980001087983 */ /* 0x000f360000300a00 */
[----:B------:R-:W-:Y:S04]  /*43980*/  @!UPT UIADD3 URZ, URZ, URZ, URZ ;  /* 0x0000003f3f3ff290 */ /* 0x000fe8000fffe03f */
[----:B------:R-:W-:Y:S01]  /*43990*/  STL.64 [R1+0xa10], R24 ;  /* 0x000a101801007387 */ /* 0x000fe20000100a00 */
[----:B------:R0:W-:Y:S04]  /*439a0*/  STL.64 [R1+0xa18], R26 ;  /* 0x000a181a01007387 */ /* 0x0001e80000100a00 */
[----:B0-----:R-:W4:Y:S02]  /*439b0*/  LDL.LU.64 R26, [R1+0x2890] ;  /* 0x00289000011a7983 */ /* 0x001f240000300a00 */
[C---:B----4-:R-:W-:Y:S02]  /*439c0*/  HMMA.16816.F32 R24, R12.reuse, R26, R8 ;  /* 0x0000001a0c18723c */ /* 0x050fe40000001808 */
[----:B------:R-:W4:Y:S11]  /*439d0*/  LDL.LU.64 R10, [R1+0x2888] ;  /* 0x00288800010a7983 */ /* 0x000f360000300a00 */
[----:B------:R-:W-:Y:S10]  /*439e0*/  @!UPT UIADD3 URZ, URZ, URZ, URZ ;  /* 0x0000003f3f3ff290 */ /* 0x000ff4000fffe03f */
[----:B------:R-:W-:Y:S01]  /*439f0*/  STL.64 [R1+0xa00], R24 ;  /* 0x000a001801007387 */ /* 0x000fe20000100a00 */
[----:B------:R0:W-:Y:S03]  /*43a00*/  STL.64 [R1+0xa08], R26 ;  /* 0x000a081a01007387 */ /* 0x0001e60000100a00 */
[----:B0-----:R-:W3:Y:S01]  /*43a10*/  LDL.LU.64 R26, [R1+0x2880] ;  /* 0x00288000011a7983 */ /* 0x001ee20000300a00 */
[----:B------:R-:W3:Y:S01]  /*43a20*/  LDL.LU.64 R24, [R1+0x2878] ;  /* 0x0028780001187983 */ /* 0x000ee20000300a00 */
[----:B--2---:R-:W-:Y:S01]  /*43a30*/  HMMA.16816.F32 R20, R12, R18, R20 ;  /* 0x000000120c14723c */ /* 0x004fe20000001814 */
[----:B----4-:R-:W-:-:S07]  /*43a40*/  IMAD.MOV.U32 R3, RZ, RZ, R11 ;  /* 0x000000ffff037224 */ /* 0x010fce00078e000b */
[C---:B---3--:R-:W-:Y:S11]  /*43a50*/  HMMA.16816.F32 R24, R12.reuse, R10, R24 ;  /* 0x0000000a0c18723c */ /* 0x048ff60000001818 */
[----:B------:R-:W-:Y:S11]  /*43a60*/  @!UPT UIADD3 URZ, URZ, URZ, URZ ;  /* 0x0000003f3f3ff290 */ /* 0x000ff6000fffe03f */
[----:B------:R-:W-:Y:S01]  /*43a70*/  @!UPT UIADD3 URZ, URZ, URZ, URZ ;  /* 0x0000003f3f3ff290 */ /* 0x000fe2000fffe03f */
[----:B------:R0:W-:Y:S01]  /*43a80*/  STL.64 [R1+0x9f0], R24 ;  /* 0x0009f01801007387 */ /* 0x0001e20000100a00 */
[----:B------:R1:W-:Y:S02]  /*43a90*/  STL.64 [R1+0x9f8], R26 ;  /* 0x0009f81a01007387 */ /* 0x0003e40000100a00 */
[----:B0-----:R-:W-:Y:S01]  /*43aa0*/  IMAD.MOV.U32 R24, RZ, RZ, R10 ;  /* 0x000000ffff187224 */ /* 0x001fe200078e000a */
[----:B-1----:R-:W2:Y:S01]  /*43ab0*/  LDL.LU.64 R26, [R1+0x2870] ;  /* 0x00287000011a7983 */ /* 0x002ea20000300a00 */
[----:B------:R-:W3:Y:S02]  /*43ac0*/  LDL.LU.64 R10, [R1+0x2868] ;  /* 0x00286800010a7983 */ /* 0x000ee40000300a00 */
[----:B------:R-:W3:Y:S02]  /*43ad0*/  LDL.LU.64 R8, [R1+0x2860] ;  /* 0x0028600001087983 */ /* 0x000ee40000300a00 */
[----:B------:R0:W-:Y:S01]  /*43ae0*/  STL.64 [R1+0x9e0], R20 ;  /* 0x0009e01401007387 */ /* 0x0001e20000100a00 */
[----:B------:R1:W-:Y:S04]  /*43af0*/  STL.64 [R1+0x9e8], R22 ;  /* 0x0009e81601007387 */ /* 0x0003e80000100a00 */
[----:B0-----:R-:W2:Y:S01]  /*43b00*/  LDL.LU R20, [R1+0x540] ;  /* 0x0005400001147983 */ /* 0x001ea20000300800 */
[----:B------:R-:W2:Y:S02]  /*43b10*/  LDL.LU R21, [R1+0x544] ;  /* 0x0005440001157983 */ /* 0x000ea40000300800 */
[----:B-1----:R-:W2:Y:S02]  /*43b20*/  LDL.LU R22, [R1+0x548] ;  /* 0x0005480001167983 */ /* 0x002ea40000300800 */
[----:B------:R-:W2:Y:S01]  /*43b30*/  LDL.LU R23, [R1+0x54c] ;  /* 0x00054c0001177983 */ /* 0x000ea20000300800 */
[----:B------:R0:W-:Y:S04]  /*43b40*/  STL.64 [R1+0x2830], R18 ;  /* 0x0028301201007387 */ /* 0x0001e80000100a00 */
[----:B0-----:R-:W3:Y:S02]  /*43b50*/  LDL.64 R18, [R1+0xa8] ;  /* 0x0000a80001127983 */ /* 0x001ee40000100a00 */
[C---:B---3--:R-:W-:Y:S11]  /*43b60*/  HMMA.16816.F32 R8, R12.reuse, R18, R8 ;  /* 0x000000120c08723c */ /* 0x048ff60000001808 */
[----:B------:R-:W-:Y:S11]  /*43b70*/  @!UPT UIADD3 URZ, URZ, URZ, URZ ;  /* 0x0000003f3f3ff290 */ /* 0x000ff6000fffe03f */
[----:B------:R-:W-:Y:S01]  /*43b80*/  @!UPT UIADD3 URZ, URZ, URZ, URZ ;  /* 0x0000003f3f3ff290 */ /* 0x000fe2000fffe03f */
[----:B------:R-:W-:Y:S01]  /*43b90*/  STL.64 [R1+0x270], R8 ;  /* 0x0002700801007387 */ /* 0x000fe20000100a00 */
[----:B------:R0:W-:Y:S03]  /*43ba0*/  STL.64 [R1+0x278], R10 ;  /* 0x0002780a01007387 */ /* 0x0001e60000100a00 */
[----:B0-----:R-:W3:Y:S01]  /*43bb0*/  LDL.LU.64 R10, [R1+0x2858] ;  /* 0x00285800010a7983 */ /* 0x001ee20000300a00 */
[----:B------:R-:W3:Y:S02]  /*43bc0*/  LDL.LU.64 R8, [R1+0x2850] ;  /* 0x0028500001087983 */ /* 0x000ee40000300a00 */
[----:B------:R0:W-:Y:S02]  /*43bd0*/  STL.64 [R1+0x27d8], R6 ;  /* 0x0027d80601007387 */ /* 0x0001e40000100a00 */
[----:B------:R-:W4:Y:S01]  /*43be0*/  LDL.LU R4, [R1+0x4e0] ;  /* 0x0004e00001047983 */ /* 0x000f220000300800 */
[C---:B---3--:R-:W-:Y:S11]  /*43bf0*/  HMMA.16816.F32 R8, R12.reuse, R6, R8 ;  /* 0x000000060c08723c */ /* 0x048ff60000001808 */
[----:B------:R-:W-:Y:S11]  /*43c00*/  @!UPT UIADD3 URZ, URZ, URZ, URZ ;  /* 0x0000003f3f3ff290 */ /* 0x000ff6000fffe03f */
[----:B------:R-:W-:Y:S01]  /*43c10*/  @!UPT UIADD3 URZ, URZ, URZ, URZ ;  /* 0x0000003f3f3ff290 */ /* 0x000fe2000fffe03f */
[----:B------:R1:W-:Y:S01]  /*43c20*/  STL.64 [R1+0x260], R8 ;  /* 0x0002600801007387 */ /* 0x0003e20000100a00 */
[----:B------:R3:W-:Y:S02]  /*43c30*/  STL.64 [R1+0x268], R10 ;  /* 0x0002680a01007387 */ /* 0x0007e40000100a00 */
[----:B------:R-:W4:Y:S02]  /*43c40*/  LDL.LU R5, [R1+0x4e4] ;  /* 0x0004e40001057983 */ /* 0x000f240000300800 */
[----:B0-----:R-:W2:Y:S01]  /*43c50*/  LDL.LU R6, [R1+0x4e8] ;  /* 0x0004e80001067983 */ /* 0x001ea20000300800 */
[----:B------:R-:W2:Y:S01]  /*43c60*/  LDL.LU R7, [R1+0x4ec] ;  /* 0x0004ec0001077983 */ /* 0x000ea20000300800 */
[----:B------:R-:W4:Y:S02]  /*43c70*/  LDL.LU R16, [R1+0x520] ;  /* 0x0005200001107983 */ /* 0x000f240000300800 */
[----:B------:R-:W-:Y:S02]  /*43c80*/  IMAD.MOV.U32 R2, RZ, RZ, R18 ;  /* 0x000000ffff027224 */ /* 0x000fe400078e0012 */
[----:B------:R-:W4:Y:S02]  /*43c90*/  LDL.LU R17, [R1+0x524] ;  /* 0x0005240001117983 */ /* 0x000f240000300800 */
[----:B------:R-:W-:Y:S01]  /*43ca0*/  IMAD.MOV.U32 R0, RZ, RZ, R19 ;  /* 0x000000ffff007224 */ /* 0x000fe200078e0013 */
[----:B------:R-:W4:Y:S01]  /*43cb0*/  LDL.LU R18, [R1+0x528] ;  /* 0x0005280001127983 */ /* 0x000f220000300800 */
[----:B------:R-:W4:Y:S02]  /*43cc0*/  LDL.LU R19, [R1+0x52c] ;  /* 0x00052c0001137983 */ /* 0x000f240000300800 */
[----:B-1----:R-:W4:Y:S01]  /*43cd0*/  LDL.LU R8, [R1+0x390] ;  /* 0x0003900001087983 */ /* 0x002f220000300800 */
[----:B------:R-:W4:Y:S04]  /*43ce0*/  LDL.LU R9, [R1+0x394] ;  /* 0x0003940001097983 */ /* 0x000f280000300800 */
[----:B---3--:R-:W3:Y:S01]  /*43cf0*/  LDL.LU R10, [R1+0x398] ;  /* 0x00039800010a7983 */ /* 0x008ee20000300800 */
[----:B------:R-:W3:Y:S03]  /*43d00*/  LDL.LU R11, [R1+0x39c] ;  /* 0x00039c00010b7983 */ /* 0x000ee60000300800 */
[----:B--2---:R-:W-:Y:S01]  /*43d10*/  STL.64 [R1+0x27e8], R6 ;  /* 0x0027e80601007387 */ /* 0x004fe20000100a00 */
[----:B----4-:R0:W-:Y:S03]  /*43d20*/  STL.64 [R1+0x27e0], R4 ;  /* 0x0027e00401007387 */ /* 0x0101e60000100a00 */
[----:B0-----:R-:W2:Y:S01]  /*43d30*/  LDL.LU R4, [R1+0x4f0] ;  /* 0x0004f00001047983 */ /* 0x001ea20000300800 */
[----:B------:R-:W2:Y:S02]  /*43d40*/  LDL.LU R5, [R1+0x4f4] ;  /* 0x0004f40001057983 */ /* 0x000ea40000300800 */
[----:B------:R-:W4:Y:S02]  /*43d50*/  LDL.LU R6, [R1+0x4f8] ;  /* 0x0004f80001067983 */ /* 0x000f240000300800 */
[----:B------:R-:W4:Y:S01]  /*43d60*/  LDL.LU R7, [R1+0x4fc] ;  /* 0x0004fc0001077983 */ /* 0x000f220000300800 */
[----:B------:R-:W-:Y:S01]  /*43d70*/  HMMA.16816.F32 R20, R12, R26, R20 ;  /* 0x0000001a0c14723c */ /* 0x000fe20000001814 */
[----:B----4-:R0:W-:Y:S01]  /*43d80*/  STL.64 [R1+0x27f8], R6 ;  /* 0x0027f80601007387 */ /* 0x0101e20000100a00 */
[----:B--2---:R-:W-:Y:S02]  /*43d90*/  STL.64 [R1+0x27f0], R4 ;  /* 0x0027f00401007387 */ /* 0x004fe40000100a00 */
[----:B0-----:R-:W-:-:S02]  /*43da0*/  IMAD.MOV.U32 R6, RZ, RZ, R24 ;  /* 0x000000ffff067224 */ /* 0x001fc400078e0018 */
[----:B------:R-:W-:-:S05]  /*43db0*/  IMAD.MOV.U32 R7, RZ, RZ, R3 ;  /* 0x000000ffff077224 */ /* 0x000fca00078e0003 */
[----:B------:R0:W-:Y:S04]  /*43dc0*/  STL.64 [R1+0x2810], R6 ;  /* 0x0028100601007387 */ /* 0x0001e80000100a00 */
[----:B0-----:R-:W2:Y:S04]  /*43dd0*/  LDL.64 R6, [R1+0xd8] ;  /* 0x0000d80001067983 */ /* 0x001ea80000100a00 */
[----:B--2---:R0:W-:Y:S04]  /*43de0*/  STL.64 [R1+0x2828], R6 ;  /* 0x0028280601007387 */ /* 0x0041e80000100a00 */
[----:B0-----:R-:W2:Y:S01]  /*43df0*/  LDL.64 R6, [R1+0xe8] ;  /* 0x0000e80001067983 */ /* 0x001ea20000100a00 */
[----:B------:R-:W-:Y:S02]  /*43e00*/  STL.64 [R1+0x110], R20 ;  /* 0x0001101401007387 */ /* 0x000fe40000100a00 */
[----:B------:R0:W-:Y:S02]  /*43e10*/  STL.64 [R1+0x118], R22 ;  /* 0x0001181601007387 */ /* 0x0001e40000100a00 */
        /* <DEDUP_REMOVED lines=23> */
[----:B------:R-:W-:Y:S01]  /*43f90*/  IMAD.MOV.U32 R3, RZ, RZ, R7 ;  /* 0x000000ffff037224 */ /* 0x000fe200078e0007 */
[C---:B---3--:R-:W-:Y:S11]  /*43fa0*/  HMMA.16816.F32 R16, R8.reuse, R6, R16 ;  /* 0x000000060810723c */ /* 0x048ff60000001810 */
[----:B------:R-:W-:Y:S11]  /*43fb0*/  @!UPT UIADD3 URZ, URZ, URZ, URZ ;  /* 0x0000003f3f3ff290 */ /* 0x000ff6000fffe03f */
[----:B------:R-:W-:Y:S01]  /*43fc0*/  @!UPT UIADD3 URZ, URZ, URZ, URZ ;  /* 0x0000003f3f3ff290 */ /* 0x000fe2000fffe03f */
[----:B------:R0:W-:Y:S01]  /*43fd0*/  STL.64 [R1+0xd50], R16 ;  /* 0x000d501001007387 */ /* 0x0001e20000100a00 */
[----:B------:R1:W-:Y:S02]  /*43fe0*/  STL.64 [R1+0xd58], R18 ;  /* 0x000d581201007387 */ /* 0x0003e40000100a00 */
[----:B0-----:R-:W-:Y:S01]  /*43ff0*/  IMAD.MOV.U32 R16, RZ, RZ, R6 ;  /* 0x000000ffff107224 */ /* 0x001fe200078e0006 */
[----:B-1----:R-:W3:Y:S01]  /*44000*/  LDL.LU.64 R18, [R1+0x2830] ;  /* 0x0028300001127983 */ /* 0x002ee20000300a00 */
[----:B------:R-:W2:Y:S02]  /*44010*/  LDL.LU.64 R6, [R1+0x2828] ;  /* 0x0028280001067983 */ /* 0x000ea40000300a00 */
[----:B------:R-:W-:Y:S02]  /*44020*/  IMAD.MOV.U32 R14, RZ, RZ, R2 ;  /* 0x000000ffff0e7224 */ /* 0x000fe400078e0002 */
        /* <DEDUP_REMOVED lines=26> */
[----:B---3--:R-:W-:Y:S11]  /*441d0*/  HMMA.16816.F32 R4, R8, R14, R4 ;  /* 0x0000000e0804723c */ /* 0x008ff60000001804 */
[----:B------:R-:W-:Y:S11]  /*441e0*/  @!UPT UIADD3 URZ, URZ, URZ, URZ ;  /* 0x0000003f3f3ff290 */ /* 0x000ff6000fffe03f */
[----:B------:R-:W-:Y:S01]  /*441f0*/  @!UPT UIADD3 URZ, URZ, URZ, URZ ;  /* 0x0000003f3f3ff290 */ /* 0x000fe2000fffe03f */
[----:B------:R-:W-:Y:S01]  /*44200*/  STL.64 [R1+0x930], R4 ;  /* 0x0009300401007387 */ /* 0x000fe20000100a00 */
[----:B------:R0:W-:Y:S03]  /*44210*/  STL.64 [R1+0x938], R6 ;  /* 0x0009380601007387 */ /* 0x0001e60000100a00 */
[----:B0-----:R-:W2:Y:S01]  /*44220*/  LDL.LU.64 R6, [R1+0x27d8] ;  /* 0x0027d80001067983 */ /* 0x001ea20000300a00 */
[----:B------:R0:W-:Y:S02]  /*44230*/  STL.64 [R1+0x2790], R14 ;  /* 0x0027900e01007387 */ /* 0x0001e40000100a00 */
[----:B------:R-:W3:Y:S02]  /*44240*/  LDL.LU R12, [R1+0x350] ;  /* 0x00035000010c7983 */ /* 0x000ee40000300800 */
[----:B------:R-:W3:Y:S02]  /*44250*/  LDL.LU R13, [R1+0x354] ;  /* 0x00035400010d7983 */ /* 0x000ee40000300800 */
[----:B------:R-:W-:-:S02]  /*44260*/  IMAD.MOV.U32 R18, RZ, RZ, R2 ;  /* 0x000000ffff127224 */ /* 0x000fc400078e0002 */
[----:B------:R-:W-:Y:S01]  /*44270*/  IMAD.MOV.U32 R19, RZ, RZ, R0 ;  /* 0x000000ffff137224 */ /* 0x000fe200078e0000 */
        /* <DEDUP_REMOVED lines=18> */
[----:B------:R-:W-:Y:S01]  /*443a0*/  STL.64 [R1+0x2770], R26 ;  /* 0x0027701a01007387 */ /* 0x000fe20000100a00 */
[----:B--2---:R-:W-:Y:S01]  /*443b0*/  HMMA.16816.F32 R8, R8, R22, R4 ;  /* 0x000000160808723c */ /* 0x004fe20000001804 */
[----:B------:R-:W3:Y:S01]  /*443c0*/  LDL.LU.64 R6, [R1+0x27a8] ;  /* 0x0027a80001067983 */ /* 0x000ee20000300a00 */
[----:B------:R-:W3:Y:S11]  /*443d0*/  LDL.LU.64 R4, [R1+0x27a0] ;  /* 0x0027a00001047983 */ /* 0x000ef60000300a00 */
[----:B------:R-:W-:Y:S10]  /*443e0*/  @!UPT UIADD3 URZ, URZ, URZ, URZ ;  /* 0x0000003f3f3ff290 */ /* 0x000ff4000fffe03f */
[----:B------:R0:W-:Y:S01]  /*443f0*/  STL.64 [R1+0x950], R8 ;  /* 0x0009500801007387 */ /* 0x0001e20000100a00 */
[----:B------:R1:W-:Y:S03]  /*44400*/  STL.64 [R1+0x958], R10 ;  /* 0x0009580a01007387 */ /* 0x0003e60000100a00 */
[----:B0-----:R-:W2:Y:S01]  /*44410*/  LDL.LU R8, [R1+0x360] ;  /* 0x0003600001087983 */ /* 0x001ea20000300800 */
[----:B------:R-:W2:Y:S02]  /*44420*/  LDL.LU R9, [R1+0x364] ;  /* 0x0003640001097983 */ /* 0x000ea40000300800 */
[----:B-1----:R-:W2:Y:S02]  /*44430*/  LDL.LU R10, [R1+0x368] ;  /* 0x00036800010a7983 */ /* 0x002ea40000300800 */
[----:B------:R-:W2:Y:S02]  /*44440*/  LDL.LU R11, [R1+0x36c] ;  /* 0x00036c00010b7983 */ /* 0x000ea40000300800 */
[----:B------:R-:W-:-:S02]  /*44450*/  IMAD.MOV.U32 R26, RZ, RZ, R16 ;  /* 0x000000ffff1a7224 */ /* 0x000fc400078e0010 */
[----:B------:R-:W-:Y:S01]  /*44460*/  IMAD.MOV.U32 R27, RZ, RZ, R3 ;  /* 0x000000ffff1b7224 */ /* 0x000fe200078e0003 */
[----:B------:R2:W-:Y:S01]  /*44470*/  STL.64 [R1+0x2768], R22 ;  /* 0x0027681601007387 */ /* 0x0005e20000100a00 */
[C---:B---3--:R-:W-:Y:S08]  /*44480*/  HMMA.16816.F32 R12, R4.reuse, R18, R12 ;  /* 0x00000012040c723c */ /* 0x048ff0000000180c */
[----:B--2---:R-:W-:Y:S01]  /*44490*/  HMMA.16816.F32 R20, R4, R26, R8 ;  /* 0x0000001a0414723c */ /* 0x004fe20000001808 */
[----:B------:R-:W2:Y:S11]  /*444a0*/  LDL.LU R8, [R1+0x4a0] ;  /* 0x0004a00001087983 */ /* 0x000eb60000300800 */
[----:B------:R-:W-:Y:S11]  /*444b0*/  @!UPT UIADD3 URZ, URZ, URZ, URZ ;  /* 0x0000003f3f3ff290 */ /* 0x000ff6000fffe03f */
[----:B------:R-:W-:Y:S01]  /*444c0*/  STL.64 [R1+0xd30], R20 ;  /* 0x000d301401007387 */ /* 0x000fe20000100a00 */
[----:B------:R-:W-:Y:S02]  /*444d0*/  STL.64 [R1+0xd38], R22 ;  /* 0x000d381601007387 */ /* 0x000fe40000100a00 */
[----:B------:R-:W-:Y:S02]  /*444e0*/  STL.64 [R1+0xcc0], R12 ;  /* 0x000cc00c01007387 */ /* 0x000fe40000100a00 */
[----:B------:R-:W-:Y:S01]  /*444f0*/  STL.64 [R1+0xcc8], R14 ;  /* 0x000cc80e01007387 */ /* 0x000fe20000100a00 */
[----:B------:R-:W2:Y:S01]  /*44500*/  LDL.LU R9, [R1+0x4a4] ;  /* 0x0004a40001097983 */ /* 0x000ea20000300800 */
[----:B------:R-:W3:Y:S02]  /*44510*/  LDL.LU R10, [R1+0x4a8] ;  /* 0x0004a800010a7983 */ /* 0x000ee40000300800 */
[----:B------:R-:W3:Y:S02]  /*44520*/  LDL.LU R11, [R1+0x4ac] ;  /* 0x0004ac00010b7983 */ /* 0x000ee40000300800 */
[----:B---3--:R-:W-:Y:S01]  /*44530*/  STL.64 [R1+0x2700], R10 ;  /* 0x0027000a01007387 */ /* 0x008fe20000100a00 */
[----:B--2---:R0:W-:Y:S03]  /*44540*/  STL.64 [R1+0x26f8], R8 ;  /* 0x0026f80801007387 */ /* 0x0041e60000100a00 */
        /* <DEDUP_REMOVED lines=8> */
[----:B------:R-:W2:Y:S01]  /*445d0*/  LDL.LU R20, [R1+0x300] ;  /* 0x0003000001147983 */ /* 0x000ea20000300800 */
[----:B------:R-:W2:Y:S02]  /*445e0*/  LDL.LU R21, [R1+0x304] ;  /* 0x0003040001157983 */ /* 0x000ea40000300800 */
[----:B------:R-:W2:Y:S02]  /*445f0*/  LDL.LU R22, [R1+0x308] ;  /* 0x0003080001167983 */ /* 0x000ea40000300800 */
[----:B------:R-:W2:Y:S01]  /*44600*/  LDL.LU R23, [R1+0x30c] ;  /* 0x00030c0001177983 */ /* 0x000ea20000300800 */
[----:B------:R-:W3:Y:S01]  /*44610*/  LDL.LU R12, [R1+0x330] ;  /* 0x00033000010c7983 */ /* 0x000ee20000300800 */
[----:B------:R-:W3:Y:S02]  /*44620*/  LDL.LU R13, [R1+0x334] ;  /* 0x00033400010d7983 */ /* 0x000ee40000300800 */
[----:B------:R-:W-:-:S02]  /*44630*/  IMAD.MOV.U32 R26, RZ, RZ, R2 ;  /* 0x000000ffff1a7224 */ /* 0x000fc400078e0002 */
[----:B------:R-:W-:Y:S01]  /*44640*/  IMAD.MOV.U32 R27, RZ, RZ, R0 ;  /* 0x000000ffff1b7224 */ /* 0x000fe200078e0000 */
[----:B------:R-:W3:Y:S01]  /*44650*/  LDL.LU R14, [R1+0x338] ;  /* 0x00033800010e7983 */ /* 0x000ee20000300800 */
[----:B------:R-:W3:Y:S03]  /*44660*/  LDL.LU R15, [R1+0x33c] ;  /* 0x00033c00010f7983 */ /* 0x000ee60000300800 */
[----:B--2---:R-:W-:Y:S01]  /*44670*/  STL.64 [R1+0x2780], R22 ;  /* 0x0027801601007387 */ /* 0x004fe20000100a00 */
[----:B------:R0:W-:Y:S02]  /*44680*/  STL.64 [R1+0x2778], R20 ;  /* 0x0027781401007387 */ /* 0x0001e40000100a00 */
[----:B------:R1:W-:Y:S01]  /*44690*/  STL.64 [R1+0x2788], R26 ;  /* 0x0027881a01007387 */ /* 0x0003e20000100a00 */
[----:B0-----:R-:W2:Y:S01]  /*446a0*/  LDL.LU R20, [R1+0x310] ;  /* 0x0003100001147983 */ /* 0x001ea20000300800 */
[----:B------:R-:W2:Y:S02]  /*446b0*/  LDL.LU R21, [R1+0x314] ;  /* 0x0003140001157983 */ /* 0x000ea40000300800 */
[----:B------:R-:W2:Y:S02]  /*446c0*/  LDL.LU R22, [R1+0x318] ;  /* 0x0003180001167983 */ /* 0x000ea40000300800 */
[----:B------:R-:W2:Y:S01]  /*446d0*/  LDL.LU R23, [R1+0x31c] ;  /* 0x00031c0001177983 */ /* 0x000ea20000300800 */
[----:B------:R-:W2:Y:S01]  /*446e0*/  LDL.LU R24, [R1+0x320] ;  /* 0x0003200001187983 */ /* 0x000ea20000300800 */
[----:B------:R-:W2:Y:S02]  /*446f0*/  LDL.LU R25, [R1+0x324] ;  /* 0x0003240001197983 */ /* 0x000ea40000300800 */
[----:B-1----:R-:W2:Y:S02]  /*44700*/  LDL.LU R26, [R1+0x328] ;  /* 0x00032800011a7983 */ /* 0x002ea40000300800 */
[----:B------:R-:W2:Y:S01]  /*44710*/  LDL.LU R27, [R1+0x32c] ;  /* 0x00032c00011b7983 */ /* 0x000ea20000300800 */
[----:B---3--:R-:W-:Y:S01]  /*44720*/  STL.64 [R1+0x2710], R10 ;  /* 0x0027100a01007387 */ /* 0x008fe20000100a00 */
[----:B------:R0:W-:Y:S03]  /*44730*/  STL.64 [R1+0x2708], R8 ;  /* 0x0027080801007387 */ /* 0x0001e60000100a00 */
[----:B0-----:R-:W3:Y:S01]  /*44740*/  LDL.LU R8, [R1+0x150] ;  /* 0x0001500001087983 */ /* 0x001ee20000300800 */
[----:B------:R-:W3:Y:S02]  /*44750*/  LDL.LU R9, [R1+0x154] ;  /* 0x0001540001097983 */ /* 0x000ee40000300800 */
[----:B------:R-:W2:Y:S02]  /*44760*/  LDL.LU R10, [R1+0x158] ;  /* 0x00015800010a7983 */ /* 0x000ea40000300800 */
[----:B------:R-:W2:Y:S02]  /*44770*/  LDL.LU R11, [R1+0x15c] ;  /* 0x00015c00010b7983 */ /* 0x000ea40000300800 */
[----:B--2---:R0:W-:Y:S01]  /*44780*/  STL.64 [R1+0x2720], R10 ;  /* 0x0027200a01007387 */ /* 0x0041e20000100a00 */
[----:B---3--:R-:W-:Y:S03]  /*44790*/  STL.64 [R1+0x2718], R8 ;  /* 0x0027180801007387 */ /* 0x008fe60000100a00 */
[----:B0-----:R-:W4:Y:S02]  /*447a0*/  LDL.64 R10, [R1+0xc8] ;  /* 0x0000c800010a7983 */ /* 0x001f240000100a00 */
[C---:B----4-:R-:W-:Y:S11]  /*447b0*/  HMMA.16816.F32 R16, R4.reuse, R10, R16 ;  /* 0x0000000a0410723c */ /* 0x050ff60000001810 */
[----:B------:R-:W-:Y:S11]  /*447c0*/  @!UPT UIADD3 URZ, URZ, URZ, URZ ;  /* 0x0000003f3f3ff290 */ /* 0x000ff6000fffe03f */
[----:B------:R-:W-:Y:S01]  /*447d0*/  @!UPT UIADD3 URZ, URZ, URZ, URZ ;  /* 0x0000003f3f3ff290 */ /* 0x000fe2000fffe03f */
[----:B------:R-:W-:Y:S01]  /*447e0*/  STL.64 [R1+0xcb0], R16 ;  /* 0x000cb01001007387 */ /* 0x000fe20000100a00 */
[----:B------:R0:W-:Y:S03]  /*447f0*/  STL.64 [R1+0xcb8], R18 ;  /* 0x000cb81201007387 */ /* 0x0001e60000100a00 */
[----:B0-----:R-:W2:Y:S01]  /*44800*/  LDL.LU.64 R18, [R1+0x2798] ;  /* 0x0027980001127983 */ /* 0x001ea20000300a00 */
[----:B------:R0:W-:Y:S03]  /*44810*/  STL.64 [R1+0x2730], R10 ;  /* 0x0027300a01007387 */ /* 0x0001e60000100a00 */
[----:B0-----:R-:W3:Y:S04]  /*44820*/  LDL.64 R10, [R1+0xd8] ;  /* 0x0000d800010a7983 */ /* 0x001ee80000100a00 */
[----:B---3--:R0:W-:Y:S04]  /*44830*/  STL.64 [R1+0x2738], R10 ;  /* 0x0027380a01007387 */ /* 0x0081e80000100a00 */
[----:B0-----:R-:W3:Y:S01]  /*44840*/  LDL.64 R10, [R1+0xe8] ;  /* 0x0000e800010a7983 */ /* 0x001ee20000100a00 */
[C---:B--2---:R-:W-:Y:S03]  /*44850*/  HMMA.16816.F32 R12, R4.reuse, R18, R12 ;  /* 0x00000012040c723c */ /* 0x044fe6000000180c */
[----:B---3--:R0:W-:Y:S01]  /*44860*/  STL.64 [R1+0x2760], R10 ;  /* 0x0027600a01007387 */ /* 0x0081e20000100a00 */
[----:B------:R-:W2:Y:S02]  /*44870*/  LDL.LU R8, [R1+0x190] ;  /* 0x0001900001087983 */ /* 0x000ea40000300800 */
[----:B------:R-:W2:Y:S01]  /*44880*/  LDL.LU R9, [R1+0x194] ;  /* 0x0001940001097983 */ /* 0x000ea20000300800 */
[----:B0-----:R-:W2:Y:S01]  /*44890*/  LDL.LU R10, [R1+0x198] ;  /* 0x00019800010a7983 */ /* 0x001ea20000300800 */
[----:B------:R-:W2:Y:S11]  /*448a0*/  LDL.LU R11, [R1+0x19c] ;  /* 0x00019c00010b7983 */ /* 0x000eb60000300800 */
[----:B------:R-:W-:Y:S04]  /*448b0*/  @!UPT UIADD3 URZ, URZ, URZ, URZ ;  /* 0x0000003f3f3ff290 */ /* 0x000fe8000fffe03f */
[----:B------:R-:W-:Y:S02]  /*448c0*/  STL.64 [R1+0xca0], R12 ;  /* 0x000ca00c01007387 */ /* 0x000fe40000100a00 */
[----:B------:R0:W-:Y:S02]  /*448d0*/  STL.64 [R1+0xca8], R14 ;  /* 0x000ca80e01007387 */ /* 0x0001e40000100a00 */
[----:B0-----:R-:W3:Y:S01]  /*448e0*/  LDL.LU.64 R14, [R1+0x2790] ;  /* 0x00279000010e7983 */ /* 0x001ee20000300a00 */
[----:B------:R0:W-:Y:S02]  /*448f0*/  STL.64 [R1+0x2728], R18 ;  /* 0x0027281201007387 */ /* 0x0001e40000100a00 */
[----:B------:R-:W4:Y:S02]  /*44900*/  LDL.LU R16, [R1+0x160] ;  /* 0x0001600001107983 */ /* 0x000f240000300800 */
[----:B------:R-:W4:Y:S01]  /*44910*/  LDL.LU R17, [R1+0x164] ;  /* 0x0001640001117983 */ /* 0x000f220000300800 */
[----:B0-----:R-:W2:Y:S01]  /*44920*/  LDL.LU R18, [R1+0x168] ;  /* 0x0001680001127983 */ /* 0x001ea20000300800 */
[----:B------:R-:W2:Y:S01]  /*44930*/  LDL.LU R19, [R1+0x16c] ;  /* 0x00016c0001137983 */ /* 0x000ea20000300800 */
[C---:B---3--:R-:W-:Y:S02]  /*44940*/  HMMA.16816.F32 R24, R4.reuse, R14, R24 ;  /* 0x0000000e0418723c */ /* 0x048fe40000001818 */
[----:B--2---:R-:W-:Y:S01]  /*44950*/  STL.64 [R1+0x2748], R18 ;  /* 0x0027481201007387 */ /* 0x004fe20000100a00 */
[----:B----4-:R0:W-:Y:S03]  /*44960*/  STL.64 [R1+0x2740], R16 ;  /* 0x0027401001007387 */ /* 0x0101e60000100a00 */
        /* <DEDUP_REMOVED lines=15> */
[C---:B---3--:R-:W-:Y:S11]  /*44a60*/  HMMA.16816.F32 R20, R4.reuse, R26, R20 ;  /* 0x0000001a0414723c */ /* 0x048ff60000001814 */
[----:B------:R-:W-:Y:S11]  /*44a70*/  @!UPT UIADD3 URZ, URZ, URZ, URZ ;  /* 0x0000003f3f3ff290 */ /* 0x000ff6000fffe03f */
[----:B------:R-:W-:Y:S01]  /*44a80*/  @!UPT UIADD3 URZ, URZ, URZ, URZ ;  /* 0x0000003f3f3ff290 */ /* 0x000fe2000fffe03f */
[----:B------:R-:W-:Y:S01]  /*44a90*/  STL.64 [R1+0x590], R20 ;  /* 0x0005901401007387 */ /* 0x000fe20000100a00 */
[----:B------:R0:W-:Y:S03]  /*44aa0*/  STL.64 [R1+0x598], R22 ;  /* 0x0005981601007387 */ /* 0x0001e60000100a00 */
[----:B0-----:R-:W3:Y:S02]  /*44ab0*/  LDL.LU.64 R22, [R1+0x2768] ;  /* 0x0027680001167983 */ /* 0x001ee40000300a00 */
[----:B---3--:R-:W-:Y:S02]  /*44ac0*/  HMMA.16816.F32 R4, R4, R22, R8 ;  /* 0x000000160404723c */ /* 0x008fe40000001808 */
[----:B------:R-:W2:Y:S01]  /*44ad0*/  LDL.LU.64 R10, [R1+0x2760] ;  /* 0x00276000010a7983 */ /* 0x000ea20000300a00 */
[----:B------:R-:W2:Y:S02]  /*44ae0*/  LDL.LU.64 R22, [R1+0x2758] ;  /* 0x0027580001167983 */ /* 0x000ea40000300a00 */
        /* <DEDUP_REMOVED lines=42> */
[----:B------:R-:W-:Y:S02]  /*44d90*/  IMAD.MOV.U32 R4, RZ, RZ, R19 ;  /* 0x000000ffff047224 */ /* 0x000fe400078e0013 */
[----:B------:R-:W0:Y:S04]  /*44da0*/  LDSM.16.MT88.4 R16, [R28+0xc180] ;  /* 0x00c180001c10783b */ /* 0x000e280000004200 */
[----:B0-----:R-:W-:Y:S01]  /*44db0*/  STL.64 [R1+0x26d8], R18 ;  /* 0x0026d81201007387 */ /* 0x001fe20000100a00 */
[----:B------:R0:W-:Y:S03]  /*44dc0*/  STL.64 [R1+0x26d0], R16 ;  /* 0x0026d01001007387 */ /* 0x0001e60000100a00 */
        /* <DEDUP_REMOVED lines=14> */
[----:B--2---:R-:W-:Y:S11]  /*44eb0*/  HMMA.16816.F32 R8, R20, R14, R8 ;  /* 0x0000000e1408723c */ /* 0x004ff60000001808 */
[----:B------:R-:W-:Y:S11]  /*44ec0*/  @!UPT UIADD3 URZ, URZ, URZ, URZ ;  /* 0x0000003f3f3ff290 */ /* 0x000ff6000fffe03f */
[----:B------:R-:W-:Y:S01]  /*44ed0*/  @!UPT UIADD3 URZ, URZ, URZ, URZ ;  /* 0x0000003f3f3ff290 */ /* 0x000fe2000fffe03f */
[----:B------:R0:W-:Y:S01]  /*44ee0*/  STL.64 [R1+0x820], R8 ;  /* 0x0008200801007387 */ /* 0x0001e20000100a00 */
[----:B------:R-:W-:Y:S02]  /*44ef0*/  STL.64 [R1+0x828], R10 ;  /* 0x0008280a01007387 */ /* 0x000fe40000100a00 */
[----:B-1----:R-:W2:Y:S02]  /*44f00*/  LDL.LU R12, [R1+0x790] ;  /* 0x00079000010c7983 */ /* 0x002ea40000300800 */
[----:B------:R-:W2:Y:S02]  /*44f10*/  LDL.LU R13, [R1+0x794] ;  /* 0x00079400010d7983 */ /* 0x000ea40000300800 */
[----:B0-----:R-:W-:Y:S02]  /*44f20*/  IMAD.MOV.U32 R9, RZ, RZ, R14 ;  /* 0x000000ffff097224 */ /* 0x001fe400078e000e */
[----:B------:R-:W-:Y:S01]  /*44f30*/  IMAD.MOV.U32 R8, RZ, RZ, R15 ;  /* 0x000000ffff087224 */ /* 0x000fe200078e000f */
[----:B------:R-:W4:Y:S01]  /*44f40*/  LDL.LU R14, [R1+0x798] ;  /* 0x00079800010e7983 */ /* 0x000f220000300800 */
[----:B------:R-:W4:Y:S03]  /*44f50*/  LDL.LU R15, [R1+0x79c] ;  /* 0x00079c00010f7983 */ /* 0x000f260000300800 */
[----:B----4-:R0:W-:Y:S01]  /*44f60*/  STL.64 [R1+0x2660], R14 ;  /* 0x0026600e01007387 */ /* 0x0101e20000100a00 */
[----:B--2---:R-:W-:Y:S02]  /*44f70*/  STL.64 [R1+0x2658], R12 ;  /* 0x0026580c01007387 */ /* 0x004fe40000100a00 */
[----:B0-----:R-:W-:-:S02]  /*44f80*/  IMAD.MOV.U32 R14, RZ, RZ, R9 ;  /* 0x000000ffff0e7224 */ /* 0x001fc400078e0009 */
[----:B------:R-:W-:Y:S02]  /*44f90*/  IMAD.MOV.U32 R15, RZ, RZ, R8 ;  /* 0x000000ffff0f7224 */ /* 0x000fe400078e0008 */
[----:B------:R-:W0:Y:S04]  /*44fa0*/  LDSM.16.MT88.4 R8, [R28+0xc280] ;  /* 0x00c280001c08783b */ /* 0x000e280000004200 */
[----:B------:R1:W-:Y:S04]  /*44fb0*/  STL.64 [R1+0x2670], R14 ;  /* 0x0026700e01007387 */ /* 0x0003e80000100a00 */
[----:B-1----:R-:W2:Y:S04]  /*44fc0*/  LDL.LU.64 R14, [R1+0xa8] ;  /* 0x0000a800010e7983 */ /* 0x002ea80000300a00 */
[----:B--2---:R3:W-:Y:S02]  /*44fd0*/  STL.64 [R1+0x2688], R14 ;  /* 0x0026880e01007387 */ /* 0x0047e40000100a00 */
[----:B---3--:R-:W-:Y:S02]  /*44fe0*/  HMMA.16816.F32 R12, R20, R26, R16 ;  /* 0x0000001a140c723c */ /* 0x008fe40000001810 */
[----:B0-----:R0:W-:Y:S01]  /*44ff0*/  STL.64 [R1+0x25e0], R10 ;  /* 0x0025e00a01007387 */ /* 0x0011e20000100a00 */
[----:B------:R-:W-:Y:S02]  /*45000*/  STL.64 [R1+0x25d8], R8 ;  /* 0x0025d80801007387 */ /* 0x000fe40000100a00 */
[----:B0-----:R-:W-:-:S02]  /*45010*/  IMAD.MOV.U32 R10, RZ, RZ, R7 ;  /* 0x000000ffff0a7224 */ /* 0x001fc400078e0007 */
[----:B------:R-:W-:-:S05]  /*45020*/  IMAD.MOV.U32 R11, RZ, RZ, R6 ;  /* 0x000000ffff0b7224 */ /* 0x000fca00078e0006 */
[----:B------:R-:W-:Y:S11]  /*45030*/  STL.64 [R1+0x26b8], R10 ;  /* 0x0026b80a01007387 */ /* 0x000ff60000100a00 */
[----:B------:R-:W-:Y:S01]  /*45040*/  STL.64 [R1+0x810], R12 ;  /* 0x0008100c01007387 */ /* 0x000fe20000100a00 */
[----:B------:R0:W-:Y:S02]  /*45050*/  STL.64 [R1+0x818], R14 ;  /* 0x0008180e01007387 */ /* 0x0001e40000100a00 */
[----:B0-----:R-:W-:-:S02]  /*45060*/  IMAD.MOV.U32 R14, RZ, RZ, R5 ;  /* 0x000000ffff0e7224 */ /* 0x001fc400078e0005 */
[----:B------:R-:W-:Y:S02]  /*45070*/  IMAD.MOV.U32 R15, RZ, RZ, R4 ;  /* 0x000000ffff0f7224 */ /* 0x000fe400078e0004 */
[----:B------:R-:W0:Y:S04]  /*45080*/  LDSM.16.MT88.4 R4, [R28+0xc300] ;  /* 0x00c300001c04783b */ /* 0x000e280000004200 */
[----:B------:R-:W-:Y:S01]  /*45090*/  STL.64 [R1+0x26a0], R14 ;  /* 0x0026a00e01007387 */ /* 0x000fe20000100a00 */
[----:B------:R-:W-:Y:S02]  /*450a0*/  IMAD.MOV.U32 R9, RZ, RZ, R26 ;  /* 0x000000ffff097224 */ /* 0x000fe400078e001a */
[----:B------:R-:W-:Y:S01]  /*450b0*/  IMAD.MOV.U32 R8, RZ, RZ, R27 ;  /* 0x000000ffff087224 */ /* 0x000fe200078e001b */
[----:B0-----:R0:W-:Y:S01]  /*450c0*/  STL.64 [R1+0x2580], R6 ;  /* 0x0025800601007387 */ /* 0x0011e20000100a00 */
[----:B------:R-:W-:Y:S02]  /*450d0*/  STL.64 [R1+0x2578], R4 ;  /* 0x0025780401007387 */ /* 0x000fe40000100a00 */
[----:B------:R-:W2:Y:S02]  /*450e0*/  LDL.LU R24, [R1+0x7e0] ;  /* 0x0007e00001187983 */ /* 0x000ea40000300800 */
[----:B------:R-:W2:Y:S01]  /*450f0*/  LDL.LU R25, [R1+0x7e4] ;  /* 0x0007e40001197983 */ /* 0x000ea20000300800 */
[----:B------:R-:W3:Y:S01]  /*45100*/  LDL.LU R26, [R1+0x7e8] ;  /* 0x0007e800011a7983 */ /* 0x000ee20000300800 */
[----:B------:R-:W3:Y:S02]  /*45110*/  LDL.LU R27, [R1+0x7ec] ;  /* 0x0007ec00011b7983 */ /* 0x000ee40000300800 */
[----:B------:R-:W4:Y:S02]  /*45120*/  LDL R18, [R1+0x78] ;  /* 0x0000780001127983 */ /* 0x000f240000100800 */
[----:B------:R-:W4:Y:S02]  /*45130*/  LDL R19, [R1+0x7c] ;  /* 0x00007c0001137983 */ /* 0x000f240000100800 */
[----:B------:R-:W-:-:S02]  /*45140*/  IMAD.MOV.U32 R10, RZ, RZ, R3 ;  /* 0x000000ffff0a7224 */ /* 0x000fc400078e0003 */
[----:B------:R-:W-:Y:S02]  /*45150*/  IMAD.MOV.U32 R11, RZ, RZ, R0 ;  /* 0x000000ffff0b7224 */ /* 0x000fe400078e0000 */
[----:B0-----:R-:W-:Y:S02]  /*45160*/  IMAD.MOV.U32 R7, RZ, RZ, R8 ;  /* 0x000000ffff077224 */ /* 0x001fe400078e0008 */
[----:B------:R-:W-:Y:S02]  /*45170*/  IMAD.MOV.U32 R6, RZ, RZ, R9 ;  /* 0x000000ffff067224 */ /* 0x000fe400078e0009 */
[----:B------:R-:W-:Y:S01]  /*45180*/  IMAD.MOV.U32 R14, RZ, RZ, R2 ;  /* 0x000000ffff0e7224 */ /* 0x000fe200078e0002 */
[----:B---3--:R-:W-:Y:S01]  /*45190*/  STL.64 [R1+0x26c8], R26 ;  /* 0x0026c81a01007387 */ /* 0x008fe20000100a00 */
[----:B--2---:R-:W-:Y:S02]  /*451a0*/  STL.64 [R1+0x26c0], R24 ;  /* 0x0026c01801007387 */ /* 0x004fe40000100a00 */
[----:B------:R-:W2:Y:S02]  /*451b0*/  LDL.LU R3, [R1+0x26f0] ;  /* 0x0026f00001037983 */ /* 0x000ea40000300800 */
[----:B------:R-:W3:Y:S01]  /*451c0*/  LDL.LU R0, [R1+0x26ec] ;  /* 0x0026ec0001007983 */ /* 0x000ee20000300800 */
[----:B------:R0:W-:Y:S01]  /*451d0*/  STL.64 [R1+0x26e0], R10 ;  /* 0x0026e00a01007387 */ /* 0x0001e20000100a00 */
[----:B------:R-:W4:Y:S02]  /*451e0*/  LDL.LU R8, [R1+0x660] ;  /* 0x0006600001087983 */ /* 0x000f240000300800 */
[----:B------:R-:W4:Y:S01]  /*451f0*/  LDL.LU R9, [R1+0x664] ;  /* 0x0006640001097983 */ /* 0x000f220000300800 */
[----:B0-----:R-:W4:Y:S01]  /*45200*/  LDL.LU R10, [R1+0x668] ;  /* 0x00066800010a7983 */ /* 0x001f220000300800 */
[----:B------:R-:W4:Y:S02]  /*45210*/  LDL.LU R11, [R1+0x66c] ;  /* 0x00066c00010b7983 */ /* 0x000f240000300800 */
[----:B------:R-:W2:Y:S02]  /*45220*/  LDL.LU R24, [R1+0x7f0] ;  /* 0x0007f00001187983 */ /* 0x000ea40000300800 */
[----:B------:R-:W2:Y:S01]  /*45230*/  LDL.LU R25, [R1+0x7f4] ;  /* 0x0007f40001197983 */ /* 0x000ea20000300800 */
[----:B------:R-:W2:Y:S01]  /*45240*/  LDL.LU R26, [R1+0x7f8] ;  /* 0x0007f800011a7983 */ /* 0x000ea20000300800 */
[----:B------:R-:W2:Y:S02]  /*45250*/  LDL.LU R27, [R1+0x7fc] ;  /* 0x0007fc00011b7983 */ /* 0x000ea40000300800 */
[----:B------:R-:W2:Y:S02]  /*45260*/  LDL.LU R2, [R1+0x26e8] ;  /* 0x0026e80001027983 */ /* 0x000ea40000300800 */
[----:B------:R0:W-:Y:S01]  /*45270*/  STL.64 [R1+0x2668], R6 ;  /* 0x0026680601007387 */ /* 0x0001e20000100a00 */
[----:B------:R-:W2:Y:S01]  /*45280*/  LDL.LU R4, [R1+0x7a0] ;  /* 0x0007a00001047983 */ /* 0x000ea20000300800 */
[----:B------:R-:W2:Y:S03]  /*45290*/  LDL.LU R5, [R1+0x7a4] ;  /* 0x0007a40001057983 */ /* 0x000ea60000300800 */
        /* <DEDUP_REMOVED lines=14> */
[----:B----4-:R-:W-:Y:S01]  /*45380*/  HMMA.16816.F32 R20, R20, R18, R8 ;  /* 0x000000121414723c */ /* 0x010fe20000001808 */
[----:B--2---:R-:W-:Y:S01]  /*45390*/  STL.64 [R1+0x26b0], R6 ;  /* 0x0026b00601007387 */ /* 0x004fe20000100a00 */
[----:B------:R0:W-:Y:S03]  /*453a0*/  STL.64 [R1+0x26a8], R4 ;  /* 0x0026a80401007387 */ /* 0x0001e60000100a00 */
[----:B0-----:R-:W2:Y:S01]  /*453b0*/  LDL.LU R4, [R1+0x7d0] ;  /* 0x0007d00001047983 */ /* 0x001ea20000300800 */
[----:B------:R-:W2:Y:S02]  /*453c0*/  LDL.LU R5, [R1+0x7d4] ;  /* 0x0007d40001057983 */ /* 0x000ea40000300800 */
[----:B------:R-:W2:Y:S02]  /*453d0*/  LDL.LU R6, [R1+0x7d8] ;  /* 0x0007d80001067983 */ /* 0x000ea40000300800 */
[----:B------:R-:W2:Y:S01]  /*453e0*/  LDL.LU R7, [R1+0x7dc] ;  /* 0x0007dc0001077983 */ /* 0x000ea20000300800 */
[----:B------:R-:W4:Y:S01]  /*453f0*/  LDL.LU.64 R10, [R1+0x26e0] ;  /* 0x0026e000010a7983 */ /* 0x000f220000300a00 */
[----:B------:R-:W4:Y:S02]  /*45400*/  LDL.LU.64 R18, [R1+0x26d8] ;  /* 0x0026d80001127983 */ /* 0x000f240000300a00 */
[----:B------:R-:W4:Y:S09]  /*45410*/  LDL.LU.64 R16, [R1+0x26d0] ;  /* 0x0026d00001107983 */ /* 0x000f320000300a00 */
[----:B------:R-:W-:Y:S01]  /*45420*/  STL.64 [R1+0x800], R20 ;  /* 0x0008001401007387 */ /* 0x000fe20000100a00 */
[----:B------:R-:W-:Y:S02]  /*45430*/  STL.64 [R1+0x808], R22 ;  /* 0x0008081601007387 */ /* 0x000fe40000100a00 */
[----:B------:R-:W0:Y:S02]  /*45440*/  LDSM.16.MT88.4 R20, [R28+0xc380] ;  /* 0x00c380001c14783b */ /* 0x000e240000004200 */
[----:B0-----:R0:W-:Y:S02]  /*45450*/  STL.64 [R1+0x24e0], R22 ;  /* 0x0024e01601007387 */ /* 0x0011e40000100a00 */
[----:B------:R-:W-:Y:S02]  /*45460*/  STL.64 [R1+0x24d8], R20 ;  /* 0x0024d81401007387 */ /* 0x000fe40000100a00 */
[----:B0-----:R-:W3:Y:S01]  /*45470*/  LDL.LU.64 R22, [R1+0x78] ;  /* 0x0000780001167983 */ /* 0x001ee20000300a00 */
[----:B----4-:R-:W-:Y:S03]  /*45480*/  HMMA.16816.F32 R8, R16, R10, R24 ;  /* 0x0000000a1008723c */ /* 0x010fe60000001818 */
[----:B------:R-:W4:Y:S01]  /*45490*/  LDL.LU.64 R26, [R1+0x26c8] ;  /* 0x0026c800011a7983 */ /* 0x000f220000300a00 */
[----:B------:R-:W4:Y:S11]  /*454a0*/  LDL.LU.64 R24, [R1+0x26c0] ;  /* 0x0026c00001187983 */ /* 0x000f360000300a00 */
[----:B------:R-:W-:Y:S08]  /*454b0*/  @!UPT UIADD3 URZ, URZ, URZ, URZ ;  /* 0x0000003f3f3ff290 */ /* 0x000ff0000fffe03f */
[----:B------:R-:W-:Y:S01]  /*454c0*/  STL.64 [R1+0xc00], R8 ;  /* 0x000c000801007387 */ /* 0x000fe20000100a00 */
[----:B------:R0:W-:Y:S03]  /*454d0*/  STL.64 [R1+0xc08], R10 ;  /* 0x000c080a01007387 */ /* 0x0001e60000100a00 */
[----:B0-----:R-:W4:Y:S01]  /*454e0*/  LDL.LU.64 R10, [R1+0x26b8] ;  /* 0x0026b800010a7983 */ /* 0x001f220000300a00 */
[----:B------:R-:W-:-:S07]  /*454f0*/  IMAD.MOV.U32 R15, RZ, RZ, R29 ;  /* 0x000000ffff0f7224 */ /* 0x000fce00078e001d */
[C---:B--2---:R-:W-:Y:S08]  /*45500*/  HMMA.16816.F32 R12, R16.reuse, R14, R4 ;  /* 0x0000000e100c723c */ /* 0x044ff00000001804 */
[C---:B----4-:R-:W-:Y:S11]  /*45510*/  HMMA.16816.F32 R24, R16.reuse, R10, R24 ;  /* 0x0000000a1018723c */ /* 0x050ff60000001818 */
[----:B------:R-:W-:Y:S11]  /*45520*/  @!UPT UIADD3 URZ, URZ, URZ, URZ ;  /* 0x0000003f3f3ff290 */ /* 0x000ff6000fffe03f */
[----:B------:R-:W-:Y:S01]  /*45530*/  @!UPT UIADD3 URZ, URZ, URZ, URZ ;  /* 0x0000003f3f3ff290 */ /* 0x000fe2000fffe03f */
[----:B------:R0:W-:Y:S01]  /*45540*/  STL.64 [R1+0xb70], R24 ;  /* 0x000b701801007387 */ /* 0x0001e20000100a00 */
[----:B------:R1:W-:Y:S03]  /*45550*/  STL.64 [R1+0xb78], R26 ;  /* 0x000b781a01007387 */ /* 0x0003e60000100a00 */
[----:B0-----:R-:W2:Y:S01]  /*45560*/  LDL.LU R24, [R1+0x640] ;  /* 0x0006400001187983 */ /* 0x001ea20000300800 */
[----:B------:R-:W2:Y:S02]  /*45570*/  LDL.LU R25, [R1+0x644] ;  /* 0x0006440001197983 */ /* 0x000ea40000300800 */
[----:B-1----:R-:W2:Y:S02]  /*45580*/  LDL.LU R26, [R1+0x648] ;  /* 0x00064800011a7983 */ /* 0x002ea40000300800 */
[----:B------:R-:W2:Y:S01]  /*45590*/  LDL.LU R27, [R1+0x64c] ;  /* 0x00064c00011b7983 */ /* 0x000ea20000300800 */
[----:B------:R0:W-:Y:S04]  /*455a0*/  STL.64 [R1+0x2640], R10 ;  /* 0x0026400a01007387 */ /* 0x0001e80000100a00 */
[----:B0-----:R-:W2:Y:S01]  /*455b0*/  LDL.LU.64 R10, [R1+0xe8] ;  /* 0x0000e800010a7983 */ /* 0x001ea20000300a00 */
[----:B------:R-:W4:Y:S02]  /*455c0*/  LDL.LU.64 R6, [R1+0x26b0] ;  /* 0x0026b00001067983 */ /* 0x000f240000300a00 */
[----:B------:R-:W4:Y:S02]  /*455d0*/  LDL.LU.64 R4, [R1+0x26a8] ;  /* 0x0026a80001047983 */ /* 0x000f240000300a00 */
[----:B------:R-:W-:Y:S01]  /*455e0*/  STL.64 [R1+0xb60], R12 ;  /* 0x000b600c01007387 */ /* 0x000fe20000100a00 */
[----:B------:R0:W-:Y:S04]  /*455f0*/  STL.64 [R1+0xb68], R14 ;  /* 0x000b680e01007387 */ /* 0x0001e80000100a00 */
[----:B0-----:R-:W4:Y:S02]  /*45600*/  LDL.LU.64 R14, [R1+0x26a0] ;  /* 0x0026a000010e7983 */ /* 0x001f240000300a00 */
[C---:B----4-:R-:W-:Y:S02]  /*45610*/  HMMA.16816.F32 R12, R16.reuse, R14, R4 ;  /* 0x0000000e100c723c */ /* 0x050fe40000001804 */
[----:B------:R-:W4:Y:S01]  /*45620*/  LDL.LU.64 R6, [R1+0x2698] ;  /* 0x0026980001067983 */ /* 0x000f220000300a00 */
[----:B------:R-:W4:Y:S11]  /*45630*/  LDL.LU.64 R4, [R1+0x2690] ;  /* 0x0026900001047983 */ /* 0x000f360000300a00 */
[----:B------:R-:W-:Y:S09]  /*45640*/  @!UPT UIADD3 URZ, URZ, URZ, URZ ;  /* 0x0000003f3f3ff290 */ /* 0x000ff2000fffe03f */
[----:B------:R-:W-:Y:S01]  /*45650*/  STL.64 [R1+0xb50], R12 ;  /* 0x000b500c01007387 */ /* 0x000fe20000100a00 */
[----:B------:R0:W-:Y:S03]  /*45660*/  STL.64 [R1+0xb58], R14 ;  /* 0x000b580e01007387 */ /* 0x0001e60000100a00 */
[----:B0-----:R-:W4:Y:S02]  /*45670*/  LDL.LU.64 R14, [R1+0x2688] ;  /* 0x00268800010e7983 */ /* 0x001f240000300a00 */
[C---:B----4-:R-:W-:Y:S01]  /*45680*/  HMMA.16816.F32 R4, R16.reuse, R14, R4 ;  /* 0x0000000e1004723c */ /* 0x050fe20000001804 */
[----:B------:R-:W-:Y:S02]  /*45690*/  IMAD.MOV.U32 R9, RZ, RZ, R14 ;  /* 0x000000ffff097224 */ /* 0x000fe400078e000e */
        /* <DEDUP_REMOVED lines=8> */
[----:B------:R-:W4:Y:S11]  /*45720*/  LDL.LU.64 R6, [R1+0x2668] ;  /* 0x0026680001067983 */ /* 0x000f360000300a00 */
[----:B------:R-:W-:Y:S11]  /*45730*/  @!UPT UIADD3 URZ, URZ, URZ, URZ ;  /* 0x0000003f3f3ff290 */ /* 0x000ff6000fffe03f */
[----:B------:R-:W-:Y:S01]  /*45740*/  STL.64 [R1+0x770], R12 ;  /* 0x0007700c01007387 */ /* 0x000fe20000100a00 */
[----:B------:R0:W-:Y:S03]  /*45750*/  STL.64 [R1+0x778], R14 ;  /* 0x0007780e01007387 */ /* 0x0001e60000100a00 */
[----:B0-----:R-:W4:Y:S01]  /*45760*/  LDL.LU.64 R14, [R1+0x2660] ;  /* 0x00266000010e7983 */ /* 0x001f220000300a00 */
[----:B------:R-:W4:Y:S02]  /*45770*/  LDL.LU.64 R12, [R1+0x2658] ;  /* 0x00265800010c7983 */ /* 0x000f240000300a00 */
[C---:B----4-:R-:W-:Y:S11]  /*45780*/  HMMA.16816.F32 R12, R16.reuse, R6, R12 ;  /* 0x00000006100c723c */ /* 0x050ff6000000180c */
[----:B------:R-:W-:Y:S11]  /*45790*/  @!UPT UIADD3 URZ, URZ, URZ, URZ ;  /* 0x0000003f3f3ff290 */ /* 0x000ff6000fffe03f */
[----:B------:R-:W-:Y:S01]  /*457a0*/  @!UPT UIADD3 URZ, URZ, URZ, URZ ;  /* 0x0000003f3f3ff290 */ /* 0x000fe2000fffe03f */
[----:B------:R-:W-:Y:S01]  /*457b0*/  STL.64 [R1+0x760], R12 ;  /* 0x0007600c01007387 */ /* 0x000fe20000100a00 */
[----:B------:R0:W-:Y:S03]  /*457c0*/  STL.64 [R1+0x768], R14 ;  /* 0x0007680e01007387 */ /* 0x0001e60000100a00 */
[----:B0-----:R-:W2:Y:S01]  /*457d0*/  LDL.LU.64 R14, [R1+0x2650] ;  /* 0x00265000010e7983 */ /* 0x001ea20000300a00 */
[----:B------:R-:W2:Y:S02]  /*457e0*/  LDL.LU.64 R12, [R1+0x2648] ;  /* 0x00264800010c7983 */ /* 0x000ea40000300a00 */
[----:B------:R0:W-:Y:S02]  /*457f0*/  STL.64 [R1+0x2628], R6 ;  /* 0x0026280601007387 */ /* 0x0001e40000100a00 */
[----:B------:R-:W3:Y:S01]  /*45800*/  LDL.LU R4, [R1+0x650] ;  /* 0x0006500001047983 */ /* 0x000ee20000300800 */
[----:B------:R-:W3:Y:S04]  /*45810*/  LDL.LU R5, [R1+0x654] ;  /* 0x0006540001057983 */ /* 0x000ee80000300800 */
[----:B0-----:R-:W3:Y:S01]  /*45820*/  LDL.LU R6, [R1+0x658] ;  /* 0x0006580001067983 */ /* 0x001ee20000300800 */
[----:B------:R-:W3:Y:S02]  /*45830*/  LDL.LU R7, [R1+0x65c] ;  /* 0x00065c0001077983 */ /* 0x000ee40000300800 */
[----:B---3--:R-:W-:Y:S01]  /*45840*/  HMMA.16816.F32 R16, R16, R22, R4 ;  /* 0x000000161010723c */ /* 0x008fe20000001804 */
[----:B------:R-:W3:Y:S11]  /*45850*/  LDL.LU R4, [R1+0x620] ;  /* 0x0006200001047983 */ /* 0x000ef60000300800 */
[----:B------:R-:W-:Y:S11]  /*45860*/  @!UPT UIADD3 URZ, URZ, URZ, URZ ;  /* 0x0000003f3f3ff290 */ /* 0x000ff6000fffe03f */
[----:B------:R-:W-:Y:S01]  /*45870*/  STL.64 [R1+0x740], R16 ;  /* 0x0007401001007387 */ /* 0x000fe20000100a00 */
[----:B------:R-:W-:Y:S02]  /*45880*/  STL.64 [R1+0x748], R18 ;  /* 0x0007481201007387 */ /* 0x000fe40000100a00 */
[----:B------:R-:W3:Y:S02]  /*45890*/  LDL.LU R5, [R1+0x624] ;  /* 0x0006240001057983 */ /* 0x000ee40000300800 */
[----:B------:R-:W4:Y:S01]  /*458a0*/  LDL.LU R6, [R1+0x628] ;  /* 0x0006280001067983 */ /* 0x000f220000300800 */
[----:B------:R-:W4:Y:S01]  /*458b0*/  LDL.LU R7, [R1+0x62c] ;  /* 0x00062c0001077983 */ /* 0x000f220000300800 */
[----:B--2---:R-:W-:Y:S03]  /*458c0*/  HMMA.16816.F32 R24, R12, R10, R24 ;  /* 0x0000000a0c18723c */ /* 0x004fe60000001818 */
[----:B----4-:R-:W-:Y:S01]  /*458d0*/  STL.64 [R1+0x2638], R6 ;  /* 0x0026380601007387 */ /* 0x010fe20000100a00 */
[----:B---3--:R0:W-:Y:S03]  /*458e0*/  STL.64 [R1+0x2630], R4 ;  /* 0x0026300401007387 */ /* 0x0081e60000100a00 */
        /* <DEDUP_REMOVED lines=11> */
[----:B----4-:R0:W-:Y:S01]  /*459a0*/  STL.64 [R1+0x2620], R22 ;  /* 0x0026201601007387 */ /* 0x0101e20000100a00 */
[----:B---3--:R-:W-:Y:S03]  /*459b0*/  STL.64 [R1+0x2618], R20 ;  /* 0x0026181401007387 */ /* 0x008fe60000100a00 */
[----:B0-----:R-:W3:Y:S01]  /*459c0*/  LDL.64 R22, [R1+0xc8] ;  /* 0x0000c80001167983 */ /* 0x001ee20000100a00 */
[----:B------:R0:W-:Y:S03]  /*459d0*/  STL.64 [R1+0x2608], R18 ;  /* 0x0026081201007387 */ /* 0x0001e60000100a00 */
[----:B0-----:R-:W4:Y:S01]  /*459e0*/  LDL.64 R18, [R1+0xb8] ;  /* 0x0000b80001127983 */ /* 0x001f220000100a00 */
[----:B------:R-:W-:Y:S02]  /*459f0*/  STL.64 [R1+0xb10], R24 ;  /* 0x000b101801007387 */ /* 0x000fe40000100a00 */
[----:B------:R0:W-:Y:S02]  /*45a00*/  STL.64 [R1+0xb18], R26 ;  /* 0x000b181a01007387 */ /* 0x0001e40000100a00 */
[----:B0-----:R-:W-:-:S02]  /*45a10*/  IMAD.MOV.U32 R26, RZ, RZ, R10 ;  /* 0x000000ffff1a7224 */ /* 0x001fc400078e000a */
[----:B------:R-:W-:Y:S02]  /*45a20*/  IMAD.MOV.U32 R27, RZ, RZ, R11 ;  /* 0x000000ffff1b7224 */ /* 0x000fe400078e000b */
[----:B------:R-:W2:Y:S03]  /*45a30*/  LDL.LU.64 R10, [R1+0x2640] ;  /* 0x00264000010a7983 */ /* 0x000ea60000300a00 */
[----:B------:R0:W-:Y:S02]  /*45a40*/  STL.64 [R1+0x25e8], R26 ;  /* 0x0025e81a01007387 */ /* 0x0001e40000100a00 */
[----:B------:R-:W2:Y:S02]  /*45a50*/  LDL.LU R24, [R1+0x5e0] ;  /* 0x0005e00001187983 */ /* 0x000ea40000300800 */
[----:B------:R-:W2:Y:S01]  /*45a60*/  LDL.LU R25, [R1+0x5e4] ;  /* 0x0005e40001197983 */ /* 0x000ea20000300800 */
[----:B0-----:R-:W2:Y:S01]  /*45a70*/  LDL.LU R26, [R1+0x5e8] ;  /* 0x0005e800011a7983 */ /* 0x001ea20000300800 */
[----:B------:R-:W2:Y:S03]  /*45a80*/  LDL.LU R27, [R1+0x5ec] ;  /* 0x0005ec00011b7983 */ /* 0x000ea60000300800 */
[----:B--2---:R0:W-:Y:S01]  /*45a90*/  STL.64 [R1+0x25f8], R26 ;  /* 0x0025f81a01007387 */ /* 0x0041e20000100a00 */
[----:B------:R1:W-:Y:S03]  /*45aa0*/  STL.64 [R1+0x25f0], R24 ;  /* 0x0025f01801007387 */ /* 0x0003e60000100a00 */
[----:B0-----:R-:W2:Y:S01]  /*45ab0*/  LDL.64 R26, [R1+0x98] ;  /* 0x00009800011a7983 */ /* 0x001ea20000100a00 */
[C---:B------:R-:W-:Y:S03]  /*45ac0*/  HMMA.16816.F32 R8, R12.reuse, R10, R4 ;  /* 0x0000000a0c08723c */ /* 0x040fe60000001804 */
[----:B--2---:R0:W-:Y:S01]  /*45ad0*/  STL.64 [R1+0x2600], R26 ;  /* 0x0026001a01007387 */ /* 0x0041e20000100a00 */
[----:B-1----:R-:W2:Y:S02]  /*45ae0*/  LDL.LU R24, [R1+0x600] ;  /* 0x0006000001187983 */ /* 0x002ea40000300800 */
[----:B------:R-:W2:Y:S01]  /*45af0*/  LDL.LU R25, [R1+0x604] ;  /* 0x0006040001197983 */ /* 0x000ea20000300800 */
[----:B0-----:R-:W2:Y:S01]  /*45b00*/  LDL.LU R26, [R1+0x608] ;  /* 0x00060800011a7983 */ /* 0x001ea20000300800 */
[----:B------:R-:W2:Y:S02]  /*45b10*/  LDL.LU R27, [R1+0x60c] ;  /* 0x00060c00011b7983 */ /* 0x000ea40000300800 */
[----:B------:R-:W3:Y:S02]  /*45b20*/  LDL.LU.64 R6, [R1+0x2638] ;  /* 0x0026380001067983 */ /* 0x000ee40000300a00 */
[----:B------:R-:W3:Y:S11]  /*45b30*/  LDL.LU.64 R4, [R1+0x2630] ;  /* 0x0026300001047983 */ /* 0x000ef60000300a00 */
[----:B------:R0:W-:Y:S01]  /*45b40*/  STL.64 [R1+0xaf0], R8 ;  /* 0x000af00801007387 */ /* 0x0001e20000100a00 */
[----:B------:R1:W-:Y:S03]  /*45b50*/  STL.64 [R1+0xaf8], R10 ;  /* 0x000af80a01007387 */ /* 0x0003e60000100a00 */
[----:B0-----:R-:W2:Y:S01]  /*45b60*/  LDL.LU R8, [R1+0x420] ;  /* 0x0004200001087983 */ /* 0x001ea20000300800 */
[----:B------:R-:W2:Y:S02]  /*45b70*/  LDL.LU R9, [R1+0x424] ;  /* 0x0004240001097983 */ /* 0x000ea40000300800 */
[----:B-1----:R-:W2:Y:S02]  /*45b80*/  LDL.LU R10, [R1+0x428] ;  /* 0x00042800010a7983 */ /* 0x002ea40000300800 */
        /* <DEDUP_REMOVED lines=9> */
[----:B------:R-:W4:Y:S02]  /*45c20*/  LDL.LU.64 R22, [R1+0x2620] ;  /* 0x0026200001167983 */ /* 0x000f240000300a00 */
[----:B------:R-:W4:Y:S02]  /*45c30*/  LDL.LU.64 R20, [R1+0x2618] ;  /* 0x0026180001147983 */ /* 0x000f240000300a00 */
[C---:B----4-:R-:W-:Y:S11]  /*45c40*/  HMMA.16816.F32 R20, R12.reuse, R18, R20 ;  /* 0x000000120c14723c */ /* 0x050ff60000001814 */
[----:B------:R-:W-:Y:S11]  /*45c50*/  @!UPT UIADD3 URZ, URZ, URZ, URZ ;  /* 0x0000003f3f3ff290 */ /* 0x000ff6000fffe03f */
[----:B------:R-:W-:Y:S01]  /*45c60*/  @!UPT UIADD3 URZ, URZ, URZ, URZ ;  /* 0x0000003f3f3ff290 */ /* 0x000fe2000fffe03f */
[----:B------:R0:W-:Y:S01]  /*45c70*/  STL.64 [R1+0xad0], R20 ;  /* 0x000ad01401007387 */ /* 0x0001e20000100a00 */
[----:B------:R1:W-:Y:S02]  /*45c80*/  STL.64 [R1+0xad8], R22 ;  /* 0x000ad81601007387 */ /* 0x0003e40000100a00 */
[----:B0-----:R-:W-:Y:S01]  /*45c90*/  IMAD.MOV.U32 R21, RZ, RZ, R18 ;  /* 0x000000ffff157224 */ /* 0x001fe200078e0012 */
[----:B-1----:R-:W4:Y:S01]  /*45ca0*/  LDL.LU.64 R22, [R1+0x2610] ;  /* 0x0026100001167983 */ /* 0x002f220000300a00 */
[----:B------:R-:W-:Y:S02]  /*45cb0*/  IMAD.MOV.U32 R20, RZ, RZ, R19 ;  /* 0x000000ffff147224 */ /* 0x000fe400078e0013 */
        /* <DEDUP_REMOVED lines=12> */
[----:B--2---:R-:W-:Y:S11]  /*45d80*/  HMMA.16816.F32 R16, R12, R26, R16 ;  /* 0x0000001a0c10723c */ /* 0x004ff60000001810 */
[----:B------:R-:W-:Y:S11]  /*45d90*/  @!UPT UIADD3 URZ, URZ, URZ, URZ ;  /* 0x0000003f3f3ff290 */ /* 0x000ff6000fffe03f */
[----:B------:R-:W-:Y:S01]  /*45da0*/  @!UPT UIADD3 URZ, URZ, URZ, URZ ;  /* 0x0000003f3f3ff290 */ /* 0x000fe2000fffe03f */
[----:B------:R0:W-:Y:S01]  /*45db0*/  STL.64 [R1+0x720], R16 ;  /* 0x0007201001007387 */ /* 0x0001e20000100a00 */
[----:B------:R1:W-:Y:S02]  /*45dc0*/  STL.64 [R1+0x728], R18 ;  /* 0x0007281201007387 */ /* 0x0003e40000100a00 */
[----:B0-----:R-:W-:Y:S02]  /*45dd0*/  IMAD.MOV.U32 R17, RZ, RZ, R26 ;  /* 0x000000ffff117224 */ /* 0x001fe400078e001a */
[----:B------:R-:W-:Y:S02]  /*45de0*/  IMAD.MOV.U32 R16, RZ, RZ, R27 ;  /* 0x000000ffff107224 */ /* 0x000fe400078e001b */
[----:B------:R-:W3:Y:S01]  /*45df0*/  LDL.LU.64 R26, [R1+0x25f8] ;  /* 0x0025f800011a7983 */ /* 0x000ee20000300a00 */
[----:B------:R-:W3:Y:S02]  /*45e00*/  LDL.LU.64 R24, [R1+0x25f0] ;  /* 0x0025f00001187983 */ /* 0x000ee40000300a00 */
[----:B-1----:R-:W-:-:S02]  /*45e10*/  IMAD.MOV.U32 R18, RZ, RZ, R21 ;  /* 0x000000ffff127224 */ /* 0x002fc400078e0015 */
[----:B------:R-:W-:Y:S01]  /*45e20*/  IMAD.MOV.U32 R19, RZ, RZ, R20 ;  /* 0x000000ffff137224 */ /* 0x000fe200078e0014 */
[----:B---3--:R-:W-:Y:S11]  /*45e30*/  HMMA.16816.F32 R24, R12, R6, R24 ;  /* 0x000000060c18723c */ /* 0x008ff60000001818 */
[----:B------:R-:W-:Y:S11]  /*45e40*/  @!UPT UIADD3 URZ, URZ, URZ, URZ ;  /* 0x0000003f3f3ff290 */ /* 0x000ff6000fffe03f */
[----:B------:R-:W-:Y:S01]  /*45e50*/  @!UPT UIADD3 URZ, URZ, URZ, URZ ;  /* 0x0000003f3f3ff290 */ /* 0x000fe2000fffe03f */
[----:B------:R-:W-:Y:S01]  /*45e60*/  STL.64 [R1+0x710], R24 ;  /* 0x0007101801007387 */ /* 0x000fe20000100a00 */
[----:B------:R0:W-:Y:S03]  /*45e70*/  STL.64 [R1+0x718], R26 ;  /* 0x0007181a01007387 */ /* 0x0001e60000100a00 */
[----:B0-----:R-:W2:Y:S01]  /*45e80*/  LDL.LU.64 R26, [R1+0x25e8] ;  /* 0x0025e800011a7983 */ /* 0x001ea20000300a00 */
[----:B------:R0:W-:Y:S02]  /*45e90*/  STL.64 [R1+0x25b8], R18 ;  /* 0x0025b81201007387 */ /* 0x0001e40000100a00 */
[----:B------:R1:W-:Y:S02]  /*45ea0*/  STL.64 [R1+0x2590], R6 ;  /* 0x0025900601007387 */ /* 0x0003e40000100a00 */
[----:B0-----:R-:W-:Y:S02]  /*45eb0*/  IMAD.MOV.U32 R18, RZ, RZ, R5 ;  /* 0x000000ffff127224 */ /* 0x001fe400078e0005 */
[----:B------:R-:W-:-:S02]  /*45ec0*/  IMAD.MOV.U32 R19, RZ, RZ, R4 ;  /* 0x000000ffff137224 */ /* 0x000fc400078e0004 */
[----:B-1----:R-:W-:Y:S02]  /*45ed0*/  IMAD.MOV.U32 R6, RZ, RZ, R17 ;  /* 0x000000ffff067224 */ /* 0x002fe400078e0011 */
[----:B------:R-:W-:Y:S01]  /*45ee0*/  IMAD.MOV.U32 R7, RZ, RZ, R16 ;  /* 0x000000ffff077224 */ /* 0x000fe200078e0010 */
[----:B------:R0:W-:Y:S01]  /*45ef0*/  STL.64 [R1+0x25d0], R18 ;  /* 0x0025d01201007387 */ /* 0x0001e20000100a00 */
[----:B------:R-:W3:Y:S02]  /*45f00*/  LDL.LU R16, [R1+0x3f0] ;  /* 0x0003f00001107983 */ /* 0x000ee40000300800 */
[----:B------:R-:W3:Y:S01]  /*45f10*/  LDL.LU R17, [R1+0x3f4] ;  /* 0x0003f40001117983 */ /* 0x000ee20000300800 */
[----:B0-----:R-:W3:Y:S01]  /*45f20*/  LDL.LU R18, [R1+0x3f8] ;  /* 0x0003f80001127983 */ /* 0x001ee20000300800 */
[----:B------:R-:W3:Y:S02]  /*45f30*/  LDL.LU R19, [R1+0x3fc] ;  /* 0x0003fc0001137983 */ /* 0x000ee40000300800 */
[----:B------:R0:W-:Y:S02]  /*45f40*/  STL.64 [R1+0x25b0], R6 ;  /* 0x0025b00601007387 */ /* 0x0001e40000100a00 */
[----:B------:R-:W2:Y:S01]  /*45f50*/  LDL.LU R4, [R1+0x3d0] ;  /* 0x0003d00001047983 */ /* 0x000ea20000300800 */
[----:B------:R-:W2:Y:S04]  /*45f60*/  LDL.LU R5, [R1+0x3d4] ;  /* 0x0003d40001057983 */ /* 0x000ea80000300800 */
        /* <DEDUP_REMOVED lines=11> */
[----:B------:R0:W-:Y:S02]  /*46020*/  STL.64 [R1+0x6f0], R12 ;  /* 0x0006f00c01007387 */ /* 0x0001e40000100a00 */
[----:B------:R1:W-:Y:S01]  /*46030*/  STL.64 [R1+0x6f8], R14 ;  /* 0x0006f80e01007387 */ /* 0x0003e20000100a00 */
        /* <DEDUP_REMOVED lines=15> */
[----:B------:R-:W2:Y:S01]  /*46130*/  LDL.LU.64 R24, [R1+0xbd0] ;  /* 0x000bd00001187983 */ /* 0x000ea20000300a00 */
[C---:B----4-:R-:W-:Y:S03]  /*46140*/  HMMA.16816.F32 R12, R8.reuse, R26, R12 ;  /* 0x0000001a080c723c */ /* 0x050fe6000000180c */
[----:B--2---:R-:W-:Y:S11]  /*46150*/  STL.64 [R1+0x24c8], R24 ;  /* 0x0024c81801007387 */ /* 0x004ff60000100a00 */
[----:B------:R-:W-:Y:S09]  /*46160*/  @!UPT UIADD3 URZ, URZ, URZ, URZ ;  /* 0x0000003f3f3ff290 */ /* 0x000ff2000fffe03f */
[----:B------:R0:W-:Y:S02]  /*46170*/  STL.64 [R1+0x7f0], R12 ;  /* 0x0007f00c01007387 */ /* 0x0001e40000100a00 */
[----:B------:R1:W-:Y:S01]  /*46180*/  STL.64 [R1+0x7f8], R14 ;  /* 0x0007f80e01007387 */ /* 0x0003e20000100a00 */
[----:B0-----:R-:W2:Y:S04]  /*46190*/  LDL.LU.64 R12, [R1+0xbc8] ;  /* 0x000bc800010c7983 */ /* 0x001ea80000300a00 */
[----:B--2---:R-:W-:Y:S01]  /*461a0*/  STL.64 [R1+0x2560], R12 ;  /* 0x0025600c01007387 */ /* 0x004fe20000100a00 */
[----:B-1----:R-:W3:Y:S02]  /*461b0*/  LDL.LU.64 R14, [R1+0xd8] ;  /* 0x0000d800010e7983 */ /* 0x002ee40000300a00 */
[C---:B---3--:R-:W-:Y:S11]  /*461c0*/  HMMA.16816.F32 R16, R8.reuse, R14, R16 ;  /* 0x0000000e0810723c */ /* 0x048ff60000001810 */
[----:B------:R-:W-:Y:S11]  /*461d0*/  @!UPT UIADD3 URZ, URZ, URZ, URZ ;  /* 0x0000003f3f3ff290 */ /* 0x000ff6000fffe03f */
[----:B------:R-:W-:Y:S01]  /*461e0*/  @!UPT UIADD3 URZ, URZ, URZ, URZ ;  /* 0x0000003f3f3ff290 */ /* 0x000fe2000fffe03f */
[----:B------:R-:W-:Y:S01]  /*461f0*/  STL.64 [R1+0x7e0], R16 ;  /* 0x0007e01001007387 */ /* 0x000fe20000100a00 */
[----:B------:R0:W-:Y:S03]  /*46200*/  STL.64 [R1+0x7e8], R18 ;  /* 0x0007e81201007387 */ /* 0x0001e60000100a00 */
[----:B0-----:R-:W2:Y:S01]  /*46210*/  LDL.LU.64 R18, [R1+0x25d0] ;  /* 0x0025d00001127983 */ /* 0x001ea20000300a00 */
[----:B------:R0:W-:Y:S02]  /*46220*/  STL.64 [R1+0x2570], R14 ;  /* 0x0025700e01007387 */ /* 0x0001e40000100a00 */
[----:B------:R-:W3:Y:S02]  /*46230*/  LDL.LU R12, [R1+0x3c0] ;  /* 0x0003c000010c7983 */ /* 0x000ee40000300800 */
[----:B------:R-:W3:Y:S01]  /*46240*/  LDL.LU R13, [R1+0x3c4] ;  /* 0x0003c400010d7983 */ /* 0x000ee20000300800 */
[----:B0-----:R-:W3:Y:S01]  /*46250*/  LDL.LU R14, [R1+0x3c8] ;  /* 0x0003c800010e7983 */ /* 0x001ee20000300800 */
[----:B------:R-:W3:Y:S01]  /*46260*/  LDL.LU R15, [R1+0x3cc] ;  /* 0x0003cc00010f7983 */ /* 0x000ee20000300800 */
        /* <DEDUP_REMOVED lines=13> */
[C---:B--2---:R-:W-:Y:S08]  /*46340*/  HMMA.16816.F32 R4, R8.reuse, R6, R20 ;  /* 0x000000060804723c */ /* 0x044ff00000001814 */
[C---:B---3--:R-:W-:Y:S11]  /*46350*/  HMMA.16816.F32 R12, R8.reuse, R18, R12 ;  /* 0x00000012080c723c */ /* 0x048ff6000000180c */
        /* <DEDUP_REMOVED lines=8> */
[----:B------:R0:W-:Y:S01]  /*463e0*/  STL.64 [R1+0x2568], R18 ;  /* 0x0025681201007387 */ /* 0x0001e20000100a00 */
[----:B------:R-:W3:Y:S02]  /*463f0*/  LDL.LU R16, [R1+0x250] ;  /* 0x0002500001107983 */ /* 0x000ee40000300800 */
[----:B------:R-:W3:Y:S01]  /*46400*/  LDL.LU R17, [R1+0x254] ;  /* 0x0002540001117983 */ /* 0x000ee20000300800 */
[----:B0-----:R-:W3:Y:S01]  /*46410*/  LDL.LU R18, [R1+0x258] ;  /* 0x0002580001127983 */ /* 0x001ee20000300800 */
[----:B------:R-:W3:Y:S02]  /*46420*/  LDL.LU R19, [R1+0x25c] ;  /* 0x00025c0001137983 */ /* 0x000ee40000300800 */
[----:B------:R-:W4:Y:S02]  /*46430*/  LDL.LU.64 R22, [R1+0x25a0] ;  /* 0x0025a00001167983 */ /* 0x000f240000300a00 */
[----:B------:R-:W4:Y:S01]  /*46440*/  LDL.LU.64 R20, [R1+0x2598] ;  /* 0x0025980001147983 */ /* 0x000f220000300a00 */
[----:B------:R-:W-:Y:S01]  /*46450*/  STL.64 [R1+0x750], R4 ;  /* 0x0007500401007387 */ /* 0x000fe20000100a00 */
[----:B------:R0:W-:Y:S03]  /*46460*/  STL.64 [R1+0x758], R6 ;  /* 0x0007580601007387 */ /* 0x0001e60000100a00 */
[----:B0-----:R-:W4:Y:S02]  /*46470*/  LDL.LU.64 R6, [R1+0x2590] ;  /* 0x0025900001067983 */ /* 0x001f240000300a00 */
[C---:B----4-:R-:W-:Y:S02]  /*46480*/  HMMA.16816.F32 R4, R8.reuse, R6, R20 ;  /* 0x000000060804723c */ /* 0x050fe40000001814 */
[----:B------:R-:W3:Y:S11]  /*46490*/  LDL.LU.64 R22, [R1+0x2588] ;  /* 0x0025880001167983 */ /* 0x000ef60000300a00 */
[----:B------:R-:W-:Y:S10]  /*464a0*/  @!UPT UIADD3 URZ, URZ, URZ, URZ ;  /* 0x0000003f3f3ff290 */ /* 0x000ff4000fffe03f */
[----:B------:R-:W-:Y:S01]  /*464b0*/  STL.64 [R1+0x7a0], R4 ;  /* 0x0007a00401007387 */ /* 0x000fe20000100a00 */
[----:B------:R0:W-:Y:S03]  /*464c0*/  STL.64 [R1+0x7a8], R6 ;  /* 0x0007a80601007387 */ /* 0x0001e60000100a00 */
[----:B0-----:R-:W2:Y:S01]  /*464d0*/  LDL.LU.64 R6, [R1+0x2580] ;  /* 0x0025800001067983 */ /* 0x001ea20000300a00 */
[----:B------:R-:W2:Y:S01]  /*464e0*/  LDL.LU.64 R4, [R1+0x2578] ;  /* 0x0025780001047983 */ /* 0x000ea20000300a00 */
[----:B---3--:R-:W-:Y:S02]  /*464f0*/  HMMA.16816.F32 R8, R8, R22, R16 ;  /* 0x000000160808723c */ /* 0x008fe40000001810 */
[----:B------:R-:W3:Y:S11]  /*46500*/  LDL.LU R16, [R1+0x230] ;  /* 0x0002300001107983 */ /* 0x000ef60000300800 */
[----:B------:R-:W-:Y:S10]  /*46510*/  @!UPT UIADD3 URZ, URZ, URZ, URZ ;  /* 0x0000003f3f3ff290 */ /* 0x000ff4000fffe03f */
[----:B------:R0:W-:Y:S01]  /*46520*/  STL.64 [R1+0x790], R8 ;  /* 0x0007900801007387 */ /* 0x0001e20000100a00 */
[----:B------:R-:W-:Y:S02]  /*46530*/  STL.64 [R1+0x798], R10 ;  /* 0x0007980a01007387 */ /* 0x000fe40000100a00 */
[----:B------:R-:W3:Y:S02]  /*46540*/  LDL.LU R17, [R1+0x234] ;  /* 0x0002340001117983 */ /* 0x000ee40000300800 */
[----:B------:R-:W3:Y:S01]  /*46550*/  LDL.LU R18, [R1+0x238] ;  /* 0x0002380001127983 */ /* 0x000ee20000300800 */
[----:B------:R-:W3:Y:S01]  /*46560*/  LDL.LU R19, [R1+0x23c] ;  /* 0x00023c0001137983 */ /* 0x000ee20000300800 */
[----:B------:R-:W-:Y:S03]  /*46570*/  STL.64 [R1+0x2558], R22 ;  /* 0x0025581601007387 */ /* 0x000fe60000100a00 */
[----:B0-----:R-:W4:Y:S04]  /*46580*/  LDL.LU.64 R8, [R1+0xbb8] ;  /* 0x000bb80001087983 */ /* 0x001f280000300a00 */
[----:B----4-:R0:W-:Y:S04]  /*46590*/  STL.64 [R1+0x2520], R8 ;  /* 0x0025200801007387 */ /* 0x0101e80000100a00 */
[----:B0-----:R-:W4:Y:S01]  /*465a0*/  LDL.LU R8, [R1+0x1f0] ;  /* 0x0001f00001087983 */ /* 0x001f220000300800 */
[----:B------:R-:W4:Y:S02]  /*465b0*/  LDL.LU R9, [R1+0x1f4] ;  /* 0x0001f40001097983 */ /* 0x000f240000300800 */
[----:B------:R-:W2:Y:S02]  /*465c0*/  LDL.LU R10, [R1+0x1f8] ;  /* 0x0001f800010a7983 */ /* 0x000ea40000300800 */
[----:B------:R-:W2:Y:S01]  /*465d0*/  LDL.LU R11, [R1+0x1fc] ;  /* 0x0001fc00010b7983 */ /* 0x000ea20000300800 */
[----:B------:R-:W3:Y:S01]  /*465e0*/  LDL.LU R20, [R1+0x220] ;  /* 0x0002200001147983 */ /* 0x000ee20000300800 */
[----:B------:R-:W3:Y:S02]  /*465f0*/  LDL.LU R21, [R1+0x224] ;  /* 0x0002240001157983 */ /* 0x000ee40000300800 */
[----:B------:R-:W3:Y:S02]  /*46600*/  LDL.LU R22, [R1+0x228] ;  /* 0x0002280001167983 */ /* 0x000ee40000300800 */
[----:B------:R-:W3:Y:S01]  /*46610*/  LDL.LU R23, [R1+0x22c] ;  /* 0x00022c0001177983 */ /* 0x000ee20000300800 */
[----:B--2---:R-:W-:Y:S01]  /*46620*/  STL.64 [R1+0x2530], R10 ;  /* 0x0025300a01007387 */ /* 0x004fe20000100a00 */
[----:B----4-:R0:W-:Y:S03]  /*46630*/  STL.64 [R1+0x2528], R8 ;  /* 0x0025280801007387 */ /* 0x0101e60000100a00 */
[----:B0-----:R-:W2:Y:S01]  /*46640*/  LDL.LU R8, [R1+0x200] ;  /* 0x0002000001087983 */ /* 0x001ea20000300800 */
[----:B------:R-:W2:Y:S02]  /*46650*/  LDL.LU R9, [R1+0x204] ;  /* 0x0002040001097983 */ /* 0x000ea40000300800 */
[----:B------:R-:W4:Y:S02]  /*46660*/  LDL.LU R10, [R1+0x208] ;  /* 0x00020800010a7983 */ /* 0x000f240000300800 */
[----:B------:R-:W4:Y:S01]  /*46670*/  LDL.LU R11, [R1+0x20c] ;  /* 0x00020c00010b7983 */ /* 0x000f220000300800 */
[C---:B------:R-:W-:Y:S01]  /*46680*/  HMMA.16816.F32 R12, R4.reuse, R26, R12 ;  /* 0x0000001a040c723c */ /* 0x040fe2000000180c */
[----:B----4-:R0:W-:Y:S01]  /*46690*/  STL.64 [R1+0x2540], R10 ;  /* 0x0025400a01007387 */ /* 0x0101e20000100a00 */
[----:B--2---:R-:W-:Y:S03]  /*466a0*/  STL.64 [R1+0x2538], R8 ;  /* 0x0025380801007387 */ /* 0x004fe60000100a00 */
[----:B0-----:R-:W2:Y:S04]  /*466b0*/  LDL.LU.64 R10, [R1+0xb8] ;  /* 0x0000b800010a7983 */ /* 0x001ea80000300a00 */
[----:B--2---:R0:W-:Y:S04]  /*466c0*/  STL.64 [R1+0x2550], R10 ;  /* 0x0025500a01007387 */ /* 0x0041e80000100a00 */
[----:B0-----:R-:W2:Y:S10]  /*466d0*/  LDL.LU.64 R10, [R1+0xc8] ;  /* 0x0000c800010a7983 */ /* 0x001eb40000300a00 */
[----:B------:R-:W-:Y:S02]  /*466e0*/  STL.64 [R1+0xa80], R12 ;  /* 0x000a800c01007387 */ /* 0x000fe40000100a00 */
[----:B------:R0:W-:Y:S02]  /*466f0*/  STL.64 [R1+0xa88], R14 ;  /* 0x000a880e01007387 */ /* 0x0001e40000100a00 */
[----:B0-----:R-:W3:Y:S01]  /*46700*/  LDL.LU.64 R14, [R1+0x2570] ;  /* 0x00257000010e7983 */ /* 0x001ee20000300a00 */
[----:B------:R0:W-:Y:S03]  /*46710*/  STL.64 [R1+0x24e8], R26 ;  /* 0x0024e81a01007387 */ /* 0x0001e60000100a00 */
[----:B0-----:R-:W4:Y:S04]  /*46720*/  LDL.LU.64 R26, [R1+0x88] ;  /* 0x00008800011a7983 */ /* 0x001f280000300a00 */
[----:B----4-:R0:W-:Y:S04]  /*46730*/  STL.64 [R1+0x2518], R26 ;  /* 0x0025181a01007387 */ /* 0x0101e80000100a00 */
[----:B0-----:R-:W4:Y:S01]  /*46740*/  LDL.LU.64 R26, [R1+0x98] ;  /* 0x00009800011a7983 */ /* 0x001f220000300a00 */
[C---:B---3--:R-:W-:Y:S08]  /*46750*/  HMMA.16816.F32 R16, R4.reuse, R14, R16 ;  /* 0x0000000e0410723c */ /* 0x048ff00000001810 */
[----:B--2---:R-:W-:Y:S01]  /*46760*/  HMMA.16816.F32 R20, R4, R10, R20 ;  /* 0x0000000a0414723c */ /* 0x004fe20000001814 */
[----:B----4-:R0:W-:Y:S01]  /*46770*/  STL.64 [R1+0x2548], R26 ;  /* 0x0025481a01007387 */ /* 0x0101e20000100a00 */
[----:B------:R-:W2:Y:S02]  /*46780*/  LDL.LU R24, [R1+0x210] ;  /* 0x0002100001187983 */ /* 0x000ea40000300800 */
[----:B------:R-:W2:Y:S01]  /*46790*/  LDL.LU R25, [R1+0x214] ;  /* 0x0002140001197983 */ /* 0x000ea20000300800 */
[----:B0-----:R-:W2:Y:S01]  /*467a0*/  LDL.LU R26, [R1+0x218] ;  /* 0x00021800011a7983 */ /* 0x001ea20000300800 */
[----:B------:R-:W2:Y:S09]  /*467b0*/  LDL.LU R27, [R1+0x21c] ;  /* 0x00021c00011b7983 */ /* 0x000eb20000300800 */
[----:B------:R-:W-:Y:S02]  /*467c0*/  STL.64 [R1+0xa40], R16 ;  /* 0x000a401001007387 */ /* 0x000fe40000100a00 */
[----:B------:R0:W-:Y:S02]  /*467d0*/  STL.64 [R1+0xa48], R18 ;  /* 0x000a481201007387 */ /* 0x0001e40000100a00 */
[----:B0-----:R-:W3:Y:S01]  /*467e0*/  LDL.LU.64 R18, [R1+0x2568] ;  /* 0x0025680001127983 */ /* 0x001ee20000300a00 */
[----:B------:R-:W4:Y:S02]  /*467f0*/  LDL.LU.64 R12, [R1+0x2560] ;  /* 0x00256000010c7983 */ /* 0x000f240000300a00 */
[----:B------:R-:W-:Y:S02]  /*46800*/  STL [R1+0x2510], R15 ;  /* 0x0025100f01007387 */ /* 0x000fe40000100800 */
[----:B------:R-:W-:-:S02]  /*46810*/  IMAD.MOV.U32 R16, RZ, RZ, R14 ;  /* 0x000000ffff107224 */ /* 0x000fc400078e000e */
[----:B------:R-:W-:Y:S01]  /*46820*/  IMAD.MOV.U32 R17, RZ, RZ, R11 ;  /* 0x000000ffff117224 */ /* 0x000fe200078e000b */
[----:B----4-:R0:W-:Y:S04]  /*46830*/  STL.64 [R1+0x2508], R12 ;  /* 0x0025080c01007387 */ /* 0x0101e80000100a00 */
[----:B0-----:R-:W4:Y:S01]  /*46840*/  LDL.LU R12, [R1+0x1e0] ;  /* 0x0001e000010c7983 */ /* 0x001f220000300800 */
[----:B------:R-:W4:Y:S02]  /*46850*/  LDL.LU R13, [R1+0x1e4] ;  /* 0x0001e400010d7983 */ /* 0x000f240000300800 */
[----:B------:R-:W4:Y:S02]  /*46860*/  LDL.LU R14, [R1+0x1e8] ;  /* 0x0001e800010e7983 */ /* 0x000f240000300800 */
[----:B------:R0:W-:Y:S01]  /*46870*/  STL.64 [R1+0xa30], R20 ;  /* 0x000a301401007387 */ /* 0x0001e20000100a00 */
[----:B------:R1:W-:Y:S01]  /*46880*/  STL.64 [R1+0xa38], R22 ;  /* 0x000a381601007387 */ /* 0x0003e20000100a00 */
[----:B0-----:R-:W-:-:S03]  /*46890*/  IMAD.MOV.U32 R20, RZ, RZ, R10 ;  /* 0x000000ffff147224 */ /* 0x001fc600078e000a */
[----:B-1----:R-:W2:Y:S01]  /*468a0*/  LDL.LU.64 R22, [R1+0x2558] ;  /* 0x0025580001167983 */ /* 0x002ea20000300a00 */
[----:B------:R-:W2:Y:S02]  /*468b0*/  LDL.LU.64 R10, [R1+0x2550] ;  /* 0x00255000010a7983 */ /* 0x000ea40000300a00 */
        /* <DEDUP_REMOVED lines=8> */
[----:B------:R-:W3:Y:S02]  /*46940*/  LDL.LU.64 R10, [R1+0x2540] ;  /* 0x00254000010a7983 */ /* 0x000ee40000300a00 */
[----:B------:R-:W3:Y:S02]  /*46950*/  LDL.LU.64 R8, [R1+0x2538] ;  /* 0x0025380001087983 */ /* 0x000ee40000300a00 */
[----:B---3--:R-:W-:Y:S11]  /*46960*/  HMMA.16816.F32 R8, R4, R18, R8 ;  /* 0x000000120408723c */ /* 0x008ff60000001808 */
[----:B------:R-:W-:Y:S11]  /*46970*/  @!UPT UIADD3 URZ, URZ, URZ, URZ ;  /* 0x0000003f3f3ff290 */ /* 0x000ff6000fffe03f */
[----:B------:R-:W-:Y:S01]  /*46980*/  @!UPT UIADD3 URZ, URZ, URZ, URZ ;  /* 0x0000003f3f3ff290 */ /* 0x000fe2000fffe03f */
[----:B------:R-:W-:Y:S01]  /*46990*/  STL.64 [R1+0x8c0], R8 ;  /* 0x0008c00801007387 */ /* 0x000fe20000100a00 */
[----:B------:R0:W-:Y:S03]  /*469a0*/  STL.64 [R1+0x8c8], R10 ;  /* 0x0008c80a01007387 */ /* 0x0001e60000100a00 */
[----:B0-----:R-:W3:Y:S01]  /*469b0*/  LDL.LU.64 R10, [R1+0x2530] ;  /* 0x00253000010a7983 */ /* 0x001ee20000300a00 */
[----:B------:R-:W3:Y:S02]  /*469c0*/  LDL.LU.64 R8, [R1+0x2528] ;  /* 0x0025280001087983 */ /* 0x000ee40000300a00 */
[----:B------:R0:W-:Y:S02]  /*469d0*/  STL.64 [R1+0x2480], R18 ;  /* 0x0024801201007387 */ /* 0x0001e40000100a00 */
[----:B0-----:R-:W-:Y:S02]  /*469e0*/  IMAD.MOV.U32 R18, RZ, RZ, R21 ;  /* 0x000000ffff127224 */ /* 0x001fe400078e0015 */
[----:B------:R-:W-:-:S02]  /*469f0*/  IMAD.MOV.U32 R19, RZ, RZ, R2 ;  /* 0x000000ffff137224 */ /* 0x000fc400078e0002 */
[----:B--2---:R-:W-:-:S03]  /*46a00*/  IMAD.MOV.U32 R2, RZ, RZ, R27 ;  /* 0x000000ffff027224 */ /* 0x004fc600078e001b */
[----:B------:R-:W-:Y:S01]  /*46a10*/  STL.64 [R1+0x2498], R18 ;  /* 0x0024981201007387 */ /* 0x000fe20000100a00 */
[C---:B---3--:R-:W-:Y:S11]  /*46a20*/  HMMA.16816.F32 R8, R4.reuse, R26, R8 ;  /* 0x0000001a0408723c */ /* 0x048ff60000001808 */
[----:B------:R-:W-:Y:S11]  /*46a30*/  @!UPT UIADD3 URZ, URZ, URZ, URZ ;  /* 0x0000003f3f3ff290 */ /* 0x000ff6000fffe03f */
[----:B------:R-:W-:Y:S01]  /*46a40*/  @!UPT UIADD3 URZ, URZ, URZ, URZ ;  /* 0x0000003f3f3ff290 */ /* 0x000fe2000fffe03f */
[----:B------:R0:W-:Y:S01]  /*46a50*/  STL.64 [R1+0x8b0], R8 ;  /* 0x0008b00801007387 */ /* 0x0001e20000100a00 */
[----:B------:R1:W-:Y:S03]  /*46a60*/  STL.64 [R1+0x8b8], R10 ;  /* 0x0008b80a01007387 */ /* 0x0003e60000100a00 */
[----:B0-----:R-:W2:Y:S01]  /*46a70*/  LDL.LU.64 R8, [R1+0x2520] ;  /* 0x0025200001087983 */ /* 0x001ea20000300a00 */
[----:B-1----:R-:W-:Y:S02]  /*46a80*/  IMAD.MOV.U32 R11, RZ, RZ, R26 ;  /* 0x000000ffff0b7224 */ /* 0x002fe400078e001a */
[----:B------:R-:W4:Y:S02]  /*46a90*/  LDL.LU.64 R26, [R1+0x2518] ;  /* 0x00251800011a7983 */ /* 0x000f240000300a00 */
[----:B----4-:R-:W-:Y:S11]  /*46aa0*/  HMMA.16816.F32 R12, R4, R26, R12 ;  /* 0x0000001a040c723c */ /* 0x010ff6000000180c */
[----:B------:R-:W-:Y:S11]  /*46ab0*/  @!UPT UIADD3 URZ, URZ, URZ, URZ ;  /* 0x0000003f3f3ff290 */ /* 0x000ff6000fffe03f */
[----:B------:R-:W-:Y:S01]  /*46ac0*/  @!UPT UIADD3 URZ, URZ, URZ, URZ ;  /* 0x0000003f3f3ff290 */ /* 0x000fe2000fffe03f */
[----:B------:R-:W-:Y:S01]  /*46ad0*/  STL.64 [R1+0x8a0], R12 ;  /* 0x0008a00c01007387 */ /* 0x000fe20000100a00 */
[----:B------:R0:W-:Y:S03]  /*46ae0*/  STL.64 [R1+0x8a8], R14 ;  /* 0x0008a80e01007387 */ /* 0x0001e60000100a00 */
[----:B0-----:R-:W3:Y:S01]  /*46af0*/  LDL.LU R15, [R1+0x2510] ;  /* 0x00251000010f7983 */ /* 0x001ee20000300800 */
[----:B------:R-:W4:Y:S02]  /*46b00*/  LDL.LU.64 R12, [R1+0x2508] ;  /* 0x00250800010c7983 */ /* 0x000f240000300a00 */
[----:B------:R-:W-:Y:S02]  /*46b10*/  IMAD.MOV.U32 R18, RZ, RZ, R20 ;  /* 0x000000ffff127224 */ /* 0x000fe400078e0014 */
[----:B------:R-:W-:Y:S02]  /*46b20*/  IMAD.MOV.U32 R19, RZ, RZ, R17 ;  /* 0x000000ffff137224 */ /* 0x000fe400078e0011 */
[----:B------:R-:W-:-:S03]  /*46b30*/  IMAD.MOV.U32 R14, RZ, RZ, R27 ;  /* 0x000000ffff0e7224 */ /* 0x000fc600078e001b */
[----:B------:R0:W-:Y:S02]  /*46b40*/  STL.64 [R1+0x24b0], R18 ;  /* 0x0024b01201007387 */ /* 0x0001e40000100a00 */
[----:B0-----:R-:W-:Y:S02]  /*46b50*/  IMAD.MOV.U32 R18, RZ, RZ, R16 ;  /* 0x000000ffff127224 */ /* 0x001fe400078e0010 */
[----:B---3--:R-:W-:-:S05]  /*46b60*/  IMAD.MOV.U32 R19, RZ, RZ, R15 ;  /* 0x000000ffff137224 */ /* 0x008fca00078e000f */
[----:B------:R-:W-:Y:S01]  /*46b70*/  STL.64 [R1+0x24d0], R18 ;  /* 0x0024d01201007387 */ /* 0x000fe20000100a00 */
[----:B------:R-:W-:Y:S02]  /*46b80*/  STL [R1+0x2468], R14 ;  /* 0x0024680e01007387 */ /* 0x000fe40000100800 */
[----:B----4-:R0:W-:Y:S02]  /*46b90*/  STL.64 [R1+0x2460], R12 ;  /* 0x0024600c01007387 */ /* 0x0101e40000100a00 */
[----:B0-----:R-:W3:Y:S01]  /*46ba0*/  LDL.LU R12, [R1+0x10] ;  /* 0x00001000010c7983 */ /* 0x001ee20000300800 */
[----:B------:R-:W3:Y:S02]  /*46bb0*/  LDL.LU R13, [R1+0x14] ;  /* 0x00001400010d7983 */ /* 0x000ee40000300800 */
[----:B------:R-:W-:Y:S02]  /*46bc0*/  IMAD.MOV.U32 R14, RZ, RZ, R0 ;  /* 0x000000ffff0e7224 */ /* 0x000fe400078e0000 */
[----:B------:R-:W-:Y:S01]  /*46bd0*/  IMAD.MOV.U32 R15, RZ, RZ, R3 ;  /* 0x000000ffff0f7224 */ /* 0x000fe200078e0003 */
[----:B------:R-:W4:Y:S01]  /*46be0*/  LDL.LU R0, [R1+0x2500] ;  /* 0x0025000001007983 */ /* 0x000f220000300800 */
[----:B------:R-:W2:Y:S02]  /*46bf0*/  LDL.LU R3, [R1+0x24fc] ;  /* 0x0024fc0001037983 */ /* 0x000ea40000300800 */
[----:B------:R-:W2:Y:S02]  /*46c00*/  LDL.LU R24, [R1+0xf0] ;  /* 0x0000f00001187983 */ /* 0x000ea40000300800 */
[----:B------:R-:W-:Y:S01]  /*46c10*/  IMAD.MOV.U32 R10, RZ, RZ, R26 ;  /* 0x000000ffff0a7224 */ /* 0x000fe200078e001a */
[----:B------:R-:W2:Y:S01]  /*46c20*/  LDL.LU R25, [R1+0xf4] ;  /* 0x0000f40001197983 */ /* 0x000ea20000300800 */
[----:B------:R-:W2:Y:S02]  /*46c30*/  LDL.LU R26, [R1+0xf8] ;  /* 0x0000f800011a7983 */ /* 0x000ea40000300800 */
[----:B------:R-:W2:Y:S02]  /*46c40*/  LDL.LU R27, [R1+0xfc] ;  /* 0x0000fc00011b7983 */ /* 0x000ea40000300800 */
[----:B------:R-:W2:Y:S01]  /*46c50*/  LDL.LU R16, [R1+0x60] ;  /* 0x0000600001107983 */ /* 0x000ea20000300800 */
[----:B------:R-:W2:Y:S01]  /*46c60*/  LDL.LU R17, [R1+0x64] ;  /* 0x0000640001117983 */ /* 0x000ea20000300800 */
[----:B------:R-:W2:Y:S02]  /*46c70*/  LDL.LU R18, [R1+0x68] ;  /* 0x0000680001127983 */ /* 0x000ea40000300800 */
[----:B------:R-:W2:Y:S02]  /*46c80*/  LDL.LU R19, [R1+0x6c] ;  /* 0x00006c0001137983 */ /* 0x000ea40000300800 */
[----:B------:R-:W-:Y:S01]  /*46c90*/  STL.64 [R1+0x2478], R14 ;  /* 0x0024780e01007387 */ /* 0x000fe20000100a00 */
[----:B---3--:R0:W-:Y:S04]  /*46ca0*/  STL.64 [R1+0x2470], R12 ;  /* 0x0024700c01007387 */ /* 0x0081e80000100a00 */
        /* <DEDUP_REMOVED lines=8> */
[----:B------:R-:W-:-:S02]  /*46d30*/  IMAD.MOV.U32 R14, RZ, RZ, R3 ;  /* 0x000000ffff0e7224 */ /* 0x000fc400078e0003 */
[----:B----4-:R-:W-:Y:S01]  /*46d40*/  IMAD.MOV.U32 R15, RZ, RZ, R0 ;  /* 0x000000ffff0f7224 */ /* 0x010fe200078e0000 */
[----:B------:R-:W3:Y:S01]  /*46d50*/  LDL.LU R3, [R1+0x24f8] ;  /* 0x0024f80001037983 */ /* 0x000ee20000300800 */
[----:B------:R-:W4:Y:S03]  /*46d60*/  LDL.LU R0, [R1+0x24f4] ;  /* 0x0024f40001007983 */ /* 0x000f260000300800 */
[----:B------:R-:W-:Y:S01]  /*46d70*/  STL.64 [R1+0x24a8], R14 ;  /* 0x0024a80e01007387 */ /* 0x000fe20000100a00 */
[----:B------:R-:W-:Y:S03]  /*46d80*/  HMMA.16816.F32 R4, R4, R22, R24 ;  /* 0x000000160404723c */ /* 0x000fe60000001818 */
[----:B--2---:R0:W-:Y:S04]  /*46d90*/  STL.64 [R1+0x24a0], R12 ;  /* 0x0024a00c01007387 */ /* 0x0041e80000100a00 */
[----:B0-----:R-:W2:Y:S01]  /*46da0*/  LDL.LU R12, [R1+0x40] ;  /* 0x00004000010c7983 */ /* 0x001ea20000300800 */
[----:B------:R-:W2:Y:S02]  /*46db0*/  LDL.LU R13, [R1+0x44] ;  /* 0x00004400010d7983 */ /* 0x000ea40000300800 */
[----:B------:R-:W2:Y:S02]  /*46dc0*/  LDL.LU R14, [R1+0x48] ;  /* 0x00004800010e7983 */ /* 0x000ea40000300800 */
[----:B------:R-:W2:Y:S02]  /*46dd0*/  LDL.LU R15, [R1+0x4c] ;  /* 0x00004c00010f7983 */ /* 0x000ea40000300800 */
[----:B------:R-:W-:Y:S01]  /*46de0*/  IMAD.MOV.U32 R28, RZ, RZ, R22 ;  /* 0x000000ffff1c7224 */ /* 0x000fe200078e0016 */
[----:B--2---:R4:W-:Y:S01]  /*46df0*/  STL.64 [R1+0x24c0], R14 ;  /* 0x0024c00e01007387 */ /* 0x0049e20000100a00 */
[----:B------:R0:W-:Y:S02]  /*46e00*/  STL.64 [R1+0x24b8], R12 ;  /* 0x0024b80c01007387 */ /* 0x0001e40000100a00 */
[----:B----4-:R-:W-:Y:S01]  /*46e10*/  IMAD.MOV.U32 R14, RZ, RZ, R0 ;  /* 0x000000ffff0e7224 */ /* 0x010fe200078e0000 */
[----:B0-----:R-:W2:Y:S01]  /*46e20*/  LDL.LU R12, [R1+0x50] ;  /* 0x00005000010c7983 */ /* 0x001ea20000300800 */
[----:B------:R-:W2:Y:S02]  /*46e30*/  LDL.LU R13, [R1+0x54] ;  /* 0x00005400010d7983 */ /* 0x000ea40000300800 */
[----:B------:R-:W4:Y:S02]  /*46e40*/  LDL.LU R0, [R1+0x24f0] ;  /* 0x0024f00001007983 */ /* 0x000f240000300800 */
[----:B------:R0:W-:Y:S01]  /*46e50*/  STL [R1+0x2458], R10 ;  /* 0x0024580a01007387 */ /* 0x0001e20000100800 */
[----:B------:R-:W-:Y:S01]  /*46e60*/  STL.64 [R1+0x2450], R8 ;  /* 0x0024500801007387 */ /* 0x000fe20000100a00 */
[----:B------:R-:W2:Y:S02]  /*46e70*/  LDL.LU.64 R26, [R1+0x24e8] ;  /* 0x0024e800011a7983 */ /* 0x000ea40000300a00 */
[----:B------:R1:W-:Y:S02]  /*46e80*/  STL.64 [R1+0x7b0], R4 ;  /* 0x0007b00401007387 */ /* 0x0003e40000100a00 */
[----:B------:R1:W-:Y:S02]  /*46e90*/  STL.64 [R1+0x7b8], R6 ;  /* 0x0007b80601007387 */ /* 0x0003e40000100a00 */
[----:B0-----:R-:W-:-:S02]  /*46ea0*/  IMAD.MOV.U32 R10, RZ, RZ, R11 ;  /* 0x000000ffff0a7224 */ /* 0x001fc400078e000b */
[----:B------:R-:W-:Y:S02]  /*46eb0*/  IMAD.MOV.U32 R11, RZ, RZ, R2 ;  /* 0x000000ffff0b7224 */ /* 0x000fe400078e0002 */
[----:B------:R-:W-:Y:S02]  /*46ec0*/  IMAD.MOV.U32 R2, RZ, RZ, R23 ;  /* 0x000000ffff027224 */ /* 0x000fe400078e0017 */
[----:B------:R-:W2:Y:S01]  /*46ed0*/  LDL.LU.64 R22, [R1+0x24e0] ;  /* 0x0024e00001167983 */ /* 0x000ea20000300a00 */
[----:B------:R-:W2:Y:S02]  /*46ee0*/  LDL.LU.64 R20, [R1+0x24d8] ;  /* 0x0024d80001147983 */ /* 0x000ea40000300a00 */
[----:B-1----:R-:W4:Y:S02]  /*46ef0*/  LDL.LU.64 R4, [R1+0xbb0] ;  /* 0x000bb00001047983 */ /* 0x002f240000300a00 */
[----:B------:R-:W4:Y:S02]  /*46f00*/  LDL.LU.64 R6, [R1+0xba0] ;  /* 0x000ba00001067983 */ /* 0x000f240000300a00 */
[----:B---3--:R-:W-:Y:S01]  /*46f10*/  IMAD.MOV.U32 R15, RZ, RZ, R3 ;  /* 0x000000ffff0f7224 */ /* 0x008fe200078e0003 */
[C---:B--2---:R-:W-:Y:S01]  /*46f20*/  HMMA.16816.F32 R24, R20.reuse, R26, R16 ;  /* 0x0000001a1418723c */ /* 0x044fe20000001810 */
[----:B------:R-:W2:Y:S11]  /*46f30*/  LDL.LU.64 R18, [R1+0x24d0] ;  /* 0x0024d00001127983 */ /* 0x000eb60000300a00 */
[----:B------:R-:W-:Y:S11]  /*46f40*/  @!UPT UIADD3 URZ, URZ, URZ, URZ ;  /* 0x0000003f3f3ff290 */ /* 0x000ff6000fffe03f */
[----:B------:R0:W-:Y:S01]  /*46f50*/  STL.64 [R1+0x9d0], R24 ;  /* 0x0009d01801007387 */ /* 0x0001e20000100a00 */
[----:B------:R1:W-:Y:S03]  /*46f60*/  STL.64 [R1+0x9d8], R26 ;  /* 0x0009d81a01007387 */ /* 0x0003e60000100a00 */
[----:B0-----:R-:W3:Y:S01]  /*46f70*/  LDL.LU.64 R24, [R1+0x24c8] ;  /* 0x0024c80001187983 */ /* 0x001ee20000300a00 */
[----:B-1----:R-:W3:Y:S01]  /*46f80*/  LDL.LU.64 R26, [R1+0x928] ;  /* 0x00092800011a7983 */ /* 0x002ee20000300a00 */
        /* <DEDUP_REMOVED lines=22> */
[----:B------:R-:W2:Y:S01]  /*470f0*/  LDL.LU.64 R14, [R1+0x2478] ;  /* 0x00247800010e7983 */ /* 0x000ea20000300a00 */
[----:B------:R-:W2:Y:S02]  /*47100*/  LDL.LU.64 R12, [R1+0x2470] ;  /* 0x00247000010c7983 */ /* 0x000ea40000300a00 */
[----:B------:R-:W-:-:S04]  /*47110*/  IMAD.MOV.U32 R3, RZ, RZ, c[0x0][0x188] ;  /* 0x00006200ff037624 */ /* 0x000fc800078e00ff */
[----:B------:R-:W-:-:S04]  /*47120*/  IMAD.SHL.U32 R3, R3, 0x40, RZ ;  /* 0x0000004003037824 */ /* 0x000fc800078e00ff */
[----:B------:R-:W-:-:S10]  /*47130*/  IMAD.SHL.U32 R3, R3, 0x2, RZ ;  /* 0x0000000203037824 */ /* 0x000fd400078e00ff */
[----:B------:R-:W-:Y:S01]  /*47140*/  STL.64 [R1+0x830], R16 ;  /* 0x0008301001007387 */ /* 0x000fe20000100a00 */
[----:B------:R3:W-:Y:S02]  /*47150*/  STL.64 [R1+0x838], R18 ;  /* 0x0008381201007387 */ /* 0x0007e40000100a00 */
[----:B---3--:R-:W-:-:S05]  /*47160*/  IADD3 R19, P0, R24, R3, RZ ;  /* 0x0000000318137210 */ /* 0x008fca0007f1e0ff */
[----:B------:R0:W-:Y:S04]  /*47170*/  STL [R1+0x2320], R19 ;  /* 0x0023201301007387 */ /* 0x0001e80000100800 */
[----:B0-----:R-:W3:Y:S01]  /*47180*/  LDL.LU.64 R18, [R1+0xbc0] ;  /* 0x000bc00001127983 */ /* 0x001ee20000300a00 */
[----:B--2---:R-:W-:Y:S03]  /*47190*/  HMMA.16816.F32 R8, R20, R10, R12 ;  /* 0x0000000a1408723c */ /* 0x004fe6000000180c */
[----:B------:R-:W2:Y:S01]  /*471a0*/  LDL.LU R14, [R1+0x2468] ;  /* 0x00246800010e7983 */ /* 0x000ea20000300800 */
[----:B------:R-:W2:Y:S11]  /*471b0*/  LDL.LU.64 R12, [R1+0x2460] ;  /* 0x00246000010c7983 */ /* 0x000eb60000300a00 */
[----:B------:R-:W-:Y:S08]  /*471c0*/  @!UPT UIADD3 URZ, URZ, URZ, URZ ;  /* 0x0000003f3f3ff290 */ /* 0x000ff0000fffe03f */
[----:B------:R-:W-:Y:S01]  /*471d0*/  STL.64 [R1+0x840], R8 ;  /* 0x0008400801007387 */ /* 0x000fe20000100a00 */
[----:B------:R0:W-:Y:S03]  /*471e0*/  STL.64 [R1+0x848], R10 ;  /* 0x0008480a01007387 */ /* 0x0001e60000100a00 */
[----:B0-----:R-:W2:Y:S01]  /*471f0*/  LDL.LU R10, [R1+0x2458] ;  /* 0x00245800010a7983 */ /* 0x001ea20000300800 */
[----:B------:R-:W2:Y:S02]  /*47200*/  LDL.LU.64 R8, [R1+0x2450] ;  /* 0x0024500001087983 */ /* 0x000ea40000300a00 */
[----:B----4-:R-:W-:Y:S01]  /*47210*/  IMAD.X R11, R25, 0x1, R0, P0 ;  /* 0x00000001190b7824 */ /* 0x010fe200000e0600 */
[-C--:B---3--:R-:W-:Y:S02]  /*47220*/  IADD3 R16, P2, R18, R3.reuse, RZ ;  /* 0x0000000312107210 */ /* 0x088fe40007f5e0ff */
[----:B--2---:R-:W-:-:S05]  /*47230*/  IADD3 R15, P1, R12, R3, RZ ;  /* 0x000000030c0f7210 */ /* 0x004fca0007f3e0ff */
[----:B------:R-:W-:Y:S01]  /*47240*/  STL [R1+0x2324], R15 ;  /* 0x0023240f01007387 */ /* 0x000fe20000100800 */
[----:B------:R-:W-:Y:S02]  /*47250*/  STL [R1+0x2328], R16 ;  /* 0x0023281001007387 */ /* 0x000fe40000100800 */
[----:B------:R-:W2:Y:S02]  /*47260*/  LDL.LU.64 R24, [R1+0x2448] ;  /* 0x0024480001187983 */ /* 0x000ea40000300a00 */
[--C-:B------:R-:W-:Y:S01]  /*47270*/  IMAD.X R12, R13, 0x1, R0.reuse, P1 ;  /* 0x000000010d0c7824 */ /* 0x100fe200008e0600 */
[----:B------:R0:W-:Y:S01]  /*47280*/  STL [R1+0x232c], R11 ;  /* 0x00232c0b01007387 */ /* 0x0001e20000100800 */
[----:B------:R-:W-:Y:S01]  /*47290*/  IMAD.X R13, R19, 0x1, R0, P2 ;  /* 0x00000001130d7824 */ /* 0x000fe200010e0600 */
[-C--:B------:R-:W-:Y:S01]  /*472a0*/  IADD3 R18, P1, R4, R3.reuse, RZ ;  /* 0x0000000304127210 */ /* 0x080fe20007f3e0ff */
[----:B0-----:R-:W-:Y:S01]  /*472b0*/  IMAD.MOV.U32 R11, RZ, RZ, R14 ;  /* 0x000000ffff0b7224 */ /* 0x001fe200078e000e */
[----:B------:R-:W-:-:S05]  /*472c0*/  IADD3 R17, P0, R8, R3, RZ ;  /* 0x0000000308117210 */ /* 0x000fca0007f1e0ff */
[----:B------:R0:W-:Y:S01]  /*472d0*/  STL [R1+0x2330], R17 ;  /* 0x0023301101007387 */ /* 0x0001e20000100800 */
[----:B------:R-:W-:-:S03]  /*472e0*/  IMAD.X R14, R9, 0x1, R0, P0 ;  /* 0x00000001090e7824 */ /* 0x000fc600000e0600 */
[----:B0-----:R-:W3:Y:S01]  /*472f0*/  LDL.LU.64 R16, [R1+0xba8] ;  /* 0x000ba80001107983 */ /* 0x001ee20000300a00 */
[----:B------:R0:W-:Y:S02]  /*47300*/  STL [R1+0x2334], R12 ;  /* 0x0023340c01007387 */ /* 0x0001e40000100800 */
[----:B------:R1:W-:Y:S02]  /*47310*/  STL [R1+0x2338], R13 ;  /* 0x0023380d01007387 */ /* 0x0003e40000100800 */
[----:B------:R-:W-:Y:S01]  /*47320*/  STL [R1+0x233c], R18 ;  /* 0x00233c1201007387 */ /* 0x000fe20000100800 */
[----:B------:R4:W-:Y:S04]  /*47330*/  STL [R1+0x2340], R14 ;  /* 0x0023400e01007387 */ /* 0x0009e80000100800 */
[----:B0-----:R-:W2:Y:S01]  /*47340*/  LDL.LU R12, [R1] ;  /* 0x00000000010c7983 */ /* 0x001ea20000300800 */
[----:B-1----:R-:W2:Y:S02]  /*47350*/  LDL.LU R13, [R1+0x4] ;  /* 0x00000400010d7983 */ /* 0x002ea40000300800 */
[----:B----4-:R-:W2:Y:S01]  /*47360*/  LDL.LU R14, [R1+0x8] ;  /* 0x00000800010e7983 */ /* 0x010ea20000300800 */
[----:B------:R-:W2:Y:S01]  /*47370*/  LDL.LU R15, [R1+0xc] ;  /* 0x00000c00010f7983 */ /* 0x000ea20000300800 */
[----:B------:R-:W-:Y:S01]  /*47380*/  IMAD.X R4, R5, 0x1, R0, P1 ;  /* 0x0000000105047824 */ /* 0x000fe200008e0600 */
[-C--:B------:R-:W-:Y:S01]  /*47390*/  IADD3 R9, P1, R6, R3.reuse, RZ ;  /* 0x0000000306097210 */ /* 0x080fe20007f3e0ff */
[----:B--2---:R-:W-:Y:S01]  /*473a0*/  HMMA.16816.F32 R12, R20, R10, R12 ;  /* 0x0000000a140c723c */ /* 0x004fe2000000180c */
[----:B---3--:R-:W-:-:S05]  /*473b0*/  IADD3 R8, P0, R16, R3, RZ ;  /* 0x0000000310087210 */ /* 0x008fca0007f1e0ff */
[----:B------:R-:W-:Y:S01]  /*473c0*/  STL [R1+0x2344], R8 ;  /* 0x0023440801007387 */ /* 0x000fe20000100800 */
[----:B------:R-:W-:Y:S11]  /*473d0*/  IADD3 R10, P2, R26, R3, RZ ;  /* 0x000000031a0a7210 */ /* 0x000ff60007f5e0ff */
[----:B------:R-:W-:Y:S05]  /*473e0*/  @!UPT UIADD3 URZ, URZ, URZ, URZ ;  /* 0x0000003f3f3ff290 */ /* 0x000fea000fffe03f */
[----:B------:R-:W-:Y:S01]  /*473f0*/  STL.64 [R1+0x860], R12 ;  /* 0x0008600c01007387 */ /* 0x000fe20000100a00 */
[----:B------:R-:W-:Y:S02]  /*47400*/  STL.64 [R1+0x868], R14 ;  /* 0x0008680e01007387 */ /* 0x000fe40000100a00 */
[----:B------:R-:W-:Y:S02]  /*47410*/  STL [R1+0x2348], R4 ;  /* 0x0023480401007387 */ /* 0x000fe40000100800 */
[----:B------:R-:W-:Y:S01]  /*47420*/  STL [R1+0x2304], R9 ;  /* 0x0023040901007387 */ /* 0x000fe20000100800 */
[----:B------:R-:W2:Y:S01]  /*47430*/  LDL.LU R3, [R1+0xff0] ;  /* 0x000ff00001037983 */ /* 0x000ea20000300800 */
[----:B------:R-:W-:Y:S02]  /*47440*/  IMAD.X R5, R17, 0x1, R0, P0 ;  /* 0x0000000111057824 */ /* 0x000fe400000e0600 */
[----:B------:R-:W-:Y:S03]  /*47450*/  STL [R1+0x2308], R10 ;  /* 0x0023080a01007387 */ /* 0x000fe60000100800 */
[----:B------:R0:W-:Y:S04]  /*47460*/  STL [R1+0x234c], R5 ;  /* 0x00234c0501007387 */ /* 0x0001e80000100800 */
[----:B0-----:R-:W3:Y:S01]  /*47470*/  LDL.LU R5, [R1+0x1cc0] ;  /* 0x001cc00001057983 */ /* 0x001ee20000300800 */
[----:B------:R-:W4:Y:S01]  /*47480*/  LDL.LU R10, [R1+0x1c94] ;  /* 0x001c9400010a7983 */ /* 0x000f220000300800 */
[----:B--2---:R-:W-:-:S05]  /*47490*/  IADD3 R3, R3, 0x1, RZ ;  /* 0x0000000103037810 */ /* 0x004fca0007ffe0ff */
[----:B------:R-:W-:Y:S01]  /*474a0*/  STL [R1+0xff0], R3 ;  /* 0x000ff00301007387 */ /* 0x000fe20000100800 */
        /* <DEDUP_REMOVED lines=8> */
[----:B------:R-:W4:Y:S03]  /*47530*/  LDL.LU R11, [R1+0x1c98] ;  /* 0x001c9800010b7983 */ /* 0x000f260000300800 */
[----:B----4-:R-:W-:Y:S01]  /*47540*/  STL.64 [R1+0x2438], R10 ;  /* 0x0024380a01007387 */ /* 0x010fe20000100a00 */
[----:B--2---:R0:W-:Y:S02]  /*47550*/  STL.64 [R1+0x2430], R8 ;  /* 0x0024300801007387 */ /* 0x0041e40000100a00 */
[----:B0-----:R-:W-:-:S02]  /*47560*/  IMAD.MOV.U32 R8, RZ, RZ, R26 ;  /* 0x000000ffff087224 */ /* 0x001fc400078e001a */
[----:B------:R-:W-:Y:S02]  /*47570*/  IMAD.MOV.U32 R9, RZ, RZ, R27 ;  /* 0x000000ffff097224 */ /* 0x000fe400078e001b */
[----:B------:R-:W2:Y:S01]  /*47580*/  LDL.LU.64 R26, [R1+0x2440] ;  /* 0x00244000011a7983 */ /* 0x000ea20000300a00 */
[----:B------:R-:W-:Y:S02]  /*47590*/  IMAD.MOV.U32 R10, RZ, RZ, R28 ;  /* 0x000000ffff0a7224 */ /* 0x000fe400078e001c */
[----:B------:R-:W-:Y:S02]  /*475a0*/  IMAD.MOV.U32 R11, RZ, RZ, R2 ;  /* 0x000000ffff0b7224 */ /* 0x000fe400078e0002 */
[----:B------:R-:W4:Y:S02]  /*475b0*/  LDL.LU R16, [R1+0x1c6c] ;  /* 0x001c6c0001107983 */ /* 0x000f240000300800 */
[--C-:B------:R-:W-:Y:S01]  /*475c0*/  IMAD.X R6, R7, 0x1, R0.reuse, P1 ;  /* 0x0000000107067824 */ /* 0x100fe200008e0600 */
[----:B------:R-:W3:Y:S01]  /*475d0*/  LDL.LU R15, [R1+0x1c90] ;  /* 0x001c9000010f7983 */ /* 0x000ee20000300800 */
[----:B------:R-:W3:Y:S02]  /*475e0*/  LDL.LU R19, [R1+0x1c64] ;  /* 0x001c640001137983 */ /* 0x000ee40000300800 */
[----:B------:R-:W3:Y:S02]  /*475f0*/  LDL.LU R28, [R1+0x1c88] ;  /* 0x001c8800011c7983 */ /* 0x000ee40000300800 */
[----:B------:R-:W-:Y:S01]  /*47600*/  IMAD.X R7, R9, 0x1, R0, P2 ;  /* 0x0000000109077824 */ /* 0x000fe200010e0600 */
[----:B------:R-:W3:Y:S01]  /*47610*/  LDL.LU R29, [R1+0x1c5c] ;  /* 0x001c5c00011d7983 */ /* 0x000ee20000300800 */
[----:B------:R-:W3:Y:S02]  /*47620*/  LDL.LU R2, [R1+0x1c80] ;  /* 0x001c800001027983 */ /* 0x000ee40000300800 */
[----:B------:R0:W-:Y:S02]  /*47630*/  STL [R1+0x230c], R6 ;  /* 0x00230c0601007387 */ /* 0x0001e40000100800 */
[----:B0-----:R-:W3:Y:S01]  /*47640*/  LDL.LU R6, [R1+0x1c9c] ;  /* 0x001c9c0001067983 */ /* 0x001ee20000300800 */
[----:B------:R0:W-:Y:S03]  /*47650*/  STL [R1+0x2310], R7 ;  /* 0x0023100701007387 */ /* 0x0001e60000100800 */
[----:B0-----:R-:W3:Y:S01]  /*47660*/  LDL.LU R7, [R1+0x1ca4] ;  /* 0x001ca40001077983 */ /* 0x001ee20000300800 */
[----:B--2---:R-:W-:Y:S03]  /*47670*/  HMMA.16816.F32 R24, R20, R10, R24 ;  /* 0x0000000a1418723c */ /* 0x004fe60000001818 */
[----:B------:R-:W2:Y:S01]  /*47680*/  LDL.LU.64 R10, [R1+0x2438] ;  /* 0x00243800010a7983 */ /* 0x000ea20000300a00 */
[----:B------:R-:W4:Y:S11]  /*47690*/  LDL.LU.64 R8, [R1+0x2430] ;  /* 0x0024300001087983 */ /* 0x000f360000300a00 */
[----:B------:R-:W-:Y:S08]  /*476a0*/  @!UPT UIADD3 URZ, URZ, URZ, URZ ;  /* 0x0000003f3f3ff290 */ /* 0x000ff0000fffe03f */
[----:B------:R0:W-:Y:S01]  /*476b0*/  STL.64 [R1+0x850], R24 ;  /* 0x0008501801007387 */ /* 0x0001e20000100a00 */
[----:B------:R-:W-:Y:S02]  /*476c0*/  IMAD.MOV.U32 R21, RZ, RZ, R26 ;  /* 0x000000ffff157224 */ /* 0x000fe400078e001a */
[----:B------:R1:W-:Y:S02]  /*476d0*/  STL.64 [R1+0x858], R26 ;  /* 0x0008581a01007387 */ /* 0x0003e40000100a00 */
[----:B------:R-:W-:Y:S01]  /*476e0*/  IMAD.MOV.U32 R20, RZ, RZ, R27 ;  /* 0x000000ffff147224 */ /* 0x000fe200078e001b */
[----:B0-----:R-:W4:Y:S01]  /*476f0*/  LDL.LU R24, [R1+0x1cc4] ;  /* 0x001cc40001187983 */ /* 0x001f220000300800 */
[----:B------:R-:W4:Y:S02]  /*47700*/  LDL.LU R25, [R1+0x1cbc] ;  /* 0x001cbc0001197983 */ /* 0x000f240000300800 */
[----:B-1----:R-:W-:-:S05]  /*47710*/  IMAD.MOV.U32 R26, RZ, RZ, 0x3f ;  /* 0x0000003fff1a7424 */ /* 0x002fca00078e00ff */
[----:B------:R-:W-:-:S04]  /*47720*/  IADD3 R26, R26, c[0x0][0x180], RZ ;  /* 0x000060001a1a7a10 */ /* 0x000fc80007ffe0ff */
[----:B------:R-:W-:-:S04]  /*47730*/  SHF.R.S32.HI R27, RZ, 0x1f, R26 ;  /* 0x0000001fff1b7819 */ /* 0x000fc8000001141a */
[----:B------:R-:W-:Y:S02]  /*47740*/  LEA.HI R23, R27, R26, RZ, 0x6 ;  /* 0x0000001a1b177211 */ /* 0x000fe400078f30ff */
[----:B------:R-:W4:Y:S01]  /*47750*/  LDL.LU R26, [R1+0x1cb4] ;  /* 0x001cb400011a7983 */ /* 0x000f220000300800 */
[----:B------:R-:W4:Y:S01]  /*47760*/  LDL.LU R27, [R1+0x1cac] ;  /* 0x001cac00011b7983 */ /* 0x000f220000300800 */
[----:B------:R-:W-:-:S04]  /*47770*/  SHF.R.S32.HI R23, RZ, 0x6, R23 ;  /* 0x00000006ff177819 */ /* 0x000fc80000011417 */
[----:B------:R-:W-:Y:S01]  /*47780*/  ISETP.NE.U32.AND P0, PT, R3, R23, PT ;  /* 0x000000170300720c */ /* 0x000fe20003f05070 */
[----:B------:R-:W-:-:S04]  /*47790*/  IMAD.MOV.U32 R3, RZ, RZ, c[0x0][0x188] ;  /* 0x00006200ff037624 */ /* 0x000fc800078e00ff */
[----:B------:R-:W-:-:S04]  /*477a0*/  IMAD.SHL.U32 R3, R3, 0x40, RZ ;  /* 0x0000004003037824 */ /* 0x000fc800078e00ff */
[----:B------:R-:W-:Y:S01]  /*477b0*/  IMAD.SHL.U32 R3, R3, 0x2, RZ ;  /* 0x0000000203037824 */ /* 0x000fe200078e00ff */
[----:B------:R-:W-:Y:S04]  /*477c0*/  STL.64 [R1+0x2318], R20 ;  /* 0x0023181401007387 */ /* 0x000fe80000100a00 */
[-C--:B---3--:R-:W-:Y:S02]  /*477d0*/  IADD3 R7, P6, R7, R3.reuse, RZ ;  /* 0x0000000307077210 */ /* 0x088fe40007fde0ff */
[----:B------:R-:W-:-:S03]  /*477e0*/  IADD3 R6, P1, R6, R3, RZ ;  /* 0x0000000306067210 */ /* 0x000fc60007f3e0ff */
[--C-:B------:R-:W-:Y:S01]  /*477f0*/  IMAD.X R12, R12, 0x1, R0.reuse, P6 ;  /* 0x000000010c0c7824 */ /* 0x100fe200030e0600 */
[-C--:B------:R-:W-:Y:S01]  /*47800*/  IADD3 R17, P6, R17, R3.reuse, RZ ;  /* 0x0000000311117210 */ /* 0x080fe20007fde0ff */
[----:B--2---:R-:W-:Y:S01]  /*47810*/  IMAD.X R11, R11, 0x1, R0, P1 ;  /* 0x000000010b0b7824 */ /* 0x004fe200008e0600 */
[-C--:B----4-:R-:W-:Y:S02]  /*47820*/  IADD3 R16, P1, R16, R3.reuse, RZ ;  /* 0x0000000310107210 */ /* 0x090fe40007f3e0ff */
[-C--:B------:R-:W-:Y:S02]  /*47830*/  IADD3 R24, P2, R24, R3.reuse, RZ ;  /* 0x0000000318187210 */ /* 0x080fe40007f5e0ff */
[----:B------:R-:W-:-:S03]  /*47840*/  IADD3 R25, P3, R25, R3, RZ ;  /* 0x0000000319197210 */ /* 0x000fc60007f7e0ff */
[----:B------:R-:W-:Y:S02]  /*47850*/  STL [R1+0x1cc4], R24 ;  /* 0x001cc41801007387 */ /* 0x000fe40000100800 */
[----:B------:R-:W-:Y:S02]  /*47860*/  STL [R1+0x1cbc], R25 ;  /* 0x001cbc1901007387 */ /* 0x000fe40000100800 */
[--C-:B------:R-:W-:Y:S01]  /*47870*/  IMAD.X R5, R5, 0x1, R0.reuse, P2 ;  /* 0x0000000105057824 */ /* 0x100fe200010e0600 */
[-C--:B------:R-:W-:Y:S01]  /*47880*/  IADD3 R10, P2, R10, R3.reuse, RZ ;  /* 0x000000030a0a7210 */ /* 0x080fe20007f5e0ff */
[----:B------:R-:W-:Y:S01]  /*47890*/  IMAD.X R9, R9, 0x1, R0, P3 ;  /* 0x0000000109097824 */ /* 0x000fe200018e0600 */
[-C--:B------:R-:W-:Y:S02]  /*478a0*/  IADD3 R4, P3, R4, R3.reuse, RZ ;  /* 0x0000000304047210 */ /* 0x080fe40007f7e0ff */
[-C--:B------:R-:W-:Y:S02]  /*478b0*/  IADD3 R26, P4, R26, R3.reuse, RZ ;  /* 0x000000031a1a7210 */ /* 0x080fe40007f9e0ff */
[----:B------:R-:W-:-:S03]  /*478c0*/  IADD3 R27, P5, R27, R3, RZ ;  /* 0x000000031b1b7210 */ /* 0x000fc60007fbe0ff */
[----:B------:R-:W-:Y:S02]  /*478d0*/  STL [R1+0x1cb4], R26 ;  /* 0x001cb41a01007387 */ /* 0x000fe40000100800 */
[----:B------:R-:W-:Y:S02]  /*478e0*/  STL [R1+0x1cac], R27 ;  /* 0x001cac1b01007387 */ /* 0x000fe40000100800 */
[----:B------:R-:W-:Y:S02]  /*478f0*/  STL [R1+0x1ca4], R7 ;  /* 0x001ca40701007387 */ /* 0x000fe40000100800 */
[----:B------:R-:W-:Y:S02]  /*47900*/  STL [R1+0x1c9c], R6 ;  /* 0x001c9c0601007387 */ /* 0x000fe40000100800 */
[--C-:B------:R-:W-:Y:S01]  /*47910*/  IMAD.X R8, R8, 0x1, R0.reuse, P4 ;  /* 0x0000000108087824 */ /* 0x100fe200020e0600 */
[----:B------:R-:W-:Y:S01]  /*47920*/  STL [R1+0x1cc0], R5 ;  /* 0x001cc00501007387 */ /* 0x000fe20000100800 */
[-C--:B------:R-:W-:Y:S01]  /*47930*/  IADD3 R14, P4, R14, R3.reuse, RZ ;  /* 0x000000030e0e7210 */ /* 0x080fe20007f9e0ff */
[----:B------:R-:W-:Y:S02]  /*47940*/  STL [R1+0x1c94], R10 ;  /* 0x001c940a01007387 */ /* 0x000fe40000100800 */
[--C-:B------:R-:W-:Y:S01]  /*47950*/  IMAD.X R18, R18, 0x1, R0.reuse, P5 ;  /* 0x0000000112127824 */ /* 0x100fe200028e0600 */
[----:B------:R-:W-:Y:S01]  /*47960*/  STL [R1+0x1cb8], R9 ;  /* 0x001cb80901007387 */ /* 0x000fe20000100800 */
[----:B------:R-:W-:Y:S01]  /*47970*/  IADD3 R13, P5, R13, R3, RZ ;  /* 0x000000030d0d7210 */ /* 0x000fe20007fbe0ff */
[----:B------:R-:W-:Y:S02]  /*47980*/  STL [R1+0x1c8c], R4 ;  /* 0x001c8c0401007387 */ /* 0x000fe40000100800 */
[----:B------:R-:W-:Y:S01]  /*47990*/  STL [R1+0x1cb0], R8 ;  /* 0x001cb00801007387 */ /* 0x000fe20000100800 */
[----:B------:R-:W-:Y:S01]  /*479a0*/  STL [R1+0x1c84], R14 ;  /* 0x001c840e01007387 */ /* 0x000fe20000100800 */
[----:B------:R-:W-:Y:S02]  /*479b0*/  STL [R1+0x1ca8], R18 ;  /* 0x001ca81201007387 */ /* 0x000fe40000100800 */
[----:B------:R-:W-:Y:S02]  /*479c0*/  STL [R1+0x1c7c], R13 ;  /* 0x001c7c0d01007387 */ /* 0x000fe40000100800 */
[--C-:B------:R-:W-:Y:S01]  /*479d0*/  IMAD.X R28, R28, 0x1, R0.reuse, P3 ;  /* 0x000000011c1c7824 */ /* 0x100fe200018e0600 */
[----:B------:R-:W-:Y:S01]  /*479e0*/  STL [R1+0x1ca0], R12 ;  /* 0x001ca00c01007387 */ /* 0x000fe20000100800 */
[----:B------:R-:W-:-:S02]  /*479f0*/  IMAD.X R15, R15, 0x1, R0, P2 ;  /* 0x000000010f0f7824 */ /* 0x000fc400010e0600 */
[----:B------:R-:W-:Y:S01]  /*47a00*/  STL [R1+0x1c74], R17 ;  /* 0x001c741101007387 */ /* 0x000fe20000100800 */
[-C--:B------:R-:W-:Y:S01]  /*47a10*/  IADD3 R19, P2, R19, R3.reuse, RZ ;  /* 0x0000000313137210 */ /* 0x080fe20007f5e0ff */
[----:B------:R-:W-:Y:S01]  /*47a20*/  STL [R1+0x1c98], R11 ;  /* 0x001c980b01007387 */ /* 0x000fe20000100800 */
[----:B------:R-:W-:Y:S02]  /*47a30*/  STL [R1+0x1c6c], R16 ;  /* 0x001c6c1001007387 */ /* 0x000fe40000100800 */
[----:B------:R0:W-:Y:S02]  /*47a40*/  STL [R1+0x1c88], R28 ;  /* 0x001c881c01007387 */ /* 0x0001e40000100800 */
[----:B------:R-:W-:Y:S01]  /*47a50*/  STL [R1+0x1c90], R15 ;  /* 0x001c900f01007387 */ /* 0x000fe20000100800 */
[----:B0-----:R-:W2:Y:S01]  /*47a60*/  LDL.LU R28, [R1+0x1c54] ;  /* 0x001c5400011c7983 */ /* 0x001ea20000300800 */
[----:B------:R-:W-:Y:S02]  /*47a70*/  STL [R1+0x1c64], R19 ;  /* 0x001c641301007387 */ /* 0x000fe40000100800 */
[----:B------:R-:W3:Y:S01]  /*47a80*/  LDL.LU R20, [R1+0x1c44] ;  /* 0x001c440001147983 */ /* 0x000ee20000300800 */
[-C--:B------:R-:W-:Y:S01]  /*47a90*/  IADD3 R29, P3, R29, R3.reuse, RZ ;  /* 0x000000031d1d7210 */ /* 0x080fe20007f7e0ff */
[----:B------:R-:W-:Y:S01]  /*47aa0*/  IMAD.X R2, R2, 0x1, R0, P4 ;  /* 0x0000000102027824 */ /* 0x000fe200020e0600 */
[----:B---3--:R0:W-:Y:S03]  /*47ab0*/  STL [R1+0x2428], R20 ;  /* 0x0024281401007387 */ /* 0x0081e60000100800 */
[----:B------:R1:W-:Y:S01]  /*47ac0*/  STL [R1+0x1c5c], R29 ;  /* 0x001c5c1d01007387 */ /* 0x0003e20000100800 */
[----:B0-----:R-:W3:Y:S01]  /*47ad0*/  LDL.LU R20, [R1+0x1c4c] ;  /* 0x001c4c0001147983 */ /* 0x001ee20000300800 */
[----:B------:R0:W-:Y:S02]  /*47ae0*/  STL [R1+0x1c80], R2 ;  /* 0x001c800201007387 */ /* 0x0001e40000100800 */
        /* <DEDUP_REMOVED lines=23> */
[----:B-1----:R-:W3:Y:S02]  /*47c60*/  LDL.LU R29, [R1+0x1be4] ;  /* 0x001be400011d7983 */ /* 0x002ee40000300800 */
[----:B0-----:R-:W3:Y:S01]  /*47c70*/  LDL.LU R2, [R1+0x1c08] ;  /* 0x001c080001027983 */ /* 0x001ee20000300800 */
[----:B--2---:R-:W-:-:S02]  /*47c80*/  IADD3 R28, P4, R28, R3, RZ ;  /* 0x000000031c1c7210 */ /* 0x004fc40007f9e0ff */
[----:B------:R-:W2:Y:S03]  /*47c90*/  LDL.LU R3, [R1+0x1c78] ;  /* 0x001c780001037983 */ /* 0x000ea60000300800 */
[----:B------:R0:W-:Y:S02]  /*47ca0*/  STL [R1+0x1c54], R28 ;  /* 0x001c541c01007387 */ /* 0x0001e40000100800 */
[----:B0-----:R-:W3:Y:S01]  /*47cb0*/  LDL.LU R28, [R1+0x1bdc] ;  /* 0x001bdc00011c7983 */ /* 0x001ee20000300800 */
[----:B--2---:R-:W-:-:S05]  /*47cc0*/  IMAD.X R3, R3, 0x1, R0, P5 ;  /* 0x0000000103037824 */ /* 0x004fca00028e0600 */
[----:B------:R0:W-:Y:S02]  /*47cd0*/  STL [R1+0x1c78], R3 ;  /* 0x001c780301007387 */ /* 0x0001e40000100800 */
[----:B0-----:R-:W-:-:S04]  /*47ce0*/  IMAD.MOV.U32 R3, RZ, RZ, c[0x0][0x188] ;  /* 0x00006200ff037624 */ /* 0x001fc800078e00ff */
[----:B------:R-:W-:-:S04]  /*47cf0*/  IMAD.SHL.U32 R3, R3, 0x40, RZ ;  /* 0x0000004003037824 */ /* 0x000fc800078e00ff */
[----:B------:R-:W-:-:S05]  /*47d00*/  IMAD.SHL.U32 R3, R3, 0x2, RZ ;  /* 0x0000000203037824 */ /* 0x000fca00078e00ff */
[----:B---3--:R-:W-:-:S05]  /*47d10*/  IADD3 R20, P5, R20, R3, RZ ;  /* 0x0000000314147210 */ /* 0x008fca0007fbe0ff */
[----:B------:R0:W-:Y:S04]  /*47d20*/  STL [R1+0x1c4c], R20 ;  /* 0x001c4c1401007387 */ /* 0x0001e80000100800 */
[----:B0-----:R-:W2:Y:S01]  /*47d30*/  LDL.LU R20, [R1+0x2428] ;  /* 0x0024280001147983 */ /* 0x001ea20000300800 */
[----:B------:R-:W3:Y:S02]  /*47d40*/  LDL.LU R3, [R1+0x1c70] ;  /* 0x001c700001037983 */ /* 0x000ee40000300800 */
[--C-:B----4-:R-:W-:Y:S02]  /*47d50*/  IMAD.X R21, R21, 0x1, R0.reuse, P1 ;  /* 0x0000000115157824 */ /* 0x110fe400008e0600 */
[--C-:B------:R-:W-:Y:S02]  /*47d60*/  IMAD.X R23, R23, 0x1, R0.reuse, P2 ;  /* 0x0000000117177824 */ /* 0x100fe400010e0600 */
[----:B------:R-:W-:-:S02]  /*47d70*/  IMAD.X R25, R25, 0x1, R0, P3 ;  /* 0x0000000119197824 */ /* 0x000fc400018e0600 */
[--C-:B------:R-:W-:Y:S02]  /*47d80*/  IMAD.X R27, R27, 0x1, R0.reuse, P4 ;  /* 0x000000011b1b7824 */ /* 0x100fe400020e0600 */
[--C-:B------:R-:W-:Y:S02]  /*47d90*/  IMAD.X R6, R6, 0x1, R0.reuse, P5 ;  /* 0x0000000106067824 */ /* 0x100fe400028e0600 */
[----:B---3--:R-:W-:-:S05]  /*47da0*/  IMAD.X R3, R3, 0x1, R0, P6 ;  /* 0x0000000103037824 */ /* 0x008fca00030e0600 */
[----:B------:R0:W-:Y:S02]  /*47db0*/  STL [R1+0x1c70], R3 ;  /* 0x001c700301007387 */ /* 0x0001e40000100800 */
[----:B0-----:R-:W-:-:S04]  /*47dc0*/  IMAD.MOV.U32 R3, RZ, RZ, c[0x0][0x188] ;  /* 0x00006200ff037624 */ /* 0x001fc800078e00ff */
[----:B------:R-:W-:-:S04]  /*47dd0*/  IMAD.SHL.U32 R3, R3, 0x40, RZ ;  /* 0x0000004003037824 */ /* 0x000fc800078e00ff */
[----:B------:R-:W-:-:S05]  /*47de0*/  IMAD.SHL.U32 R3, R3, 0x2, RZ ;  /* 0x0000000203037824 */ /* 0x000fca00078e00ff */
[-C--:B--2---:R-:W-:Y:S02]  /*47df0*/  IADD3 R20, P6, R20, R3.reuse, RZ ;  /* 0x0000000314147210 */ /* 0x084fe40007fde0ff */
[-C--:B------:R-:W-:Y:S02]  /*47e00*/  IADD3 R22, P1, R22, R3.reuse, RZ ;  /* 0x0000000316167210 */ /* 0x080fe40007f3e0ff */
[-C--:B------:R-:W-:Y:S02]  /*47e10*/  IADD3 R24, P2, R24, R3.reuse, RZ ;  /* 0x0000000318187210 */ /* 0x080fe40007f5e0ff */
[-C--:B------:R-:W-:Y:S01]  /*47e20*/  IADD3 R26, P3, R26, R3.reuse, RZ ;  /* 0x000000031a1a7210 */ /* 0x080fe20007f7e0ff */
[----:B------:R-:W-:Y:S01]  /*47e30*/  STL [R1+0x1c44], R20 ;  /* 0x001c441401007387 */ /* 0x000fe20000100800 */
[----:B------:R-:W-:Y:S02]  /*47e40*/  STL [R1+0x1c68], R21 ;  /* 0x001c681501007387 */ /* 0x000fe40000100800 */
[----:B------:R-:W-:Y:S02]  /*47e50*/  STL [R1+0x1c3c], R22 ;  /* 0x001c3c1601007387 */ /* 0x000fe40000100800 */
[----:B------:R-:W-:Y:S01]  /*47e60*/  STL [R1+0x1c60], R23 ;  /* 0x001c601701007387 */ /* 0x000fe20000100800 */
[-C--:B------:R-:W-:Y:S01]  /*47e70*/  IADD3 R7, P4, R7, R3.reuse, RZ ;  /* 0x0000000307077210 */ /* 0x080fe20007f9e0ff */
[----:B------:R-:W-:Y:S01]  /*47e80*/  STL [R1+0x1c34], R24 ;  /* 0x001c341801007387 */ /* 0x000fe20000100800 */
[----:B------:R-:W-:Y:S01]  /*47e90*/  STL [R1+0x1c58], R25 ;  /* 0x001c581901007387 */ /* 0x000fe20000100800 */
[-C--:B------:R-:W-:Y:S01]  /*47ea0*/  IADD3 R5, P5, R5, R3.reuse, RZ ;  /* 0x0000000305057210 */ /* 0x080fe20007fbe0ff */
[----:B------:R-:W-:Y:S02]  /*47eb0*/  STL [R1+0x1c2c], R26 ;  /* 0x001c2c1a01007387 */ /* 0x000fe40000100800 */
[--C-:B------:R-:W-:Y:S01]  /*47ec0*/  IMAD.X R10, R10, 0x1, R0.reuse, P6 ;  /* 0x000000010a0a7824 */ /* 0x100fe200030e0600 */
        /* <DEDUP_REMOVED lines=35> */
[----:B------:R-:W-:Y:S01]  /*48100*/  IADD3 R28, P1, R28, R3, RZ ;  /* 0x000000031c1c7210 */ /* 0x000fe20007f3e0ff */
[----:B---3--:R0:W-:Y:S04]  /*48110*/  STL [R1+0x2420], R20 ;  /* 0x0024201401007387 */ /* 0x0081e80000100800 */
[----:B0-----:R-:W3:Y:S01]  /*48120*/  LDL.LU R20, [R1+0x1bcc] ;  /* 0x001bcc0001147983 */ /* 0x001ee20000300800 */
[----:B------:R-:W-:Y:S03]  /*48130*/  STL [R1+0x1bdc], R28 ;  /* 0x001bdc1c01007387 */ /* 0x000fe60000100800 */
        /* <DEDUP_REMOVED lines=23> */
[----:B--2---:R-:W-:-:S02]  /*482b0*/  IMAD.X R2, R2, 0x1, R0, P2 ;  /* 0x0000000102027824 */ /* 0x004fc400010e0600 */
[----:B------:R-:W2:Y:S01]  /*482c0*/  LDL.LU R15, [R1+0x1b98] ;  /* 0x001b9800010f7983 */ /* 0x000ea20000300800 */
[----:B------:R-:W2:Y:S01]  /*482d0*/  LDL.LU R19, [R1+0x1b6c] ;  /* 0x001b6c0001137983 */ /* 0x000ea20000300800 */
[----:B------:R-:W2:Y:S02]  /*482e0*/  LDL.LU R28, [R1+0x1b90] ;  /* 0x001b9000011c7983 */ /* 0x000ea40000300800 */
[----:B------:R-:W2:Y:S02]  /*482f0*/  LDL.LU R29, [R1+0x1b64] ;  /* 0x001b6400011d7983 */ /* 0x000ea40000300800 */
[----:B------:R0:W-:Y:S02]  /*48300*/  STL [R1+0x1c00], R2 ;  /* 0x001c000201007387 */ /* 0x0001e40000100800 */
[----:B0-----:R-:W2:Y:S01]  /*48310*/  LDL.LU R2, [R1+0x1b88] ;  /* 0x001b880001027983 */ /* 0x001ea20000300800 */
[----:B---3--:R-:W-:-:S05]  /*48320*/  IADD3 R20, P2, R20, R3, RZ ;  /* 0x0000000314147210 */ /* 0x008fca0007f5e0ff */
[----:B------:R0:W-:Y:S04]  /*48330*/  STL [R1+0x1bd4], R20 ;  /* 0x001bd41401007387 */ /* 0x0001e80000100800 */
[----:B0-----:R-:W3:Y:S01]  /*48340*/  LDL.LU R20, [R1+0x2424] ;  /* 0x0024240001147983 */ /* 0x001ee20000300800 */
[----:B------:R-:W2:Y:S02]  /*48350*/  LDL.LU R3, [R1+0x1bf8] ;  /* 0x001bf80001037983 */ /* 0x000ea40000300800 */
        /* <DEDUP_REMOVED lines=8> */
[--C-:B----4-:R-:W-:Y:S01]  /*483e0*/  IMAD.X R22, R22, 0x1, R0.reuse, P5 ;  /* 0x0000000116167824 */ /* 0x110fe200028e0600 */
[-C--:B------:R-:W-:Y:S01]  /*483f0*/  IADD3 R23, P5, R23, R3.reuse, RZ ;  /* 0x0000000317177210 */ /* 0x080fe20007fbe0ff */
[--C-:B------:R-:W-:Y:S01]  /*48400*/  IMAD.X R24, R24, 0x1, R0.reuse, P6 ;  /* 0x0000000118187824 */ /* 0x100fe200030e0600 */
        /* <DEDUP_REMOVED lines=17> */
[----:B--2---:R-:W-:Y:S01]  /*48520*/  IMAD.X R20, R20, 0x1, R0, P4 ;  /* 0x0000000114147824 */ /* 0x004fe200020e0600 */
[----:B------:R-:W-:-:S04]  /*48530*/  IADD3 R21, P4, R21, R3, RZ ;  /* 0x0000000315157210 */ /* 0x000fc80007f9e0ff */
[----:B------:R-:W-:Y:S01]  /*48540*/  STL [R1+0x1bf0], R20 ;  /* 0x001bf01401007387 */ /* 0x000fe20000100800 */
[----:B------:R-:W-:Y:S02]  /*48550*/  STL [R1+0x1bc4], R21 ;  /* 0x001bc41501007387 */ /* 0x000fe40000100800 */
[----:B------:R-:W-:Y:S02]  /*48560*/  STL [R1+0x1be8], R22 ;  /* 0x001be81601007387 */ /* 0x000fe40000100800 */
[----:B------:R-:W-:Y:S01]  /*48570*/  STL [R1+0x1bbc], R23 ;  /* 0x001bbc1701007387 */ /* 0x000fe20000100800 */
[----:B------:R-:W-:Y:S01]  /*48580*/  STL [R1+0x1be0], R24 ;  /* 0x001be01801007387 */ /* 0x000fe20000100800 */
[----:B------:R-:W-:Y:S02]  /*48590*/  STL [R1+0x1bb4], R25 ;  /* 0x001bb41901007387 */ /* 0x000fe40000100800 */
[----:B------:R-:W-:Y:S02]  /*485a0*/  STL [R1+0x1bd8], R26 ;  /* 0x001bd81a01007387 */ /* 0x000fe40000100800 */
[----:B------:R-:W-:Y:S02]  /*485b0*/  STL [R1+0x1bac], R27 ;  /* 0x001bac1b01007387 */ /* 0x000fe40000100800 */
[--C-:B------:R-:W-:Y:S01]  /*485c0*/  IMAD.X R9, R9, 0x1, R0.reuse, P4 ;  /* 0x0000000109097824 */ /* 0x100fe200020e0600 */
[----:B------:R-:W-:Y:S01]  /*485d0*/  STL [R1+0x1bd0], R7 ;  /* 0x001bd00701007387 */ /* 0x000fe20000100800 */
[-C--:B------:R-:W-:Y:S01]  /*485e0*/  IADD3 R4, P4, R4, R3.reuse, RZ ;  /* 0x0000000304047210 */ /* 0x080fe20007f9e0ff */
        /* <DEDUP_REMOVED lines=8> */
[----:B------:R-:W-:Y:S02]  /*48670*/  STL [R1+0x1b84], R13 ;  /* 0x001b840d01007387 */ /* 0x000fe40000100800 */
[--C-:B------:R-:W-:Y:S01]  /*48680*/  IMAD.X R28, R28, 0x1, R0.reuse, P4 ;  /* 0x000000011c1c7824 */ /* 0x100fe200020e0600 */
[----:B------:R-:W-:Y:S01]  /*48690*/  STL [R1+0x1ba8], R12 ;  /* 0x001ba80c01007387 */ /* 0x000fe20000100800 */
[----:B------:R-:W-:Y:S02]  /*486a0*/  STL [R1+0x1b7c], R17 ;  /* 0x001b7c1101007387 */ /* 0x000fe40000100800 */
[----:B------:R-:W-:Y:S02]  /*486b0*/  STL [R1+0x1ba0], R11 ;  /* 0x001ba00b01007387 */ /* 0x000fe40000100800 */
[----:B------:R-:W-:Y:S01]  /*486c0*/  STL [R1+0x1b74], R16 ;  /* 0x001b741001007387 */ /* 0x000fe20000100800 */
[----:B------:R0:W-:Y:S01]  /*486d0*/  STL [R1+0x1b90], R28 ;  /* 0x001b901c01007387 */ /* 0x0001e20000100800 */
[----:B------:R-:W-:Y:S03]  /*486e0*/  STL [R1+0x1b98], R15 ;  /* 0x001b980f01007387 */ /* 0x000fe60000100800 */
        /* <DEDUP_REMOVED lines=2977> */
[----:B------:R-:W-:Y:S01]  /*54100*/  IADD3 R14, P2, R14, UR8, RZ ;  /* 0x000000080e0e7c10 */ /* 0x000fe2000ff5e0ff */
        /* <DEDUP_REMOVED lines=33> */
[----:B------:R-:W-:-:S02]  /*54320*/  IMAD.X R29, R29, 0x1, R0, P1 ;  /* 0x000000011d1d7824 */ /* 0x000fc400008e0600 */
[----:B------:R-:W-:Y:S01]  /*54330*/  STL [R1+0x2034], R16 ;  /* 0x0020341001007387 */ /* 0x000fe20000100800 */
[----:B------:R0:W-:Y:S01]  /*54340*/  STL [R1+0x2350], R0 ;  /* 0x0023500001007387 */ /* 0x0001e20000100800 */
[----:B------:R-:W-:Y:S02]  /*54350*/  STL [R1+0x1fbc], R15 ;  /* 0x001fbc0f01007387 */ /* 0x000fe40000100800 */
[----:B------:R-:W-:Y:S02]  /*54360*/  STL [R1+0x2030], R19 ;  /* 0x0020301301007387 */ /* 0x000fe40000100800 */
[----:B------:R-:W-:Y:S01]  /*54370*/  STL [R1+0x1fc4], R29 ;  /* 0x001fc41d01007387 */ /* 0x000fe20000100800 */
[----:B0-----:R-:W2:Y:S01]  /*54380*/  LDL.LU R0, [R1+0x2020] ;  /* 0x0020200001007983 */ /* 0x001ea20000300800 */
[----:B------:R-:W-:Y:S02]  /*54390*/  IADD3 R28, P1, R28, UR8, RZ ;  /* 0x000000081c1c7c10 */ /* 0x000fe4000ff3e0ff */
[----:B------:R-:W-:Y:S01]  /*543a0*/  IADD3.X R2, R2, UR5, RZ, P2, !PT ;  /* 0x0000000502027c10 */ /* 0x000fe200097fe4ff */
[----:B--2---:R0:W-:Y:S02]  /*543b0*/  STL [R1+0x2364], R0 ;  /* 0x0023640001007387 */ /* 0x0041e40000100800 */
[----:B------:R-:W-:Y:S02]  /*543c0*/  STL [R1+0x202c], R28 ;  /* 0x00202c1c01007387 */ /* 0x000fe40000100800 */
[----:B0-----:R-:W2:Y:S01]  /*543d0*/  LDL.LU R0, [R1+0x1fe0] ;  /* 0x001fe00001007983 */ /* 0x001ea20000300800 */
[----:B------:R-:W-:Y:S03]  /*543e0*/  STL [R1+0x1fb0], R2 ;  /* 0x001fb00201007387 */ /* 0x000fe60000100800 */
        /* <DEDUP_REMOVED lines=30> */
[----:B--2---:R-:W-:-:S05]  /*545d0*/  IADD3 R0, P2, R0, UR8, RZ ;  /* 0x0000000800007c10 */ /* 0x004fca000ff5e0ff */
[----:B------:R0:W-:Y:S04]  /*545e0*/  STL [R1+0x2028], R0 ;  /* 0x0020280001007387 */ /* 0x0001e80000100800 */
[----:B0-----:R-:W2:Y:S02]  /*545f0*/  LDL.LU R0, [R1+0x2368] ;  /* 0x0023680001007983 */ /* 0x001ea40000300800 */
[----:B--2---:R-:W-:-:S05]  /*54600*/  IADD3.X R0, R0, UR5, RZ, P3, !PT ;  /* 0x0000000500007c10 */ /* 0x004fca0009ffe4ff */
[----:B------:R0:W-:Y:S04]  /*54610*/  STL [R1+0x1fe0], R0 ;  /* 0x001fe00001007387 */ /* 0x0001e80000100800 */
[----:B0-----:R-:W2:Y:S01]  /*54620*/  LDL.LU R0, [R1+0x2364] ;  /* 0x0023640001007983 */ /* 0x001ea20000300800 */
[----:B---3--:R-:W-:Y:S01]  /*54630*/  IADD3.X R3, R3, UR5, RZ, P4, !PT ;  /* 0x0000000503037c10 */ /* 0x008fe2000a7fe4ff */
[----:B----4-:R-:W-:Y:S01]  /*54640*/  IADD3 R20, P4, R20, UR8, RZ ;  /* 0x0000000814147c10 */ /* 0x010fe2000ff9e0ff */
[----:B------:R-:W-:Y:S01]  /*54650*/  IADD3.X R21, R21, UR5, RZ, P5, !PT ;  /* 0x0000000515157c10 */ /* 0x000fe2000affe4ff */
[----:B------:R-:W-:Y:S01]  /*54660*/  IADD3 R22, P5, R22, UR8, RZ ;  /* 0x0000000816167c10 */ /* 0x000fe2000ffbe0ff */
        /* <DEDUP_REMOVED lines=16> */
[----:B------:R-:W-:-:S02]  /*54770*/  IADD3.X R19, R19, UR5, RZ, P4, !PT ;  /* 0x0000000513137c10 */ /* 0x000fc4000a7fe4ff */
[----:B--2---:R-:W-:-:S05]  /*54780*/  IADD3 R0, P3, R0, UR8, RZ ;  /* 0x0000000800007c10 */ /* 0x004fca000ff7e0ff */
[----:B------:R0:W-:Y:S01]  /*54790*/  STL [R1+0x2020], R0 ;  /* 0x0020200001007387 */ /* 0x0001e20000100800 */
[----:B------:R-:W-:Y:S02]  /*547a0*/  STL [R1+0x1fdc], R3 ;  /* 0x001fdc0301007387 */ /* 0x000fe40000100800 */
[----:B------:R-:W-:Y:S02]  /*547b0*/  STL [R1+0x2018], R20 ;  /* 0x0020181401007387 */ /* 0x000fe40000100800 */
[----:B------:R-:W-:Y:S01]  /*547c0*/  STL [R1+0x1fd8], R21 ;  /* 0x001fd81501007387 */ /* 0x000fe20000100800 */
[----:B------:R-:W-:Y:S01]  /*547d0*/  STL [R1+0x2010], R22 ;  /* 0x0020101601007387 */ /* 0x000fe20000100800 */
[----:B------:R-:W-:Y:S02]  /*547e0*/  STL [R1+0x1fd4], R23 ;  /* 0x001fd41701007387 */ /* 0x000fe40000100800 */
[----:B------:R-:W-:Y:S01]  /*547f0*/  STL [R1+0x2008], R24 ;  /* 0x0020081801007387 */ /* 0x000fe20000100800 */
[----:B------:R-:W-:Y:S01]  /*54800*/  IADD3.X R6, R6, UR5, RZ, P3, !PT ;  /* 0x0000000506067c10 */ /* 0x000fe20009ffe4ff */
[----:B------:R-:W-:Y:S01]  /*54810*/  STL [R1+0x1fd0], R25 ;  /* 0x001fd01901007387 */ /* 0x000fe20000100800 */
[----:B------:R-:W-:Y:S01]  /*54820*/  IADD3 R5, P3, R5, UR8, RZ ;  /* 0x0000000805057c10 */ /* 0x000fe2000ff7e0ff */
        /* <DEDUP_REMOVED lines=11> */
[----:B------:R-:W-:Y:S01]  /*548e0*/  IADD3.X R16, R16, UR5, RZ, P3, !PT ;  /* 0x0000000510107c10 */ /* 0x000fe20009ffe4ff */
[----:B------:R-:W-:Y:S01]  /*548f0*/  STL [R1+0x2000], R13 ;  /* 0x0020000d01007387 */ /* 0x000fe20000100800 */
[----:B------:R-:W-:Y:S01]  /*54900*/  IADD3 R15, P3, R15, UR8, RZ ;  /* 0x000000080f0f7c10 */ /* 0x000fe2000ff7e0ff */
[----:B------:R-:W-:Y:S01]  /*54910*/  STL [R1+0x2074], R12 ;  /* 0x0020740c01007387 */ /* 0x000fe20000100800 */
[----:B------:R-:W-:Y:S02]  /*54920*/  STL [R1+0x1ffc], R17 ;  /* 0x001ffc1101007387 */ /* 0x000fe40000100800 */
[----:B------:R-:W-:Y:S02]  /*54930*/  STL [R1+0x207c], R11 ;  /* 0x00207c0b01007387 */ /* 0x000fe40000100800 */
[----:B------:R-:W-:Y:S01]  /*54940*/  STL [R1+0x1ff8], R16 ;  /* 0x001ff81001007387 */ /* 0x000fe20000100800 */
[----:B------:R-:W-:Y:S01]  /*54950*/  STL [R1+0x2084], R15 ;  /* 0x0020840f01007387 */ /* 0x000fe20000100800 */
[----:B------:R-:W-:Y:S02]  /*54960*/  STL [R1+0x1ff4], R19 ;  /* 0x001ff41301007387 */ /* 0x000fe40000100800 */
[----:B0-----:R-:W2:Y:S01]  /*54970*/  LDL.LU R0, [R1+0x1fe8] ;  /* 0x001fe80001007983 */ /* 0x001ea20000300800 */
[----:B------:R-:W-:-:S02]  /*54980*/  IADD3 R29, P4, R29, UR8, RZ ;  /* 0x000000081d1d7c10 */ /* 0x000fc4000ff9e0ff */
[----:B------:R-:W-:-:S03]  /*54990*/  IADD3.X R28, R28, UR5, RZ, P5, !PT ;  /* 0x000000051c1c7c10 */ /* 0x000fc6000affe4ff */
[----:B------:R-:W-:Y:S04]  /*549a0*/  STL [R1+0x208c], R29 ;  /* 0x00208c1d01007387 */ /* 0x000fe80000100800 */
[----:B--2---:R0:W-:Y:S01]  /*549b0*/  STL [R1+0x235c], R0 ;  /* 0x00235c0001007387 */ /* 0x0041e20000100800 */
[----:B------:R-:W-:Y:S03]  /*549c0*/  STL [R1+0x1ff0], R28 ;  /* 0x001ff01c01007387 */ /* 0x000fe60000100800 */
[----:B0-----:R-:W2:Y:S01]  /*549d0*/  LDL.LU R0, [R1+0x209c] ;  /* 0x00209c0001007983 */ /* 0x001ea20000300800 */
[----:B------:R-:W-:-:S05]  /*549e0*/  IADD3 R2, P5, R2, UR8, RZ ;  /* 0x0000000802027c10 */ /* 0x000fca000ffbe0ff */
[----:B------:R-:W-:Y:S04]  /*549f0*/  STL [R1+0x2094], R2 ;  /* 0x0020940201007387 */ /* 0x000fe80000100800 */
        /* <DEDUP_REMOVED lines=30> */
[----:B--2---:R-:W-:-:S05]  /*54be0*/  IADD3.X R0, R0, UR5, RZ, P6, !PT ;  /* 0x0000000500007c10 */ /* 0x004fca000b7fe4ff */
[----:B------:R0:W-:Y:S04]  /*54bf0*/  STL [R1+0x1fec], R0 ;  /* 0x001fec0001007387 */ /* 0x0001e80000100800 */
[----:B0-----:R-:W2:Y:S02]  /*54c00*/  LDL.LU R0, [R1+0x2360] ;  /* 0x0023600001007983 */ /* 0x001ea40000300800 */
[----:B--2---:R-:W-:-:S05]  /*54c10*/  IADD3 R0, P6, R0, UR8, RZ ;  /* 0x0000000800007c10 */ /* 0x004fca000ffde0ff */
[----:B------:R0:W-:Y:S04]  /*54c20*/  STL [R1+0x209c], R0 ;  /* 0x00209c0001007387 */ /* 0x0001e80000100800 */
[----:B0-----:R-:W2:Y:S01]  /*54c30*/  LDL.LU R0, [R1+0x235c] ;  /* 0x00235c0001007983 */ /* 0x001ea20000300800 */
[----:B----4-:R-:W-:Y:S01]  /*54c40*/  IADD3.X R20, R20, UR5, RZ, P2, !PT ;  /* 0x0000000514147c10 */ /* 0x010fe200097fe4ff */
[----:B---3--:R-:W-:Y:S01]  /*54c50*/  IADD3 R21, P2, R21, UR8, RZ ;  /* 0x0000000815157c10 */ /* 0x008fe2000ff5e0ff */
        /* <DEDUP_REMOVED lines=18> */
[----:B--2---:R-:W-:Y:S01]  /*54d80*/  IADD3.X R0, R0, UR5, RZ, P1, !PT ;  /* 0x0000000500007c10 */ /* 0x004fe20008ffe4ff */
[----:B------:R-:W-:-:S04]  /*54d90*/  IADD3 R3, P1, R3, UR8, RZ ;  /* 0x0000000803037c10 */ /* 0x000fc8000ff3e0ff */
[----:B------:R0:W-:Y:S01]  /*54da0*/  STL [R1+0x1fe8], R0 ;  /* 0x001fe80001007387 */ /* 0x0001e20000100800 */
[----:B------:R-:W-:Y:S02]  /*54db0*/  STL [R1+0x20a4], R3 ;  /* 0x0020a40301007387 */ /* 0x000fe40000100800 */
[----:B------:R-:W-:Y:S02]  /*54dc0*/  STL [R1+0x2040], R20 ;  /* 0x0020401401007387 */ /* 0x000fe40000100800 */
[----:B------:R-:W-:Y:S01]  /*54dd0*/  STL [R1+0x20ac], R21 ;  /* 0x0020ac1501007387 */ /* 0x000fe20000100800 */
[----:B------:R-:W-:Y:S01]  /*54de0*/  STL [R1+0x2048], R22 ;  /* 0x0020481601007387 */ /* 0x000fe20000100800 */
[----:B------:R-:W-:Y:S02]  /*54df0*/  STL [R1+0x20b4], R23 ;  /* 0x0020b41701007387 */ /* 0x000fe40000100800 */
        /* <DEDUP_REMOVED lines=24> */
[----:B0-----:R-:W2:Y:S01]  /*54f80*/  LDL.LU R0, [R1+0x211c] ;  /* 0x00211c0001007983 */ /* 0x001ea20000300800 */
[----:B------:R-:W-:Y:S01]  /*54f90*/  IADD3.X R29, R29, UR5, RZ, P2, !PT ;  /* 0x000000051d1d7c10 */ /* 0x000fe200097fe4ff */
[----:B------:R-:W-:-:S04]  /*54fa0*/  IADD3 R28, P2, R28, UR8, RZ ;  /* 0x000000081c1c7c10 */ /* 0x000fc8000ff5e0ff */
[----:B------:R-:W-:Y:S04]  /*54fb0*/  STL [R1+0x20a0], R29 ;  /* 0x0020a01d01007387 */ /* 0x000fe80000100800 */
[----:B--2---:R0:W-:Y:S01]  /*54fc0*/  STL [R1+0x2354], R0 ;  /* 0x0023540001007387 */ /* 0x0041e20000100800 */
[----:B------:R-:W-:Y:S03]  /*54fd0*/  STL [R1+0x210c], R28 ;  /* 0x00210c1c01007387 */ /* 0x000fe60000100800 */
[----:B0-----:R-:W2:Y:S01]  /*54fe0*/  LDL.LU R0, [R1+0x20b0] ;  /* 0x0020b00001007983 */ /* 0x001ea20000300800 */
[----:B------:R-:W-:-:S05]  /*54ff0*/  IADD3.X R2, R2, UR5, RZ, P3, !PT ;  /* 0x0000000502027c10 */ /* 0x000fca0009ffe4ff */
        /* <DEDUP_REMOVED lines=47> */
[----:B--2---:R-:W-:-:S05]  /*552f0*/  IADD3 R0, P4, R0, UR8, RZ ;  /* 0x0000000800007c10 */ /* 0x004fca000ff9e0ff */
[----:B------:R0:W-:Y:S04]  /*55300*/  STL [R1+0x211c], R0 ;  /* 0x00211c0001007387 */ /* 0x0001e80000100800 */
[----:B0-----:R0:W5:Y:S01]  /*55310*/  LDL.LU R0, [R1+0x2350] ;  /* 0x0023500001007983 */ /* 0x0011620000300800 */
[----:B------:R1:W-:Y:S03]  /*55320*/  STL [R1+0x20b8], R5 ;  /* 0x0020b80501007387 */ /* 0x0003e60000100800 */
[----:B-1----:R-:W2:Y:S01]  /*55330*/  LDL.LU R5, [R1+0x234c] ;  /* 0x00234c0001057983 */ /* 0x002ea20000300800 */
[----:B------:R1:W-:Y:S03]  /*55340*/  STL [R1+0x2124], R4 ;  /* 0x0021240401007387 */ /* 0x0003e60000100800 */
[----:B-1----:R-:W3:Y:S01]  /*55350*/  LDL.LU R4, [R1+0x2348] ;  /* 0x0023480001047983 */ /* 0x002ee20000300800 */
[----:B------:R1:W-:Y:S03]  /*55360*/  STL [R1+0x20c0], R8 ;  /* 0x0020c00801007387 */ /* 0x0003e60000100800 */
[----:B-1----:R-:W4:Y:S01]  /*55370*/  LDL.LU R8, [R1+0x2344] ;  /* 0x0023440001087983 */ /* 0x002f220000300800 */
[----:B------:R1:W-:Y:S01]  /*55380*/  STL [R1+0x212c], R14 ;  /* 0x00212c0e01007387 */ /* 0x0003e20000100800 */
[----:B------:R-:W-:-:S02]  /*55390*/  IADD3.X R15, R15, UR5, RZ, P4, !PT ;  /* 0x000000050f0f7c10 */ /* 0x000fc4000a7fe4ff */
[----:B-1----:R-:W2:Y:S01]  /*553a0*/  LDL.LU R14, [R1+0x2340] ;  /* 0x00234000010e7983 */ /* 0x002ea20000300800 */
[----:B------:R1:W-:Y:S01]  /*553b0*/  STL [R1+0x20c8], R18 ;  /* 0x0020c81201007387 */ /* 0x0003e20000100800 */
[----:B------:R-:W-:Y:S02]  /*553c0*/  IADD3 R19, P4, R19, UR8, RZ ;  /* 0x0000000813137c10 */ /* 0x000fe4000ff9e0ff */
[----:B-1----:R-:W2:Y:S01]  /*553d0*/  LDL.LU R18, [R1+0x233c] ;  /* 0x00233c0001127983 */ /* 0x002ea20000300800 */
[----:B------:R1:W-:Y:S03]  /*553e0*/  STL [R1+0x2134], R13 ;  /* 0x0021340d01007387 */ /* 0x0003e60000100800 */
[----:B-1----:R-:W2:Y:S01]  /*553f0*/  LDL.LU R13, [R1+0x2338] ;  /* 0x00233800010d7983 */ /* 0x002ea20000300800 */
[----:B------:R1:W-:Y:S03]  /*55400*/  STL [R1+0x20d0], R12 ;  /* 0x0020d00c01007387 */ /* 0x0003e60000100800 */
[----:B-1----:R-:W2:Y:S01]  /*55410*/  LDL.LU R12, [R1+0x2334] ;  /* 0x00233400010c7983 */ /* 0x002ea20000300800 */
[----:B------:R1:W-:Y:S03]  /*55420*/  STL [R1+0x213c], R17 ;  /* 0x00213c1101007387 */ /* 0x0003e60000100800 */
[----:B-1----:R-:W3:Y:S01]  /*55430*/  LDL.LU R17, [R1+0x2330] ;  /* 0x0023300001117983 */ /* 0x002ee20000300800 */
[----:B------:R1:W-:Y:S03]  /*55440*/  STL [R1+0x20d8], R11 ;  /* 0x0020d80b01007387 */ /* 0x0003e60000100800 */
[----:B-1----:R-:W3:Y:S01]  /*55450*/  LDL.LU R11, [R1+0x232c] ;  /* 0x00232c00010b7983 */ /* 0x002ee20000300800 */
[----:B------:R1:W-:Y:S03]  /*55460*/  STL [R1+0x2144], R16 ;  /* 0x0021441001007387 */ /* 0x0003e60000100800 */
[----:B-1----:R-:W4:Y:S01]  /*55470*/  LDL.LU R16, [R1+0x2328] ;  /* 0x0023280001107983 */ /* 0x002f220000300800 */
[----:B------:R1:W-:Y:S03]  /*55480*/  STL [R1+0x20e0], R15 ;  /* 0x0020e00f01007387 */ /* 0x0003e60000100800 */
[----:B-1----:R-:W4:Y:S01]  /*55490*/  LDL.LU R15, [R1+0x2324] ;  /* 0x00232400010f7983 */ /* 0x002f220000300800 */
[----:B------:R1:W-:Y:S03]  /*554a0*/  STL [R1+0x214c], R19 ;  /* 0x00214c1301007387 */ /* 0x0003e60000100800 */
[----:B-1----:R-:W4:Y:S01]  /*554b0*/  LDL.LU R19, [R1+0x2320] ;  /* 0x0023200001137983 */ /* 0x002f220000300800 */
[----:B------:R-:W-:Y:S01]  /*554c0*/  IADD3.X R3, R3, UR5, RZ, P5, !PT ;  /* 0x0000000503037c10 */ /* 0x000fe2000affe4ff */
[----:B------:R-:W-:Y:S01]  /*554d0*/  IADD3 R20, P5, R20, UR8, RZ ;  /* 0x0000000814147c10 */ /* 0x000fe2000ffbe0ff */
[----:B------:R-:W-:Y:S01]  /*554e0*/  IADD3.X R21, R21, UR5, RZ, P6, !PT ;  /* 0x0000000515157c10 */ /* 0x000fe2000b7fe4ff */
[----:B------:R-:W-:Y:S01]  /*554f0*/  IADD3 R22, P6, R22, UR8, RZ ;  /* 0x0000000816167c10 */ /* 0x000fe2000ffde0ff */
[----:B------:R-:W-:Y:S01]  /*55500*/  IADD3.X R23, R23, UR5, RZ, P1, !PT ;  /* 0x0000000517177c10 */ /* 0x000fe20008ffe4ff */
[----:B------:R-:W-:Y:S01]  /*55510*/  STL [R1+0x20e8], R3 ;  /* 0x0020e80301007387 */ /* 0x000fe20000100800 */
[----:B------:R-:W-:Y:S01]  /*55520*/  IADD3 R24, P1, R24, UR8, RZ ;  /* 0x0000000818187c10 */ /* 0x000fe2000ff3e0ff */
[----:B------:R-:W-:Y:S01]  /*55530*/  STL [R1+0x2154], R20 ;  /* 0x0021541401007387 */ /* 0x000fe20000100800 */
        /* <DEDUP_REMOVED lines=12> */
[----:B------:R-:W-:-:S02]  /*55600*/  IADD3.X R9, R9, UR5, RZ, P5, !PT ;  /* 0x0000000509097c10 */ /* 0x000fc4000affe4ff */
[----:B------:R-:W-:Y:S01]  /*55610*/  IADD3.X R28, R28, UR5, RZ, P6, !PT ;  /* 0x000000051c1c7c10 */ /* 0x000fe2000b7fe4ff */
[----:B------:R-:W-:Y:S01]  /*55620*/  STL [R1+0x2108], R27 ;  /* 0x0021081b01007387 */ /* 0x000fe20000100800 */
[----:B------:R-:W-:Y:S01]  /*55630*/  IADD3 R2, P6, R2, UR8, RZ ;  /* 0x0000000802027c10 */ /* 0x000fe2000ffde0ff */
[----:B------:R1:W-:Y:S01]  /*55640*/  STL [R1+0x2174], R7 ;  /* 0x0021740701007387 */ /* 0x0003e20000100800 */
[----:B------:R-:W-:Y:S01]  /*55650*/  IADD3 R29, P5, R29, UR8, RZ ;  /* 0x000000081d1d7c10 */ /* 0x000fe2000ffbe0ff */
[----:B------:R0:W-:Y:S01]  /*55660*/  STL [R1+0x2110], R6 ;  /* 0x0021100601007387 */ /* 0x0001e20000100800 */
[----:B------:R-:W-:Y:S02]  /*55670*/  STL [R1+0x217c], R10 ;  /* 0x00217c0a01007387 */ /* 0x000fe40000100800 */
[----:B------:R-:W-:Y:S02]  /*55680*/  STL [R1+0x2118], R9 ;  /* 0x0021180901007387 */ /* 0x000fe40000100800 */
[----:B------:R4:W-:Y:S01]  /*55690*/  STL [R1+0x218c], R2 ;  /* 0x00218c0201007387 */ /* 0x0009e20000100800 */
[----:B------:R-:W-:Y:S01]  /*556a0*/  STL [R1+0x2184], R29 ;  /* 0x0021841d01007387 */ /* 0x000fe20000100800 */
[----:B------:R2:W-:Y:S03]  /*556b0*/  STL [R1+0x2120], R28 ;  /* 0x0021201c01007387 */ /* 0x0005e60000100800 */
[----:B-1----:R-:W4:Y:S01]  /*556c0*/  LDL.LU R7, [R1+0x2128] ;  /* 0x0021280001077983 */ /* 0x002f220000300800 */
[----:B0-----:R-:W4:Y:S02]  /*556d0*/  LDL.LU R6, [R1+0x2194] ;  /* 0x0021940001067983 */ /* 0x001f240000300800 */
[----:B--2---:R-:W-:-:S02]  /*556e0*/  IMAD.MOV.U32 R21, RZ, RZ, R12 ;  /* 0x000000ffff157224 */ /* 0x004fc400078e000c */
[----:B---3--:R-:W-:Y:S02]  /*556f0*/  IMAD.MOV.U32 R3, RZ, RZ, R11 ;  /* 0x000000ffff037224 */ /* 0x008fe400078e000b */
[----:B----4-:R-:W-:-:S05]  /*55700*/  IMAD.MOV.U32 R2, RZ, RZ, R19 ;  /* 0x000000ffff027224 */ /* 0x010fca00078e0013 */
[----:B------:R0:W-:Y:S01]  /*55710*/  STL.64 [R1+0xbd0], R2 ;  /* 0x000bd00201007387 */ /* 0x0001e20000100a00 */
[----:B------:R-:W2:Y:S02]  /*55720*/  LDL.LU R10, [R1+0x2130] ;  /* 0x00213000010a7983 */ /* 0x000ea40000300800 */
[----:B------:R-:W3:Y:S02]  /*55730*/  LDL.LU R9, [R1+0x21a0] ;  /* 0x0021a00001097983 */ /* 0x000ee40000300800 */
[----:B------:R-:W4:Y:S01]  /*55740*/  LDL.LU R28, [R1+0x2138] ;  /* 0x00213800011c7983 */ /* 0x000f220000300800 */
[----:B------:R-:W4:Y:S01]  /*55750*/  LDL.LU R29, [R1+0x21a8] ;  /* 0x0021a800011d7983 */ /* 0x000f220000300800 */
[----:B------:R-:W-:-:S03]  /*55760*/  IMAD.MOV.U32 R20, RZ, RZ, R15 ;  /* 0x000000ffff147224 */ /* 0x000fc600078e000f */
        /* <DEDUP_REMOVED lines=12> */
[----:B------:R0:W-:Y:S02]  /*55830*/  STL.64 [R1+0xbc8], R20 ;  /* 0x000bc81401007387 */ /* 0x0001e40000100a00 */
[----:B0-----:R-:W-:-:S02]  /*55840*/  IMAD.MOV.U32 R20, RZ, RZ, R16 ;  /* 0x000000ffff147224 */ /* 0x001fc400078e0010 */
[----:B------:R-:W-:Y:S01]  /*55850*/  IMAD.MOV.U32 R21, RZ, RZ, R13 ;  /* 0x000000ffff157224 */ /* 0x000fe200078e000d */
[----:B------:R-:W4:Y:S01]  /*55860*/  LDL.LU R16, [R1+0x2160] ;  /* 0x0021600001107983 */ /* 0x000f220000300800 */
[----:B------:R-:W4:Y:S03]  /*55870*/  LDL.LU R13, [R1+0x21c0] ;  /* 0x0021c000010d7983 */ /* 0x000f260000300800 */
[----:B------:R0:W-:Y:S02]  /*55880*/  STL.64 [R1+0xbc0], R20 ;  /* 0x000bc01401007387 */ /* 0x0001e40000100a00 */
[----:B0-----:R-:W-:Y:S02]  /*55890*/  IMAD.MOV.U32 R20, RZ, RZ, R17 ;  /* 0x000000ffff147224 */ /* 0x001fe400078e0011 */
[----:B------:R-:W-:Y:S01]  /*558a0*/  IMAD.MOV.U32 R21, RZ, RZ, R14 ;  /* 0x000000ffff157224 */ /* 0x000fe200078e000e */
[----:B------:R-:W4:Y:S01]  /*558b0*/  LDL.LU R17, [R1+0x2158] ;  /* 0x0021580001117983 */ /* 0x000f220000300800 */
[----:B------:R-:W4:Y:S03]  /*558c0*/  LDL.LU R14, [R1+0x21c4] ;  /* 0x0021c400010e7983 */ /* 0x000f260000300800 */
[----:B------:R0:W-:Y:S02]  /*558d0*/  STL.64 [R1+0xbb8], R20 ;  /* 0x000bb81401007387 */ /* 0x0001e40000100a00 */
[----:B0-----:R-:W-:-:S02]  /*558e0*/  IMAD.MOV.U32 R20, RZ, RZ, R18 ;  /* 0x000000ffff147224 */ /* 0x001fc400078e0012 */
[----:B------:R-:W-:Y:S01]  /*558f0*/  IMAD.MOV.U32 R21, RZ, RZ, R4 ;  /* 0x000000ffff157224 */ /* 0x000fe200078e0004 */
[----:B------:R-:W4:Y:S01]  /*55900*/  LDL.LU R18, [R1+0x2150] ;  /* 0x0021500001127983 */ /* 0x000f220000300800 */
[----:B------:R-:W4:Y:S03]  /*55910*/  LDL.LU R4, [R1+0x21c8] ;  /* 0x0021c80001047983 */ /* 0x000f260000300800 */
[----:B------:R0:W-:Y:S02]  /*55920*/  STL.64 [R1+0xbb0], R20 ;  /* 0x000bb01401007387 */ /* 0x0001e40000100a00 */
[----:B0-----:R-:W-:Y:S02]  /*55930*/  IMAD.MOV.U32 R20, RZ, RZ, R8 ;  /* 0x000000ffff147224 */ /* 0x001fe400078e0008 */
[----:B------:R-:W-:-:S05]  /*55940*/  IMAD.MOV.U32 R21, RZ, RZ, R5 ;  /* 0x000000ffff157224 */ /* 0x000fca00078e0005 */
[----:B------:R0:W-:Y:S04]  /*55950*/  STL.64 [R1+0xba8], R20 ;  /* 0x000ba81401007387 */ /* 0x0001e80000100a00 */
[----:B0-----:R0:W5:Y:S01]  /*55960*/  LDL.LU.64 R20, [R1+0x2318] ;  /* 0x0023180001147983 */ /* 0x0011620000300a00 */
[----:B------:R-:W4:Y:S02]  /*55970*/  LDL.LU R8, [R1+0x2148] ;  /* 0x0021480001087983 */ /* 0x000f240000300800 */
[----:B------:R-:W4:Y:S01]  /*55980*/  LDL.LU R5, [R1+0x21cc] ;  /* 0x0021cc0001057983 */ /* 0x000f220000300800 */
[----:B------:R-:W-:Y:S01]  /*55990*/  IADD3.X R7, R7, UR5, RZ, P1, !PT ;  /* 0x0000000507077c10 */ /* 0x000fe20008ffe4ff */
[----:B------:R-:W-:-:S04]  /*559a0*/  IADD3 R6, P1, R6, UR8, RZ ;  /* 0x0000000806067c10 */ /* 0x000fc8000ff3e0ff */
[----:B------:R1:W-:Y:S04]  /*559b0*/  STL [R1+0x2128], R7 ;  /* 0x0021280701007387 */ /* 0x0003e80000100800 */
[----:B-1----:R0:W5:Y:S01]  /*559c0*/  LDL.LU R7, [R1+0x2310] ;  /* 0x0023100001077983 */ /* 0x0021620000300800 */
[----:B------:R1:W-:Y:S03]  /*559d0*/  STL [R1+0x2194], R6 ;  /* 0x0021940601007387 */ /* 0x0003e60000100800 */
[----:B-1----:R0:W5:Y:S01]  /*559e0*/  LDL.LU R6, [R1+0x230c] ;  /* 0x00230c0001067983 */ /* 0x0021620000300800 */
[----:B--2---:R-:W-:Y:S01]  /*559f0*/  IADD3.X R10, R10, UR5, RZ, P2, !PT ;  /* 0x000000050a0a7c10 */ /* 0x004fe200097fe4ff */
[----:B---3--:R-:W-:Y:S01]  /*55a00*/  IADD3 R9, P2, R9, UR8, RZ ;  /* 0x0000000809097c10 */ /* 0x008fe2000ff5e0ff */
[----:B----4-:R-:W-:Y:S01]  /*55a10*/  IADD3.X R28, R28, UR5, RZ, P3, !PT ;  /* 0x000000051c1c7c10 */ /* 0x010fe20009ffe4ff */
[----:B------:R-:W-:-:S02]  /*55a20*/  IADD3 R29, P3, R29, UR8, RZ ;  /* 0x000000081d1d7c10 */ /* 0x000fc4000ff7e0ff */
[----:B------:R1:W-:Y:S01]  /*55a30*/  STL [R1+0x2130], R10 ;  /* 0x0021300a01007387 */ /* 0x0003e20000100800 */
[----:B------:R-:W-:Y:S01]  /*55a40*/  IADD3.X R3, R3, UR5, RZ, P4, !PT ;  /* 0x0000000503037c10 */ /* 0x000fe2000a7fe4ff */
[----:B------:R-:W-:Y:S02]  /*55a50*/  IADD3 R2, P4, R2, UR8, RZ ;  /* 0x0000000802027c10 */ /* 0x000fe4000ff9e0ff */
[----:B-1----:R0:W5:Y:S01]  /*55a60*/  LDL.LU R10, [R1+0x2308] ;  /* 0x00230800010a7983 */ /* 0x0021620000300800 */
[----:B------:R1:W-:Y:S03]  /*55a70*/  STL [R1+0x21a0], R9 ;  /* 0x0021a00901007387 */ /* 0x0003e60000100800 */
[----:B-1----:R0:W5:Y:S01]  /*55a80*/  LDL.LU R9, [R1+0x2304] ;  /* 0x0023040001097983 */ /* 0x0021620000300800 */
[----:B------:R1:W-:Y:S01]  /*55a90*/  STL [R1+0x2138], R28 ;  /* 0x0021381c01007387 */ /* 0x0003e20000100800 */
[----:B------:R-:W-:-:S02]  /*55aa0*/  IADD3.X R15, R15, UR5, RZ, P3, !PT ;  /* 0x000000050f0f7c10 */ /* 0x000fc40009ffe4ff */
[----:B-1----:R0:W5:Y:S01]  /*55ab0*/  LDL.LU R28, [R1+0x2300] ;  /* 0x00230000011c7983 */ /* 0x0021620000300800 */
[----:B------:R1:W-:Y:S01]  /*55ac0*/  STL [R1+0x21a8], R29 ;  /* 0x0021a81d01007387 */ /* 0x0003e20000100800 */
[----:B------:R-:W-:Y:S01]  /*55ad0*/  IADD3.X R16, R16, UR5, RZ, P2, !PT ;  /* 0x0000000510107c10 */ /* 0x000fe200097fe4ff */
[----:B------:R-:W-:Y:S01]  /*55ae0*/  IADD3 R13, P2, R13, UR8, RZ ;  /* 0x000000080d0d7c10 */ /* 0x000fe2000ff5e0ff */
[----:B------:R-:W-:Y:S01]  /*55af0*/  IADD3 R12, P3, R12, UR8, RZ ;  /* 0x000000080c0c7c10 */ /* 0x000fe2000ff7e0ff */
[----:B-1----:R0:W5:Y:S01]  /*55b00*/  LDL.LU R29, [R1+0x22fc] ;  /* 0x0022fc00011d7983 */ /* 0x0021620000300800 */
[----:B------:R-:W-:Y:S02]  /*55b10*/  STL [R1+0x2140], R3 ;  /* 0x0021400301007387 */ /* 0x000fe40000100800 */
[----:B------:R1:W-:Y:S01]  /*55b20*/  STL [R1+0x21b0], R2 ;  /* 0x0021b00201007387 */ /* 0x0003e20000100800 */
[----:B------:R-:W-:Y:S01]  /*55b30*/  IADD3.X R17, R17, UR5, RZ, P1, !PT ;  /* 0x0000000511117c10 */ /* 0x000fe20008ffe4ff */
[----:B------:R-:W-:Y:S01]  /*55b40*/  IADD3 R14, P1, R14, UR8, RZ ;  /* 0x000000080e0e7c10 */ /* 0x000fe2000ff3e0ff */
[----:B------:R-:W-:Y:S01]  /*55b50*/  IADD3.X R19, R19, UR5, RZ, P4, !PT ;  /* 0x0000000513137c10 */ /* 0x000fe2000a7fe4ff */
[----:B------:R-:W-:Y:S01]  /*55b60*/  IADD3 R11, P4, R11, UR8, RZ ;  /* 0x000000080b0b7c10 */ /* 0x000fe2000ff9e0ff */
[----:B-1----:R-:W1:Y:S01]  /*55b70*/  S2R R2, SR_TID.X ;  /* 0x0000000000027919 */ /* 0x002e620000002100 */
[----:B------:R-:W-:Y:S01]  /*55b80*/  IADD3.X R18, R18, UR5, RZ, P6, !PT ;  /* 0x0000000512127c10 */ /* 0x000fe2000b7fe4ff */
[----:B------:R-:W-:Y:S01]  /*55b90*/  IADD3 R4, P6, R4, UR8, RZ ;  /* 0x0000000804047c10 */ /* 0x000fe2000ffde0ff */
[----:B------:R-:W-:-:S02]  /*55ba0*/  IADD3.X R27, R27, UR5, RZ, P3, !PT ;  /* 0x000000051b1b7c10 */ /* 0x000fc40009ffe4ff */
[----:B------:R-:W-:Y:S02]  /*55bb0*/  IADD3.X R25, R25, UR5, RZ, P1, !PT ;  /* 0x0000000519197c10 */ /* 0x000fe40008ffe4ff */
[----:B------:R-:W-:Y:S02]  /*55bc0*/  IADD3.X R24, R24, UR5, RZ, P6, !PT ;  /* 0x0000000518187c10 */ /* 0x000fe4000b7fe4ff */
[----:B------:R-:W-:Y:S02]  /*55bd0*/  IADD3.X R26, R26, UR5, RZ, P2, !PT ;  /* 0x000000051a1a7c10 */ /* 0x000fe400097fe4ff */
[----:B------:R-:W-:Y:S01]  /*55be0*/  IADD3.X R8, R8, UR5, RZ, P5, !PT ;  /* 0x0000000508087c10 */ /* 0x000fe2000affe4ff */
[----:B------:R-:W-:-:S04]  /*55bf0*/  IADD3 R5, P5, R5, UR8, RZ ;  /* 0x0000000805057c10 */ /* 0x000fc8000ffbe0ff */
[----:B------:R0:W-:Y:S01]  /*55c00*/  STL [R1+0x2148], R8 ;  /* 0x0021480801007387 */ /* 0x0001e20000100800 */
[----:B------:R0:W-:Y:S02]  /*55c10*/  STL [R1+0x21cc], R5 ;  /* 0x0021cc0501007387 */ /* 0x0001e40000100800 */
[----:B------:R0:W-:Y:S02]  /*55c20*/  STL [R1+0x2150], R18 ;  /* 0x0021501201007387 */ /* 0x0001e40000100800 */
[----:B------:R0:W-:Y:S01]  /*55c30*/  STL [R1+0x21c8], R4 ;  /* 0x0021c80401007387 */ /* 0x0001e20000100800 */
[----:B------:R0:W-:Y:S01]  /*55c40*/  STL [R1+0x2158], R17 ;  /* 0x0021581101007387 */ /* 0x0001e20000100800 */
[----:B------:R0:W-:Y:S02]  /*55c50*/  STL [R1+0x21c4], R14 ;  /* 0x0021c40e01007387 */ /* 0x0001e40000100800 */
[----:B------:R0:W-:Y:S02]  /*55c60*/  STL [R1+0x2160], R16 ;  /* 0x0021601001007387 */ /* 0x0001e40000100800 */
[----:B------:R0:W-:Y:S01]  /*55c70*/  STL [R1+0x21c0], R13 ;  /* 0x0021c00d01007387 */ /* 0x0001e20000100800 */
[----:B------:R-:W-:Y:S01]  /*55c80*/  IADD3.X R22, R22, UR5, RZ, P5, !PT ;  /* 0x0000000516167c10 */ /* 0x000fe2000affe4ff */
[----:B------:R0:W-:Y:S01]  /*55c90*/  STL [R1+0x2168], R15 ;  /* 0x0021680f01007387 */ /* 0x0001e20000100800 */
[----:B------:R-:W-:Y:S01]  /*55ca0*/  IADD3 R23, P5, R23, UR8, RZ ;  /* 0x0000000817177c10 */ /* 0x000fe2000ffbe0ff */
[----:B------:R0:W-:Y:S02]  /*55cb0*/  STL [R1+0x21bc], R12 ;  /* 0x0021bc0c01007387 */ /* 0x0001e40000100800 */
[----:B------:R0:W-:Y:S01]  /*55cc0*/  STL [R1+0x2170], R19 ;  /* 0x0021701301007387 */ /* 0x0001e20000100800 */
[----:B------:R0:W-:Y:S01]  /*55cd0*/  STL [R1+0x21b8], R11 ;  /* 0x0021b80b01007387 */ /* 0x0001e20000100800 */
[----:B------:R0:W-:Y:S02]  /*55ce0*/  STL [R1+0x2178], R22 ;  /* 0x0021781601007387 */ /* 0x0001e40000100800 */
[----:B------:R0:W-:Y:S02]  /*55cf0*/  STL [R1+0x21b4], R23 ;  /* 0x0021b41701007387 */ /* 0x0001e40000100800 */
[----:B------:R0:W-:Y:S01]  /*55d00*/  STL [R1+0x2180], R24 ;  /* 0x0021801801007387 */ /* 0x0001e20000100800 */
[----:B------:R0:W-:Y:S01]  /*55d10*/  STL [R1+0x219c], R27 ;  /* 0x00219c1b01007387 */ /* 0x0001e20000100800 */
[----:B------:R0:W-:Y:S02]  /*55d20*/  STL [R1+0x2188], R25 ;  /* 0x0021881901007387 */ /* 0x0001e40000100800 */
[----:B------:R0:W-:Y:S02]  /*55d30*/  STL [R1+0x2190], R26 ;  /* 0x0021901a01007387 */ /* 0x0001e40000100800 */
[----:B------:R-:W-:Y:S01]  /*55d40*/  IMAD.MOV.U32 R3, RZ, RZ, c[0x0][0x188] ;  /* 0x00006200ff037624 */ /* 0x000fe200078e00ff */
[----:B-1----:R-:W-:-:S03]  /*55d50*/  LOP3.LUT R2, R2, 0x3f, RZ, 0xc0, !PT ;  /* 0x0000003f02027812 */ /* 0x002fc600078ec0ff */
[----:B------:R-:W-:Y:S02]  /*55d60*/  IMAD.SHL.U32 R3, R3, 0x40, RZ ;  /* 0x0000004003037824 */ /* 0x000fe400078e00ff */
[----:B------:R-:W-:Y:S02]  /*55d70*/  IMAD.SHL.U32 R2, R2, 0x2, RZ ;  /* 0x0000000202027824 */ /* 0x000fe400078e00ff */
[----:B------:R-:W-:Y:S02]  /*55d80*/  IMAD.SHL.U32 R3, R3, 0x2, RZ ;  /* 0x0000000203037824 */ /* 0x000fe400078e00ff */
[----:B0-----:R-:W2:Y:S04]  /*55d90*/  LDL.LU R26, [R1+0x21a4] ;  /* 0x0021a400011a7983 */ /* 0x001ea80000300800 */
[----:B------:R-:W3:Y:S01]  /*55da0*/  LDL.LU R27, [R1+0x21ac] ;  /* 0x0021ac00011b7983 */ /* 0x000ee20000300800 */
[----:B-----5:R-:W-:Y:S02]  /*55db0*/  IMAD.MOV.U32 R4, RZ, RZ, R10 ;  /* 0x000000ffff047224 */ /* 0x020fe400078e000a */
[----:B------:R-:W-:-:S02]  /*55dc0*/  IMAD.MOV.U32 R5, RZ, RZ, R7 ;  /* 0x000000ffff057224 */ /* 0x000fc400078e0007 */
[----:B------:R-:W-:Y:S02]  /*55dd0*/  IMAD.MOV.U32 R8, RZ, RZ, R9 ;  /* 0x000000ffff087224 */ /* 0x000fe400078e0009 */
[----:B------:R-:W-:Y:S01]  /*55de0*/  IMAD.MOV.U32 R9, RZ, RZ, R6 ;  /* 0x000000ffff097224 */ /* 0x000fe200078e0006 */
[----:B--2---:R-:W-:Y:S02]  /*55df0*/  IADD3.X R26, R26, UR5, RZ, P4, !PT ;  /* 0x000000051a1a7c10 */ /* 0x004fe4000a7fe4ff */
[----:B---3--:R-:W-:-:S03]  /*55e00*/  IADD3.X R27, R27, UR5, RZ, P5, !PT ;  /* 0x000000051b1b7c10 */ /* 0x008fc6000affe4ff */
[----:B------:R0:W-:Y:S04]  /*55e10*/  STL [R1+0x21a4], R26 ;  /* 0x0021a41a01007387 */ /* 0x0001e80000100800 */
[----:B------:R0:W-:Y:S04]  /*55e20*/  STL.64 [R1+0x928], R4 ;  /* 0x0009280401007387 */ /* 0x0001e80000100a00 */
[----:B------:R0:W-:Y:S04]  /*55e30*/  STL [R1+0x21ac], R27 ;  /* 0x0021ac1b01007387 */ /* 0x0001e80000100800 */
[----:B------:R0:W-:Y:S01]  /*55e40*/  STL.64 [R1+0xba0], R8 ;  /* 0x000ba00801007387 */ /* 0x0001e20000100a00 */
[----:B------:R-:W-:Y:S01]  /*55e50*/  @!P0 CALL.REL.NOINC `(.L_x_2) ;  /* 0x0000001000008944 */ /* 0x000fe20003c00000 */
[----:B------:R-:W-:Y:S05]  /*55e60*/  BRA `(.L_x_3) ;  /* 0xfffbc1e000007947 */ /* 0x000fea000383ffff */
.L_x_2:
[----:B------:R-:W2:Y:S04]  /*55e70*/  LDL.LU R2, [R1+0x8b8] ;  /* 0x0008b80001027983 */ /* 0x000ea80000300800 */
[----:B--2---:R1:W-:Y:S04]  /*55e80*/  STL [R1+0x26d0], R2 ;  /* 0x0026d00201007387 */ /* 0x0043e80000100800 */
[----:B-1----:R-:W2:Y:S04]  /*55e90*/  LDL.LU R2, [R1+0x8ac] ;  /* 0x0008ac0001027983 */ /* 0x002ea80000300800 */
        /* <DEDUP_REMOVED lines=33> */
[----:B------:R-:W2:Y:S01]  /*560b0*/  LDL.LU R0, [R1+0x8cc] ;  /* 0x0008cc0001007983 */ /* 0x000ea20000300800 */
[----:B-1----:R-:W-:-:S03]  /*560c0*/  IMAD.MOV.U32 R2, RZ, RZ, R21 ;  /* 0x000000ffff027224 */ /* 0x002fc600078e0015 */
        /* <DEDUP_REMOVED lines=33> */
[----:B------:R-:W2:Y:S04]  /*562e0*/  LDL.LU R3, [R1+0x8c8] ;  /* 0x0008c80001037983 */ /* 0x000ea80000300800 */
[----:B------:R-:W3:Y:S04]  /*562f0*/  LDL.LU R10, [R1+0x7b4] ;  /* 0x0007b400010a7983 */ /* 0x000ee80000300800 */
[----:B------:R-:W3:Y:S04]  /*56300*/  LDL.LU R7, [R1+0x7b0] ;  /* 0x0007b00001077983 */ /* 0x000ee80000300800 */
[----:B0-----:R-:W4:Y:S04]  /*56310*/  LDL.LU R9, [R1+0x8a4] ;  /* 0x0008a40001097983 */ /* 0x001f280000300800 */
[----:B------:R-:W4:Y:S04]  /*56320*/  LDL.LU R6, [R1+0x8a0] ;  /* 0x0008a00001067983 */ /* 0x000f280000300800 */
[----:B------:R-:W5:Y:S04]  /*56330*/  LDL.LU R8, [R1+0x8b4] ;  /* 0x0008b40001087983 */ /* 0x000f680000300800 */
[----:B------:R-:W5:Y:S04]  /*56340*/  LDL.LU R5, [R1+0x8b0] ;  /* 0x0008b00001057983 */ /* 0x000f680000300800 */
[----:B------:R-:W2:Y:S04]  /*56350*/  LDL.LU R18, [R1+0x8c4] ;  /* 0x0008c40001127983 */ /* 0x000ea80000300800 */
[----:B------:R-:W2:Y:S04]  /*56360*/  LDL.LU R4, [R1+0x8c0] ;  /* 0x0008c00001047983 */ /* 0x000ea80000300800 */
[----:B------:R-:W2:Y:S04]  /*56370*/  LDL.LU R17, [R1+0x28c] ;  /* 0x00028c0001117983 */ /* 0x000ea80000300800 */
[----:B------:R-:W2:Y:S04]  /*56380*/  LDL.LU R14, [R1+0x288] ;  /* 0x00028800010e7983 */ /* 0x000ea80000300800 */
[----:B------:R-:W2:Y:S04]  /*56390*/  LDL.LU R16, [R1+0x41c] ;  /* 0x00041c0001107983 */ /* 0x000ea80000300800 */
[----:B------:R-:W2:Y:S01]  /*563a0*/  LDL.LU R13, [R1+0x418] ;  /* 0x00041800010d7983 */ /* 0x000ea20000300800 */
[----:B-1----:R-:W-:-:S03]  /*563b0*/  IMAD.MOV.U32 R0, RZ, RZ, R20 ;  /* 0x000000ffff007224 */ /* 0x002fc600078e0014 */
[----:B------:R-:W2:Y:S04]  /*563c0*/  LDL.LU R15, [R1+0x43c] ;  /* 0x00043c00010f7983 */ /* 0x000ea80000300800 */
[----:B------:R-:W2:Y:S04]  /*563d0*/  LDL.LU R12, [R1+0x438] ;  /* 0x00043800010c7983 */ /* 0x000ea80000300800 */
[----:B------:R-:W2:Y:S04]  /*563e0*/  LDL.LU R19, [R1+0x45c] ;  /* 0x00045c0001137983 */ /* 0x000ea80000300800 */
[----:B------:R-:W2:Y:S04]  /*563f0*/  LDL.LU R11, [R1+0x458] ;  /* 0x00045800010b7983 */ /* 0x000ea80000300800 */
[----:B------:R-:W2:Y:S04]  /*56400*/  LDL.LU R20, [R1+0x284] ;  /* 0x0002840001147983 */ /* 0x000ea80000300800 */
[----:B------:R-:W2:Y:S04]  /*56410*/  LDL.LU R21, [R1+0x280] ;  /* 0x0002800001157983 */ /* 0x000ea80000300800 */
[----:B------:R-:W2:Y:S04]  /*56420*/  LDL.LU R22, [R1+0x414] ;  /* 0x0004140001167983 */ /* 0x000ea80000300800 */
[----:B------:R-:W2:Y:S04]  /*56430*/  LDL.LU R23, [R1+0x410] ;  /* 0x0004100001177983 */ /* 0x000ea80000300800 */
[----:B------:R-:W2:Y:S01]  /*56440*/  LDL.LU R24, [R1+0x434] ;  /* 0x0004340001187983 */ /* 0x000ea20000300800 */
[----:B------:R-:W-:-:S03]  /*56450*/  F2FP.PACK_AB R2, R0, R2 ;  /* 0x000000020002723e */ /* 0x000fc600000000ff */
[----:B------:R-:W2:Y:S04]  /*56460*/  LDL.LU R25, [R1+0x430] ;  /* 0x0004300001197983 */ /* 0x000ea80000300800 */
[----:B------:R-:W2:Y:S04]  /*56470*/  LDL.LU R26, [R1+0x454] ;  /* 0x00045400011a7983 */ /* 0x000ea80000300800 */
[----:B------:R-:W2:Y:S04]  /*56480*/  LDL.LU R27, [R1+0x450] ;  /* 0x00045000011b7983 */ /* 0x000ea80000300800 */
[----:B------:R0:W-:Y:S04]  /*56490*/  STL [R1+0x2300], R28 ;  /* 0x0023001c01007387 */ /* 0x0001e80000100800 */
[----:B0-----:R-:W2:Y:S04]  /*564a0*/  LDL.LU R28, [R1+0x8bc] ;  /* 0x0008bc00011c7983 */ /* 0x001ea80000300800 */
[----:B------:R0:W-:Y:S04]  /*564b0*/  STL [R1+0x22fc], R29 ;  /* 0x0022fc1d01007387 */ /* 0x0001e80000100800 */
[----:B0-----:R-:W2:Y:S04]  /*564c0*/  LDL.LU R29, [R1+0x8a8] ;  /* 0x0008a800011d7983 */ /* 0x001ea80000300800 */
[----:B------:R-:W2:Y:S04]  /*564d0*/  LDL.LU R0, [R1+0x2758] ;  /* 0x0027580001007983 */ /* 0x000ea80000300800 */
[----:B------:R0:W-:Y:S04]  /*564e0*/  STL [R1+0x3ac], R2 ;  /* 0x0003ac0201007387 */ /* 0x0001e80000100800 */
[----:B0-----:R-:W2:Y:S02]  /*564f0*/  LDL.LU R2, [R1+0x2754] ;  /* 0x0027540001027983 */ /* 0x001ea40000300800 */
[----:B--2---:R-:W-:-:S02]  /*56500*/  F2FP.PACK_AB R2, R0, R2 ;  /* 0x000000020002723e */ /* 0x004fc400000000ff */
        /* <DEDUP_REMOVED lines=64> */
[----:B------:R-:W2:Y:S01]  /*56910*/  LDL.LU R2, [R1+0x26d0] ;  /* 0x0026d00001027983 */ /* 0x000ea20000300800 */
[----:B------:R-:W-:Y:S02]  /*56920*/  F2FP.PACK_AB R0, R0, R3 ;  /* 0x000000030000723e */ /* 0x000fe400000000ff */
[----:B---3--:R-:W-:Y:S01]  /*56930*/  F2FP.PACK_AB R3, R10, R7 ;  /* 0x000000070a03723e */ /* 0x008fe200000000ff */
[----:B------:R-:W-:Y:S01]  /*56940*/  STL [R1+0x358], R29 ;  /* 0x0003581d01007387 */ /* 0x000fe20000100800 */
[----:B--2---:R-:W-:-:S05]  /*56950*/  F2FP.PACK_AB R2, R28, R2 ;  /* 0x000000021c02723e */ /* 0x004fca00000000ff */
[----:B------:R4:W-:Y:S04]  /*56960*/  STL [R1+0x354], R2 ;  /* 0x0003540201007387 */ /* 0x0009e80000100800 */
[----:B------:R5:W-:Y:S04]  /*56970*/  STL [R1+0x350], R0 ;  /* 0x0003500001007387 */ /* 0x000be80000100800 */
[----:B------:R0:W-:Y:S01]  /*56980*/  STL [R1+0x34c], R3 ;  /* 0x00034c0301007387 */ /* 0x0001e20000100800 */
[----:B----4-:R-:W-:Y:S02]  /*56990*/  F2FP.PACK_AB R2, R9, R6 ;  /* 0x000000060902723e */ /* 0x010fe400000000ff */
[----:B-----5:R-:W-:-:S03]  /*569a0*/  F2FP.PACK_AB R0, R8, R5 ;  /* 0x000000050800723e */ /* 0x020fc600000000ff */
[----:B------:R1:W-:Y:S01]  /*569b0*/  STL [R1+0x348], R2 ;  /* 0x0003480201007387 */ /* 0x0003e20000100800 */
[----:B0-----:R-:W-:-:S03]  /*569c0*/  F2FP.PACK_AB R3, R18, R4 ;  /* 0x000000041203723e */ /* 0x001fc600000000ff */
[----:B------:R0:W-:Y:S04]  /*569d0*/  STL [R1+0x344], R0 ;  /* 0x0003440001007387 */ /* 0x0001e80000100800 */
[----:B------:R2:W-:Y:S01]  /*569e0*/  STL [R1+0x340], R3 ;  /* 0x0003400301007387 */ /* 0x0005e20000100800 */
[----:B-1----:R-:W-:Y:S02]  /*569f0*/  F2FP.PACK_AB R2, R17, R14 ;  /* 0x0000000e1102723e */ /* 0x002fe400000000ff */
[----:B0-----:R-:W-:-:S03]  /*56a00*/  F2FP.PACK_AB R0, R16, R13 ;  /* 0x0000000d1000723e */ /* 0x001fc600000000ff */
[----:B------:R0:W-:Y:S01]  /*56a10*/  STL [R1+0x33c], R2 ;  /* 0x00033c0201007387 */ /* 0x0001e20000100800 */
[----:B--2---:R-:W-:-:S03]  /*56a20*/  F2FP.PACK_AB R3, R15, R12 ;  /* 0x0000000c0f03723e */ /* 0x004fc600000000ff */
[----:B------:R1:W-:Y:S04]  /*56a30*/  STL [R1+0x338], R0 ;  /* 0x0003380001007387 */ /* 0x0003e80000100800 */
[----:B------:R2:W-:Y:S01]  /*56a40*/  STL [R1+0x334], R3 ;  /* 0x0003340301007387 */ /* 0x0005e20000100800 */
[----:B0-----:R-:W-:Y:S02]  /*56a50*/  F2FP.PACK_AB R2, R19, R11 ;  /* 0x0000000b1302723e */ /* 0x001fe400000000ff */
[----:B-1----:R-:W-:-:S03]  /*56a60*/  F2FP.PACK_AB R0, R20, R21 ;  /* 0x000000151400723e */ /* 0x002fc600000000ff */
[----:B------:R0:W-:Y:S01]  /*56a70*/  STL [R1+0x330], R2 ;  /* 0x0003300201007387 */ /* 0x0001e20000100800 */
[----:B--2---:R-:W-:-:S03]  /*56a80*/  F2FP.PACK_AB R3, R22, R23 ;  /* 0x000000171603723e */ /* 0x004fc600000000ff */
[----:B------:R1:W-:Y:S04]  /*56a90*/  STL [R1+0x32c], R0 ;  /* 0x00032c0001007387 */ /* 0x0003e80000100800 */
[----:B------:R-:W-:Y:S04]  /*56aa0*/  STL [R1+0x328], R3 ;  /* 0x0003280301007387 */ /* 0x000fe80000100800 */
[----:B------:R-:W2:Y:S01]  /*56ab0*/  LDL.LU R29, [R1+0x718] ;  /* 0x00071800011d7983 */ /* 0x000ea20000300800 */
[----:B0-----:R-:W-:Y:S02]  /*56ac0*/  F2FP.PACK_AB R2, R24, R25 ;  /* 0x000000191802723e */ /* 0x001fe400000000ff */
[----:B-1----:R-:W-:-:S03]  /*56ad0*/  F2FP.PACK_AB R0, R26, R27 ;  /* 0x0000001b1a00723e */ /* 0x002fc600000000ff */
        /* <DEDUP_REMOVED lines=36> */
[----:B------:R-:W3:Y:S04]  /*56d20*/  LDL.LU R28, [R1+0x72c] ;  /* 0x00072c00011c7983 */ /* 0x000ee80000300800 */
[----:B---3--:R0:W-:Y:S04]  /*56d30*/  STL [R1+0x2644], R28 ;  /* 0x0026441c01007387 */ /* 0x0081e80000100800 */
[----:B0-----:R-:W3:Y:S04]  /*56d40*/  LDL.LU R28, [R1+0x71c] ;  /* 0x00071c00011c7983 */ /* 0x001ee80000300800 */
        /* <DEDUP_REMOVED lines=33> */
[----:B0-----:R-:W2:Y:S04]  /*56f60*/  LDL.LU R28, [R1+0x79c] ;  /* 0x00079c00011c7983 */ /* 0x001ea80000300800 */
[----:B------:R-:W3:Y:S04]  /*56f70*/  LDL.LU R2, [R1+0x728] ;  /* 0x0007280001027983 */ /* 0x000ee80000300800 */
[----:B------:R-:W4:Y:S04]  /*56f80*/  LDL.LU R0, [R1+0x73c] ;  /* 0x00073c0001007983 */ /* 0x000f280000300800 */
[----:B------:R-:W4:Y:S04]  /*56f90*/  LDL.LU R3, [R1+0x738] ;  /* 0x0007380001037983 */ /* 0x000f280000300800 */
[----:B------:R-:W5:Y:S04]  /*56fa0*/  LDL.LU R10, [R1+0x6f4] ;  /* 0x0006f400010a7983 */ /* 0x000f680000300800 */
        /* <DEDUP_REMOVED lines=22> */
[----:B------:R-:W3:Y:S01]  /*57110*/  LDL.LU R27, [R1+0x8d0] ;  /* 0x0008d000011b7983 */ /* 0x000ee20000300800 */
[----:B--2---:R-:W-:-:S03]  /*57120*/  F2FP.PACK_AB R29, R28, R29 ;  /* 0x0000001d1c1d723e */ /* 0x004fc600000000ff */
        /* <DEDUP_REMOVED lines=68> */
[----:B------:R-:W3:Y:S01]  /*57570*/  LDL.LU R28, [R1+0x2644] ;  /* 0x00264400011c7983 */ /* 0x000ee20000300800 */
[----:B----4-:R-:W-:Y:S02]  /*57580*/  F2FP.PACK_AB R0, R0, R3 ;  /* 0x000000030000723e */ /* 0x010fe400000000ff */
[----:B-----5:R-:W-:Y:S01]  /*57590*/  F2FP.PACK_AB R3, R10, R7 ;  /* 0x000000070a03723e */ /* 0x020fe200000000ff */
[----:B------:R-:W-:Y:S01]  /*575a0*/  STL [R1+0x2d8], R29 ;  /* 0x0002d81d01007387 */ /* 0x000fe20000100800 */
[----:B---3--:R-:W-:-:S05]  /*575b0*/  F2FP.PACK_AB R2, R28, R2 ;  /* 0x000000021c02723e */ /* 0x008fca00000000ff */
[----:B------:R0:W-:Y:S04]  /*575c0*/  STL [R1+0x2d4], R2 ;  /* 0x0002d40201007387 */ /* 0x0001e80000100800 */
[----:B------:R1:W-:Y:S04]  /*575d0*/  STL [R1+0x2d0], R0 ;  /* 0x0002d00001007387 */ /* 0x0003e80000100800 */
[----:B------:R2:W-:Y:S01]  /*575e0*/  STL [R1+0x2cc], R3 ;  /* 0x0002cc0301007387 */ /* 0x0005e20000100800 */
[----:B0-----:R-:W-:Y:S02]  /*575f0*/  F2FP.PACK_AB R2, R9, R6 ;  /* 0x000000060902723e */ /* 0x001fe400000000ff */
[----:B-1----:R-:W-:-:S03]  /*57600*/  F2FP.PACK_AB R0, R8, R5 ;  /* 0x000000050800723e */ /* 0x002fc600000000ff */
        /* <DEDUP_REMOVED lines=774> */
[----:B------:R-:W2:Y:S03]  /*5a670*/  LDL.LU R28, [R1+0x2424] ;  /* 0x00242400011c7983 */ /* 0x000ea60000300800 */
[----:B------:R0:W-:Y:S02]  /*5a680*/  STL [R1+0xe0], R29 ;  /* 0x0000e01d01007387 */ /* 0x0001e40000100800 */
[----:B0-----:R-:W2:Y:S02]  /*5a690*/  LDL.LU R29, [R1+0x2420] ;  /* 0x00242000011d7983 */ /* 0x001ea40000300800 */
[----:B--2---:R-:W-:Y:S02]  /*5a6a0*/  F2FP.PACK_AB R29, R28, R29 ;  /* 0x0000001d1c1d723e */ /* 0x004fe400000000ff */
[----:B------:R-:W2:Y:S03]  /*5a6b0*/  LDL.LU R28, [R1+0x241c] ;  /* 0x00241c00011c7983 */ /* 0x000ea60000300800 */
[----:B------:R0:W-:Y:S02]  /*5a6c0*/  STL [R1+0xdc], R29 ;  /* 0x0000dc1d01007387 */ /* 0x0001e40000100800 */
[----:B0-----:R-:W2:Y:S02]  /*5a6d0*/  LDL.LU R29, [R1+0x2418] ;  /* 0x00241800011d7983 */ /* 0x001ea40000300800 */
[----:B--2---:R-:W-:-:S02]  /*5a6e0*/  F2FP.PACK_AB R29, R28, R29 ;  /* 0x0000001d1c1d723e */ /* 0x004fc400000000ff */
[----:B------:R-:W3:Y:S01]  /*5a6f0*/  LDL.LU R28, [R1+0x2414] ;  /* 0x00241400011c7983 */ /* 0x000ee20000300800 */
[----:B----4-:R-:W-:Y:S01]  /*5a700*/  F2FP.PACK_AB R0, R0, R3 ;  /* 0x000000030000723e */ /* 0x010fe200000000ff */
[----:B-----5:R-:W-:Y:S02]  /*5a710*/  F2FP.PACK_AB R3, R10, R7 ;  /* 0x000000070a03723e */ /* 0x020fe400000000ff */
[----:B------:R-:W-:Y:S01]  /*5a720*/  STL [R1+0xd8], R29 ;  /* 0x0000d81d01007387 */ /* 0x000fe20000100800 */
[----:B---3--:R-:W-:-:S05]  /*5a730*/  F2FP.PACK_AB R2, R28, R2 ;  /* 0x000000021c02723e */ /* 0x008fca00000000ff */
[----:B------:R0:W-:Y:S01]  /*5a740*/  STL [R1+0xd4], R2 ;  /* 0x0000d40201007387 */ /* 0x0001e20000100800 */
[----:B------:R1:W-:Y:S02]  /*5a750*/  STL [R1+0xd0], R0 ;  /* 0x0000d00001007387 */ /* 0x0003e40000100800 */
[----:B------:R2:W-:Y:S01]  /*5a760*/  STL [R1+0xcc], R3 ;  /* 0x0000cc0301007387 */ /* 0x0005e20000100800 */
[----:B0-----:R-:W-:Y:S02]  /*5a770*/  F2FP.PACK_AB R2, R9, R6 ;  /* 0x000000060902723e */ /* 0x001fe400000000ff */
[----:B-1----:R-:W-:Y:S02]  /*5a780*/  F2FP.PACK_AB R0, R8, R5 ;  /* 0x000000050800723e */ /* 0x002fe400000000ff */
[----:B--2---:R-:W-:Y:S01]  /*5a790*/  F2FP.PACK_AB R3, R18, R4 ;  /* 0x000000041203723e */ /* 0x004fe200000000ff */
[----:B------:R0:W-:Y:S02]  /*5a7a0*/  STL [R1+0xc8], R2 ;  /* 0x0000c80201007387 */ /* 0x0001e40000100800 */
[----:B------:R1:W-:Y:S02]  /*5a7b0*/  STL [R1+0xc4], R0 ;  /* 0x0000c40001007387 */ /* 0x0003e40000100800 */
[----:B------:R2:W-:Y:S01]  /*5a7c0*/  STL [R1+0xc0], R3 ;  /* 0x0000c00301007387 */ /* 0x0005e20000100800 */
[----:B0-----:R-:W-:-:S02]  /*5a7d0*/  F2FP.PACK_AB R2, R17, R14 ;  /* 0x0000000e1102723e */ /* 0x001fc400000000ff */
[----:B-1----:R-:W-:Y:S02]  /*5a7e0*/  F2FP.PACK_AB R0, R16, R13 ;  /* 0x0000000d1000723e */ /* 0x002fe400000000ff */
[----:B--2---:R-:W-:Y:S01]  /*5a7f0*/  F2FP.PACK_AB R3, R15, R12 ;  /* 0x0000000c0f03723e */ /* 0x004fe200000000ff */
[----:B------:R0:W-:Y:S02]  /*5a800*/  STL [R1+0xbc], R2 ;  /* 0x0000bc0201007387 */ /* 0x0001e40000100800 */
[----:B------:R1:W-:Y:S02]  /*5a810*/  STL [R1+0xb8], R0 ;  /* 0x0000b80001007387 */ /* 0x0003e40000100800 */
[----:B------:R2:W-:Y:S01]  /*5a820*/  STL [R1+0xb4], R3 ;  /* 0x0000b40301007387 */ /* 0x0005e20000100800 */
[----:B0-----:R-:W-:Y:S02]  /*5a830*/  F2FP.PACK_AB R2, R19, R11 ;  /* 0x0000000b1302723e */ /* 0x001fe400000000ff */
[----:B-1----:R-:W-:-:S02]  /*5a840*/  F2FP.PACK_AB R0, R20, R21 ;  /* 0x000000151400723e */ /* 0x002fc400000000ff */
[----:B--2---:R-:W-:Y:S01]  /*5a850*/  F2FP.PACK_AB R3, R22, R23 ;  /* 0x000000171603723e */ /* 0x004fe200000000ff */
[----:B------:R0:W-:Y:S02]  /*5a860*/  STL [R1+0xb0], R2 ;  /* 0x0000b00201007387 */ /* 0x0001e40000100800 */
[----:B------:R1:W-:Y:S02]  /*5a870*/  STL [R1+0xac], R0 ;  /* 0x0000ac0001007387 */ /* 0x0003e40000100800 */
[----:B------:R-:W-:Y:S02]  /*5a880*/  STL [R1+0xa8], R3 ;  /* 0x0000a80301007387 */ /* 0x000fe40000100800 */
[----:B------:R-:W2:Y:S01]  /*5a890*/  LDL.LU R29, [R1+0xc38] ;  /* 0x000c3800011d7983 */ /* 0x000ea20000300800 */
[----:B0-----:R-:W-:Y:S02]  /*5a8a0*/  F2FP.PACK_AB R2, R24, R25 ;  /* 0x000000191802723e */ /* 0x001fe400000000ff */
[----:B-1----:R-:W-:-:S03]  /*5a8b0*/  F2FP.PACK_AB R0, R26, R27 ;  /* 0x0000001b1a00723e */ /* 0x002fc600000000ff */
[----:B------:R-:W-:Y:S04]  /*5a8c0*/  STL [R1+0xa4], R2 ;  /* 0x0000a40201007387 */ /* 0x000fe80000100800 */
[----:B--2---:R0:W-:Y:S01]  /*5a8d0*/  STL [R1+0x238c], R29 ;  /* 0x00238c1d01007387 */ /* 0x0041e20000100800 */
[----:B------:R-:W-:Y:S03]  /*5a8e0*/  STL [R1+0xa0], R0 ;  /* 0x0000a00001007387 */ /* 0x000fe60000100800 */
        /* <DEDUP_REMOVED lines=32> */
[----:B0-----:R-:W2:Y:S01]  /*5aaf0*/  LDL.LU R29, [R1+0xb58] ;  /* 0x000b5800011d7983 */ /* 0x001ea20000300800 */
[----:B------:R-:W3:Y:S03]  /*5ab00*/  LDL.LU R28, [R1+0xc4c] ;  /* 0x000c4c00011c7983 */ /* 0x000ee60000300800 */
        /* <DEDUP_REMOVED lines=35> */
[----:B0-----:R-:W2:Y:S01]  /*5ad40*/  LDL.LU R28, [R1+0xb5c] ;  /* 0x000b5c00011c7983 */ /* 0x001ea20000300800 */
[----:B------:R-:W3:Y:S02]  /*5ad50*/  LDL.LU R2, [R1+0xc48] ;  /* 0x000c480001027983 */ /* 0x000ee40000300800 */
[----:B------:R-:W4:Y:S02]  /*5ad60*/  LDL.LU R0, [R1+0xc8c] ;  /* 0x000c8c0001007983 */ /* 0x000f240000300800 */
[----:B------:R-:W4:Y:S01]  /*5ad70*/  LDL.LU R3, [R1+0xc88] ;  /* 0x000c880001037983 */ /* 0x000f220000300800 */
[----:B------:R-:W5:Y:S01]  /*5ad80*/  LDL.LU R10, [R1+0xc24] ;  /* 0x000c2400010a7983 */ /* 0x000f620000300800 */
[----:B------:R-:W5:Y:S02]  /*5ad90*/  LDL.LU R7, [R1+0xc20] ;  /* 0x000c200001077983 */ /* 0x000f640000300800 */
        /* <DEDUP_REMOVED lines=91> */
[----:B------:R-:W3:Y:S01]  /*5b350*/  LDL.LU R28, [R1+0x2388] ;  /* 0x00238800011c7983 */ /* 0x000ee20000300800 */
[----:B----4-:R-:W-:Y:S01]  /*5b360*/  F2FP.PACK_AB R0, R0, R3 ;  /* 0x000000030000723e */ /* 0x010fe200000000ff */
[----:B-----5:R-:W-:-:S02]  /*5b370*/  F2FP.PACK_AB R3, R10, R7 ;  /* 0x000000070a03723e */ /* 0x020fc400000000ff */
        /* <DEDUP_REMOVED lines=63> */
[----:B------:R-:W3:Y:S03]  /*5b770*/  LDL.LU R5, [R1+0xcf8] ;  /* 0x000cf80001057983 */ /* 0x000ee60000300800 */
[----:B---3--:R0:W-:Y:S04]  /*5b780*/  STL [R1+0x2340], R5 ;  /* 0x0023400501007387 */ /* 0x0081e80000100800 */
[----:B0-----:R-:W3:Y:S01]  /*5b790*/  LDL.LU R5, [R1+0xcec] ;  /* 0x000cec0001057983 */ /* 0x001ee20000300800 */
[----:B------:R-:W4:Y:S03]  /*5b7a0*/  LDL.LU R4, [R1+0xd48] ;  /* 0x000d480001047983 */ /* 0x000f260000300800 */
[----:B----4-:R0:W-:Y:S04]  /*5b7b0*/  STL [R1+0x233c], R4 ;  /* 0x00233c0401007387 */ /* 0x0101e80000100800 */
[----:B0-----:R-:W4:Y:S01]  /*5b7c0*/  LDL.LU R4, [R1+0xcfc] ;  /* 0x000cfc0001047983 */ /* 0x001f220000300800 */
[----:B------:R-:W5:Y:S03]  /*5b7d0*/  LDL.LU R11, [R1+0xcd0] ;  /* 0x000cd000010b7983 */ /* 0x000f660000300800 */
[----:B-----5:R0:W-:Y:S04]  /*5b7e0*/  STL [R1+0x2338], R11 ;  /* 0x0023380b01007387 */ /* 0x0201e80000100800 */
[----:B0-----:R-:W5:Y:S01]  /*5b7f0*/  LDL.LU R11, [R1+0xd4c] ;  /* 0x000d4c00010b7983 */ /* 0x001f620000300800 */
[----:B------:R-:W2:Y:S03]  /*5b800*/  LDL.LU R10, [R1+0xce0] ;  /* 0x000ce000010a7983 */ /* 0x000ea60000300800 */
[----:B--2---:R0:W-:Y:S04]  /*5b810*/  STL [R1+0x2334], R10 ;  /* 0x0023340a01007387 */ /* 0x0041e80000100800 */
[----:B0-----:R-:W2:Y:S01]  /*5b820*/  LDL.LU R10, [R1+0xcd4] ;  /* 0x000cd400010a7983 */ /* 0x001ea20000300800 */
        /* <DEDUP_REMOVED lines=33> */
[----:B------:R-:W2:Y:S01]  /*5ba40*/  LDL.LU R28, [R1+0xd7c] ;  /* 0x000d7c00011c7983 */ /* 0x000ea20000300800 */
[----:B------:R-:W-:-:S02]  /*5ba50*/  F2FP.PACK_AB R7, R6, R7 ;  /* 0x000000070607723e */ /* 0x000fc400000000ff */
[----:B--2---:R0:W-:Y:S04]  /*5ba60*/  STL [R1+0x2304], R28 ;  /* 0x0023041c01007387 */ /* 0x0041e80000100800 */
        /* <DEDUP_REMOVED lines=13> */
[----:B------:R0:W-:Y:S03]  /*5bb40*/  STL [R1+0x1c], R7 ;  /* 0x00001c0701007387 */ /* 0x0001e60000100800 */
        /* <DEDUP_REMOVED lines=27> */
[----:B------:R0:W-:Y:S02]  /*5bd00*/  STL [R1], R7 ;  /* 0x0000000701007387 */ /* 0x0001e40000100800 */
[----:B0-----:R-:W2:Y:S02]  /*5bd10*/  LDL.LU R7, [R1+0x2348] ;  /* 0x0023480001077983 */ /* 0x001ea40000300800 */
[----:B--2---:R-:W-:Y:S02]  /*5bd20*/  F2FP.PACK_AB R7, R6, R7 ;  /* 0x000000070607723e */ /* 0x004fe400000000ff */
[----:B------:R-:W3:Y:S02]  /*5bd30*/  LDL.LU R6, [R1+0x2344] ;  /* 0x0023440001067983 */ /* 0x000ee40000300800 */
[----:B---3--:R-:W-:-:S02]  /*5bd40*/  F2FP.PACK_AB R6, R5, R6 ;  /* 0x000000060506723e */ /* 0x008fc400000000ff */
[----:B------:R-:W4:Y:S02]  /*5bd50*/  LDL.LU R5, [R1+0x2340] ;  /* 0x0023400001057983 */ /* 0x000f240000300800 */
[----:B----4-:R-:W-:Y:S02]  /*5bd60*/  F2FP.PACK_AB R5, R4, R5 ;  /* 0x000000050405723e */ /* 0x010fe400000000ff */
[----:B------:R-:W5:Y:S02]  /*5bd70*/  LDL.LU R4, [R1+0x233c] ;  /* 0x00233c0001047983 */ /* 0x000f640000300800 */
[----:B-----5:R-:W-:Y:S02]  /*5bd80*/  F2FP.PACK_AB R4, R11, R4 ;  /* 0x000000040b04723e */ /* 0x020fe400000000ff */
[----:B------:R-:W2:Y:S02]  /*5bd90*/  LDL.LU R11, [R1+0x2338] ;  /* 0x00233800010b7983 */ /* 0x000ea40000300800 */
[----:B--2---:R-:W-:-:S02]  /*5bda0*/  F2FP.PACK_AB R11, R10, R11 ;  /* 0x0000000b0a0b723e */ /* 0x004fc400000000ff */
[----:B------:R-:W2:Y:S02]  /*5bdb0*/  LDL.LU R10, [R1+0x2334] ;  /* 0x00233400010a7983 */ /* 0x000ea40000300800 */
[----:B--2---:R-:W-:Y:S02]  /*5bdc0*/  F2FP.PACK_AB R10, R9, R10 ;  /* 0x0000000a090a723e */ /* 0x004fe400000000ff */
[----:B------:R-:W2:Y:S02]  /*5bdd0*/  LDL.LU R9, [R1+0x2330] ;  /* 0x0023300001097983 */ /* 0x000ea40000300800 */
[----:B--2---:R-:W-:Y:S02]  /*5bde0*/  F2FP.PACK_AB R9, R8, R9 ;  /* 0x000000090809723e */ /* 0x004fe400000000ff */
        /* <DEDUP_REMOVED lines=20> */
[----:B------:R-:W2:Y:S01]  /*5bf30*/  LDL.LU R28, [R1+0x2304] ;  /* 0x00230400011c7983 */ /* 0x000ea20000300800 */
[----:B------:R-:W-:Y:S02]  /*5bf40*/  F2FP.PACK_AB R21, R29, R21 ;  /* 0x000000151d15723e */ /* 0x000fe400000000ff */
[----:B--2---:R-:W-:Y:S02]  /*5bf50*/  F2FP.PACK_AB R22, R28, R22 ;  /* 0x000000161c16723e */ /* 0x004fe400000000ff */
[----:B------:R-:W2:Y:S01]  /*5bf60*/  LDL.LU R28, [R1+0x2300] ;  /* 0x00230000011c7983 */ /* 0x000ea20000300800 */
[----:B------:R-:W2:Y:S01]  /*5bf70*/  LDL.LU R29, [R1+0x22fc] ;  /* 0x0022fc00011d7983 */ /* 0x000ea20000300800 */
[----:B------:R-:W-:Y:S02]  /*5bf80*/  F2FP.PACK_AB R25, R24, R25 ;  /* 0x000000191819723e */ /* 0x000fe400000000ff */
[----:B------:R-:W-:Y:S02]  /*5bf90*/  F2FP.PACK_AB R20, R2, R20 ;  /* 0x000000140214723e */ /* 0x000fe400000000ff */
[----:B------:R-:W-:-:S02]  /*5bfa0*/  F2FP.PACK_AB R27, R0, R27 ;  /* 0x0000001b001b723e */ /* 0x000fc400000000ff */
[----:B------:R-:W-:Y:S02]  /*5bfb0*/  F2FP.PACK_AB R26, R3, R26 ;  /* 0x0000001a031a723e */ /* 0x000fe400000000ff */
[----:B--2---:R-:W-:Y:S02]  /*5bfc0*/  F2FP.PACK_AB R24, R29, R28 ;  /* 0x0000001c1d18723e */ /* 0x004fe400000000ff */
.L_x_1:
[----:B------:R0:W-:Y:S04]  /*5bfd0*/  STL [R1+0x2920], R7 ;  /* 0x0029200701007387 */ /* 0x0001e80000100800 */
[----:B0-----:R-:W2:Y:S04]  /*5bfe0*/  LDL.LU R7, [R1+0x2208] ;  /* 0x0022080001077983 */ /* 0x001ea80000300800 */
[----:B------:R-:W3:Y:S04]  /*5bff0*/  LDL.LU R29, [R1+0x2204] ;  /* 0x00220400011d7983 */ /* 0x000ee80000300800 */
[----:B------:R-:W4:Y:S04]  /*5c000*/  LDL.LU R3, [R1+0x2200] ;  /* 0x0022000001037983 */ /* 0x000f280000300800 */
[----:B-1----:R-:W5:Y:S04]  /*5c010*/  LDL.LU R0, [R1+0x21fc] ;  /* 0x0021fc0001007983 */ /* 0x002f680000300800 */
[----:B------:R-:W5:Y:S04]  /*5c020*/  LDL.LU R28, [R1+0x220c] ;  /* 0x00220c00011c7983 */ /* 0x000f680000300800 */
[----:B------:R-:W0:Y:S02]  /*5c030*/  S2R R2, SR_TID.X ;  /* 0x0000000000027919 */ /* 0x000e240000002100 */
[----:B0-----:R-:W-:-:S02]  /*5c040*/  LOP3.LUT R2, R2, 0x3f, RZ, 0xc0, !PT ;  /* 0x0000003f02027812 */ /* 0x001fc400078ec0ff */
[----:B------:R-:W-:Y:S01]  /*5c050*/  BAR.SYNC.DEFER_BLOCKING 0x0 ;  /* 0x0000000000007b1d */ /* 0x000fe20000010000 */
[----:B--2---:R-:W-:-:S05]  /*5c060*/  ISETP.GE.AND P4, PT, R7, c[0x0][0x17c], PT ;  /* 0x00005f0007007a0c */ /* 0x004fca0003f86270 */
[----:B------:R-:W2:Y:S01]  /*5c070*/  LDL.LU R7, [R1+0x2920] ;  /* 0x0029200001077983 */ /* 0x000ea20000300800 */
[----:B---3--:R-:W-:-:S03]  /*5c080*/  ISETP.GE.AND P3, PT, R29, c[0x0][0x17c], PT ;  /* 0x00005f001d007a0c */ /* 0x008fc60003f66270 */
[----:B------:R-:W3:Y:S01]  /*5c090*/  LDL.LU R29, [R1+0x2210] ;  /* 0x00221000011d7983 */ /* 0x000ee20000300800 */
[----:B----4-:R-:W-:-:S03]  /*5c0a0*/  ISETP.GE.AND P2, PT, R3, c[0x0][0x17c], PT ;  /* 0x00005f0003007a0c */ /* 0x010fc60003f46270 */
[----:B------:R-:W0:Y:S01]  /*5c0b0*/  S2R R3, SR_TID.X ;  /* 0x0000000000037919 */ /* 0x000e220000002100 */
[----:B-----5:R-:W-:Y:S02]  /*5c0c0*/  LOP3.LUT R0, R0, 0xc00, RZ, 0xc0, !PT ;  /* 0x00000c0000007812 */ /* 0x020fe400078ec0ff */
[----:B------:R-:W-:-:S03]  /*5c0d0*/  ISETP.GE.AND P0, PT, R28, c[0x0][0x17c], PT ;  /* 0x00005f001c007a0c */ /* 0x000fc60003f06270 */
[----:B------:R-:W-:Y:S02]  /*5c0e0*/  IMAD R28, R2, 0x10, R0 ;  /* 0x00000010021c7824 */ /* 0x000fe400078e0200 */
[C---:B0-----:R-:W-:Y:S02]  /*5c0f0*/  IMAD.SHL.U32 R0, R3.reuse, 0x80, RZ ;  /* 0x0000008003007824 */ /* 0x041fe400078e00ff */
[----:B------:R-:W-:-:S03]  /*5c100*/  IMAD.SHL.U32 R2, R3, 0x20, RZ ;  /* 0x0000002003027824 */ /* 0x000fc600078e00ff */
[----:B------:R-:W-:-:S04]  /*5c110*/  LOP3.LUT R0, R0, 0xc00, RZ, 0xc0, !PT ;  /* 0x00000c0000007812 */ /* 0x000fc800078ec0ff */
[----:B------:R-:W-:Y:S01]  /*5c120*/  LOP3.LUT R0, R0, 0x60, R2, 0xf8, !PT ;  /* 0x0000006000007812 */ /* 0x000fe200078ef802 */
[C---:B------:R-:W-:Y:S02]  /*5c130*/  IMAD.SHL.U32 R2, R3.reuse, 0x4, RZ ;  /* 0x0000000403027824 */ /* 0x040fe400078e00ff */
[----:B------:R-:W-:-:S03]  /*5c140*/  IMAD.SHL.U32 R3, R3, 0x8, RZ ;  /* 0x0000000803037824 */ /* 0x000fc600078e00ff */
[----:B------:R-:W-:Y:S02]  /*5c150*/  LOP3.LUT R0, R0, 0x70, R2, 0x78, !PT ;  /* 0x0000007000007812 */ /* 0x000fe400078e7802 */
[----:B------:R-:W-:-:S05]  /*5c160*/  LOP3.LUT R2, R3, 0x100, RZ, 0xc0, !PT ;  /* 0x0000010003027812 */ /* 0x000fca00078ec0ff */
[----:B------:R-:W-:-:S05]  /*5c170*/  IMAD.IADD R0, R2, 0x1, R0 ;  /* 0x0000000102007824 */ /* 0x000fca00078e0200 */
[----:B------:R-:W-:Y:S04]  /*5c180*/  STS.128 [R0], R24 ;  /* 0x0000001800007388 */ /* 0x000fe80000000c00 */
[----:B------:R-:W-:Y:S04]  /*5c190*/  STS.128 [R0+0x80], R20 ;  /* 0x0000801400007388 */ /* 0x000fe80000000c00 */
[----:B------:R-:W-:Y:S04]  /*5c1a0*/  STS.128 [R0+0x200], R16 ;  /* 0x0002001000007388 */ /* 0x000fe80000000c00 */
[----:B------:R0:W-:Y:S04]  /*5c1b0*/  STS.128 [R0+0x280], R12 ;  /* 0x0002800c00007388 */ /* 0x0001e80000000c00 */
[----:B------:R-:W-:Y:S06]  /*5c1c0*/  BAR.SYNC.DEFER_BLOCKING 0x0 ;  /* 0x0000000000007b1d */ /* 0x000fec0000010000 */
[----:B------:R-:W1:Y:S01]  /*5c1d0*/  LDS.128 R16, [R28] ;  /* 0x000000001c107984 */ /* 0x000e620000000c00 */
[----:B0-----:R-:W-:-:S03]  /*5c1e0*/  LOP3.LUT R13, R28, 0x20, RZ, 0x3c, !PT ;  /* 0x000000201c0d7812 */ /* 0x001fc600078e3cff */
[----:B------:R-:W-:Y:S01]  /*5c1f0*/  STL [R1+0x4e4], R28 ;  /* 0x0004e41c01007387 */ /* 0x000fe20000100800 */
[----:B------:R-:W-:-:S03]  /*5c200*/  LOP3.LUT R2, R28, 0x40, RZ, 0x3c, !PT ;  /* 0x000000401c027812 */ /* 0x000fc600078e3cff */
[----:B------:R-:W-:Y:S04]  /*5c210*/  STL [R1+0x26f0], R26 ;  /* 0x0026f01a01007387 */ /* 0x000fe80000100800 */
[----:B------:R-:W-:Y:S04]  /*5c220*/  STL [R1+0x26b8], R27 ;  /* 0x0026b81b01007387 */ /* 0x000fe80000100800 */
[----:B------:R-:W-:Y:S01]  /*5c230*/  STL [R1+0x28f8], R25 ;  /* 0x0028f81901007387 */ /* 0x000fe20000100800 */
[----:B------:R-:W-:-:S03]  /*5c240*/  LOP3.LUT R3, R28, 0x60, RZ, 0x3c, !PT ;  /* 0x000000601c037812 */ /* 0x000fc600078e3cff */
[----:B------:R-:W-:Y:S01]  /*5c250*/  LDS.128 R20, [R2] ;  /* 0x0000000002147984 */ /* 0x000fe20000000c00 */
[----:B-1----:R-:W-:-:S03]  /*5c260*/  IMAD.MOV.U32 R12, RZ, RZ, R16 ;  /* 0x000000ffff0c7224 */ /* 0x002fc600078e0010 */
[----:B------:R-:W-:Y:S04]  /*5c270*/  STL.64 [R1+0x3b0], R16 ;  /* 0x0003b01001007387 */ /* 0x000fe80000100a00 */
[----:B------:R-:W-:Y:S04]  /*5c280*/  STL.64 [R1+0x3b8], R18 ;  /* 0x0003b81201007387 */ /* 0x000fe80000100a00 */
[----:B------:R-:W-:Y:S04]  /*5c290*/  STL [R1+0x4e0], R13 ;  /* 0x0004e00d01007387 */ /* 0x000fe80000100800 */
[----:B------:R-:W-:Y:S04]  /*5c2a0*/  STL [R1+0x4e8], R2 ;  /* 0x0004e80201007387 */ /* 0x000fe80000100800 */
[----:B------:R-:W-:Y:S04]  /*5c2b0*/  STL [R1+0x28fc], R12 ;  /* 0x0028fc0c01007387 */ /* 0x000fe80000100800 */
[----:B------:R-:W0:Y:S04]  /*5c2c0*/  LDS.128 R12, [R13] ;  /* 0x000000000d0c7984 */ /* 0x000e280000000c00 */
[----:B------:R-:W-:Y:S04]  /*5c2d0*/  STL [R1+0x4ec], R3 ;  /* 0x0004ec0301007387 */ /* 0x000fe80000100800 */
[----:B0-----:R-:W-:Y:S04]  /*5c2e0*/  STL.64 [R1+0x3e0], R12 ;  /* 0x0003e00c01007387 */ /* 0x001fe80000100a00 */
[----:B------:R-:W-:Y:S04]  /*5c2f0*/  STL.64 [R1+0x3e8], R14 ;  /* 0x0003e80e01007387 */ /* 0x000fe80000100a00 */
[----:B------:R-:W0:Y:S04]  /*5c300*/  LDS.128 R12, [R3] ;  /* 0x00000000030c7984 */ /* 0x000e280000000c00 */
[----:B------:R-:W4:Y:S04]  /*5c310*/  LDL.LU R16, [R1+0x90] ;  /* 0x0000900001107983 */ /* 0x000f280000300800 */
[----:B------:R1:W-:Y:S04]  /*5c320*/  STL.64 [R1+0x420], R20 ;  /* 0x0004201401007387 */ /* 0x0003e80000100a00 */
[----:B------:R5:W-:Y:S04]  /*5c330*/  STL.64 [R1+0x428], R22 ;  /* 0x0004281601007387 */ /* 0x000be80000100a00 */
[----:B------:R-:W-:Y:S06]  /*5c340*/  BAR.SYNC.DEFER_BLOCKING 0x0 ;  /* 0x0000000000007b1d */ /* 0x000fec0000010000 */
[----:B0-----:R0:W-:Y:S04]  /*5c350*/  STL.64 [R1+0x470], R12 ;  /* 0x0004700c01007387 */ /* 0x0011e80000100a00 */
[----:B------:R0:W-:Y:S04]  /*5c360*/  STL.64 [R1+0x478], R14 ;  /* 0x0004780e01007387 */ /* 0x0001e80000100a00 */
[----:B------:R-:W4:Y:S04]  /*5c370*/  LDL.LU R17, [R1+0x94] ;  /* 0x0000940001117983 */ /* 0x000f280000300800 */
[----:B------:R-:W2:Y:S04]  /*5c380*/  LDL.LU R18, [R1+0x98] ;  /* 0x0000980001127983 */ /* 0x000ea80000300800 */
[----:B------:R-:W2:Y:S04]  /*5c390*/  LDL.LU R19, [R1+0x9c] ;  /* 0x00009c0001137983 */ /* 0x000ea80000300800 */
[----:B-1----:R-:W2:Y:S04]  /*5c3a0*/  LDL.LU R20, [R1+0x10] ;  /* 0x0000100001147983 */ /* 0x002ea80000300800 */
[----:B------:R-:W2:Y:S04]  /*5c3b0*/  LDL.LU R21, [R1+0x14] ;  /* 0x0000140001157983 */ /* 0x000ea80000300800 */
[----:B-----5:R-:W5:Y:S04]  /*5c3c0*/  LDL.LU R22, [R1+0x18] ;  /* 0x0000180001167983 */ /* 0x020f680000300800 */
[----:B------:R-:W5:Y:S04]  /*5c3d0*/  LDL.LU R23, [R1+0x1c] ;  /* 0x00001c0001177983 */ /* 0x000f680000300800 */
[----:B------:R-:W2:Y:S04]  /*5c3e0*/  LDL.LU R24, [R1+0x40] ;  /* 0x0000400001187983 */ /* 0x000ea80000300800 */
[----:B------:R-:W2:Y:S04]  /*5c3f0*/  LDL.LU R25, [R1+0x44] ;  /* 0x0000440001197983 */ /* 0x000ea80000300800 */
[----:B------:R-:W2:Y:S04]  /*5c400*/  LDL.LU R26, [R1+0x48] ;  /* 0x00004800011a7983 */ /* 0x000ea80000300800 */
[----:B------:R-:W2:Y:S04]  /*5c410*/  LDL.LU R27, [R1+0x4c] ;  /* 0x00004c00011b7983 */ /* 0x000ea80000300800 */
[----:B--2---:R-:W-:Y:S04]  /*5c420*/  STL.64 [R1+0x2908], R26 ;  /* 0x0029081a01007387 */ /* 0x004fe80000100a00 */
[----:B------:R-:W-:Y:S04]  /*5c430*/  STL.64 [R1+0x2900], R24 ;  /* 0x0029001801007387 */ /* 0x000fe80000100a00 */
[----:B0-----:R-:W2:Y:S04]  /*5c440*/  LDL.LU R12, [R1+0x30] ;  /* 0x00003000010c7983 */ /* 0x001ea80000300800 */
[----:B------:R-:W2:Y:S04]  /*5c450*/  LDL.LU R13, [R1+0x34] ;  /* 0x00003400010d7983 */ /* 0x000ea80000300800 */
[----:B------:R-:W2:Y:S04]  /*5c460*/  LDL.LU R14, [R1+0x38] ;  /* 0x00003800010e7983 */ /* 0x000ea80000300800 */
[----:B------:R-:W2:Y:S04]  /*5c470*/  LDL.LU R15, [R1+0x3c] ;  /* 0x00003c00010f7983 */ /* 0x000ea80000300800 */
[----:B------:R-:W-:Y:S04]  /*5c480*/  STS.128 [R0], R8 ;  /* 0x0000000800007388 */ /* 0x000fe80000000c00 */
[----:B--2---:R-:W-:Y:S04]  /*5c490*/  STL.64 [R1+0x2918], R14 ;  /* 0x0029180e01007387 */ /* 0x004fe80000100a00 */
[----:B------:R0:W-:Y:S04]  /*5c4a0*/  STL.64 [R1+0x2910], R12 ;  /* 0x0029100c01007387 */ /* 0x0001e80000100a00 */
[----:B0-----:R-:W2:Y:S04]  /*5c4b0*/  LDL.LU R12, [R1] ;  /* 0x00000000010c7983 */ /* 0x001ea80000300800 */
[----:B------:R-:W2:Y:S04]  /*5c4c0*/  LDL.LU R13, [R1+0x4] ;  /* 0x00000400010d7983 */ /* 0x000ea80000300800 */
[----:B------:R-:W2:Y:S04]  /*5c4d0*/  LDL.LU R14, [R1+0x8] ;  /* 0x00000800010e7983 */ /* 0x000ea80000300800 */
[----:B------:R-:W2:Y:S04]  /*5c4e0*/  LDL.LU R15, [R1+0xc] ;  /* 0x00000c00010f7983 */ /* 0x000ea80000300800 */
[----:B------:R-:W3:Y:S04]  /*5c4f0*/  LDL.LU R24, [R1+0x20] ;  /* 0x0000200001187983 */ /* 0x000ee80000300800 */
[----:B------:R-:W3:Y:S04]  /*5c500*/  LDL.LU R25, [R1+0x24] ;  /* 0x0000240001197983 */ /* 0x000ee80000300800 */
[----:B------:R-:W3:Y:S04]  /*5c510*/  LDL.LU R26, [R1+0x28] ;  /* 0x00002800011a7983 */ /* 0x000ee80000300800 */
[----:B------:R-:W3:Y:S04]  /*5c520*/  LDL.LU R27, [R1+0x2c] ;  /* 0x00002c00011b7983 */ /* 0x000ee80000300800 */
[----:B------:R-:W-:Y:S04]  /*5c530*/  STL.64 [R1+0x28f0], R18 ;  /* 0x0028f01201007387 */ /* 0x000fe80000100a00 */
[----:B----4-:R0:W-:Y:S04]  /*5c540*/  STL.64 [R1+0x28e8], R16 ;  /* 0x0028e81001007387 */ /* 0x0101e80000100a00 */
[----:B0-----:R-:W4:Y:S04]  /*5c550*/  LDL.LU R16, [R1+0x50] ;  /* 0x0000500001107983 */ /* 0x001f280000300800 */
[----:B------:R-:W4:Y:S04]  /*5c560*/  LDL.LU R17, [R1+0x54] ;  /* 0x0000540001117983 */ /* 0x000f280000300800 */
[----:B------:R-:W4:Y:S04]  /*5c570*/  LDL.LU R18, [R1+0x58] ;  /* 0x0000580001127983 */ /* 0x000f280000300800 */
[----:B------:R-:W4:Y:S04]  /*5c580*/  LDL.LU R19, [R1+0x5c] ;  /* 0x00005c0001137983 */ /* 0x000f280000300800 */
[----:B------:R-:W3:Y:S04]  /*5c590*/  LDL R8, [R1+0x4e4] ;  /* 0x0004e40001087983 */ /* 0x000ee80000100800 */
[----:B------:R-:W4:Y:S04]  /*5c5a0*/  LDL R9, [R1+0x4e0] ;  /* 0x0004e00001097983 */ /* 0x000f280000100800 */
[----:B------:R-:W4:Y:S04]  /*5c5b0*/  LDL R11, [R1+0x4e8] ;  /* 0x0004e800010b7983 */ /* 0x000f280000100800 */
[----:B------:R0:W-:Y:S04]  /*5c5c0*/  STS.128 [R0+0x80], R4 ;  /* 0x0000800400007388 */ /* 0x0001e80000000c00 */
[----:B-----5:R-:W-:Y:S04]  /*5c5d0*/  STS.128 [R0+0x280], R20 ;  /* 0x0002801400007388 */ /* 0x020fe80000000c00 */
[----:B0-----:R-:W5:Y:S04]  /*5c5e0*/  LDL.LU R4, [R1+0x80] ;  /* 0x0000800001047983 */ /* 0x001f680000300800 */
[----:B------:R-:W5:Y:S04]  /*5c5f0*/  LDL.LU R5, [R1+0x84] ;  /* 0x0000840001057983 */ /* 0x000f680000300800 */
[----:B------:R-:W5:Y:S04]  /*5c600*/  LDL.LU R6, [R1+0x88] ;  /* 0x0000880001067983 */ /* 0x000f680000300800 */
[----:B------:R-:W5:Y:S04]  /*5c610*/  LDL.LU R7, [R1+0x8c] ;  /* 0x00008c0001077983 */ /* 0x000f680000300800 */
[----:B--2---:R-:W-:Y:S04]  /*5c620*/  STS.128 [R0+0x200], R12 ;  /* 0x0002000c00007388 */ /* 0x004fe80000000c00 */
[----:B------:R-:W-:Y:S06]  /*5c630*/  BAR.SYNC.DEFER_BLOCKING 0x0 ;  /* 0x0000000000007b1d */ /* 0x000fec0000010000 */
[----:B---3--:R-:W0:Y:S04]  /*5c640*/  LDS.128 R12, [R8] ;  /* 0x00000000080c7984 */ /* 0x008e280000000c00 */
[----:B0-----:R-:W-:Y:S01]  /*5c650*/  STL [R1+0x384], R13 ;  /* 0x0003840d01007387 */ /* 0x001fe20000100800 */
[----:B------:R-:W-:-:S03]  /*5c660*/  IMAD.MOV.U32 R23, RZ, RZ, R12 ;  /* 0x000000ffff177224 */ /* 0x000fc600078e000c */
[----:B------:R-:W-:Y:S04]  /*5c670*/  STL.64 [R1+0x388], R14 ;  /* 0x0003880e01007387 */ /* 0x000fe80000100a00 */
[----:B----4-:R-:W0:Y:S04]  /*5c680*/  LDS.128 R12, [R9] ;  /* 0x00000000090c7984 */ /* 0x010e280000000c00 */
[----:B------:R1:W-:Y:S04]  /*5c690*/  STL [R1+0x26f4], R23 ;  /* 0x0026f41701007387 */ /* 0x0003e80000100800 */
[----:B------:R-:W2:Y:S04]  /*5c6a0*/  LDL.LU R20, [R1+0x70] ;  /* 0x0000700001147983 */ /* 0x000ea80000300800 */
[----:B------:R-:W2:Y:S04]  /*5c6b0*/  LDL.LU R21, [R1+0x74] ;  /* 0x0000740001157983 */ /* 0x000ea80000300800 */
[----:B------:R-:W2:Y:S04]  /*5c6c0*/  LDL.LU R22, [R1+0x78] ;  /* 0x0000780001167983 */ /* 0x000ea80000300800 */
[----:B-1----:R-:W2:Y:S04]  /*5c6d0*/  LDL.LU R23, [R1+0x7c] ;  /* 0x00007c0001177983 */ /* 0x002ea80000300800 */
[----:B0-----:R-:W-:Y:S04]  /*5c6e0*/  STL.64 [R1+0x3d0], R12 ;  /* 0x0003d00c01007387 */ /* 0x001fe80000100a00 */
[----:B------:R-:W-:Y:S04]  /*5c6f0*/  STL.64 [R1+0x3d8], R14 ;  /* 0x0003d80e01007387 */ /* 0x000fe80000100a00 */
[----:B------:R-:W0:Y:S04]  /*5c700*/  LDS.128 R12, [R11] ;  /* 0x000000000b0c7984 */ /* 0x000e280000000c00 */
[----:B0-----:R-:W-:Y:S04]  /*5c710*/  STL.64 [R1+0x410], R12 ;  /* 0x0004100c01007387 */ /* 0x001fe80000100a00 */
[----:B------:R-:W-:Y:S04]  /*5c720*/  STL.64 [R1+0x418], R14 ;  /* 0x0004180e01007387 */ /* 0x000fe80000100a00 */
[----:B------:R-:W0:Y:S04]  /*5c730*/  LDS.128 R12, [R3] ;  /* 0x00000000030c7984 */ /* 0x000e280000000c00 */
[----:B------:R-:W-:Y:S06]  /*5c740*/  BAR.SYNC.DEFER_BLOCKING 0x0 ;  /* 0x0000000000007b1d */ /* 0x000fec0000010000 */
[----:B------:R-:W-:Y:S04]  /*5c750*/  STS.128 [R0], R24 ;  /* 0x0000001800007388 */ /* 0x000fe80000000c00 */
[----:B0-----:R-:W-:Y:S04]  /*5c760*/  STL.64 [R1+0x460], R12 ;  /* 0x0004600c01007387 */ /* 0x001fe80000100a00 */
[----:B------:R0:W-:Y:S04]  /*5c770*/  STL.64 [R1+0x468], R14 ;  /* 0x0004680e01007387 */ /* 0x0001e80000100a00 */
[----:B0-----:R-:W3:Y:S04]  /*5c780*/  LDL.LU.64 R14, [R1+0x2918] ;  /* 0x00291800010e7983 */ /* 0x001ee80000300a00 */
[----:B------:R-:W3:Y:S04]  /*5c790*/  LDL.LU.64 R12, [R1+0x2910] ;  /* 0x00291000010c7983 */ /* 0x000ee80000300a00 */
[----:B------:R-:W4:Y:S04]  /*5c7a0*/  LDL.LU.64 R26, [R1+0x2908] ;  /* 0x00290800011a7983 */ /* 0x000f280000300a00 */
[----:B------:R-:W4:Y:S04]  /*5c7b0*/  LDL.LU.64 R24, [R1+0x2900] ;  /* 0x0029000001187983 */ /* 0x000f280000300a00 */
[----:B------:R-:W-:Y:S04]  /*5c7c0*/  STS.128 [R0+0x280], R16 ;  /* 0x0002801000007388 */ /* 0x000fe80000000c00 */
[----:B---3--:R0:W-:Y:S04]  /*5c7d0*/  STS.128 [R0+0x80], R12 ;  /* 0x0000800c00007388 */ /* 0x0081e80000000c00 */
[----:B----4-:R1:W-:Y:S04]  /*5c7e0*/  STS.128 [R0+0x200], R24 ;  /* 0x0002001800007388 */ /* 0x0103e80000000c00 */
[----:B------:R-:W-:Y:S06]  /*5c7f0*/  BAR.SYNC.DEFER_BLOCKING 0x0 ;  /* 0x0000000000007b1d */ /* 0x000fec0000010000 */
[----:B0-----:R-:W3:Y:S04]  /*5c800*/  LDL.LU R12, [R1+0x28fc] ;  /* 0x0028fc00010c7983 */ /* 0x001ee80000300800 */
[----:B-1----:R-:W4:Y:S04]  /*5c810*/  LDL.LU R25, [R1+0x28f8] ;  /* 0x0028f80001197983 */ /* 0x002f280000300800 */
[----:B------:R-:W0:Y:S04]  /*5c820*/  LDS.128 R16, [R8] ;  /* 0x0000000008107984 */ /* 0x000e280000000c00 */
[----:B0-----:R-:W-:Y:S01]  /*5c830*/  STL.64 [R1+0x40], R16 ;  /* 0x0000401001007387 */ /* 0x001fe20000100a00 */
[----:B------:R-:W-:-:S03]  /*5c840*/  IMAD.MOV.U32 R14, RZ, RZ, R16 ;  /* 0x000000ffff0e7224 */ /* 0x000fc600078e0010 */
[----:B------:R-:W-:Y:S04]  /*5c850*/  STL.64 [R1+0x48], R18 ;  /* 0x0000481201007387 */ /* 0x000fe80000100a00 */
[----:B------:R-:W0:Y:S04]  /*5c860*/  LDS.128 R16, [R9] ;  /* 0x0000000009107984 */ /* 0x000e280000000c00 */
[----:B0-----:R-:W-:Y:S04]  /*5c870*/  STL.64 [R1+0x3c0], R16 ;  /* 0x0003c01001007387 */ /* 0x001fe80000100a00 */
[----:B------:R-:W-:Y:S04]  /*5c880*/  STL.64 [R1+0x3c8], R18 ;  /* 0x0003c81201007387 */ /* 0x000fe80000100a00 */
[----:B------:R-:W0:Y:S04]  /*5c890*/  LDS.128 R16, [R11] ;  /* 0x000000000b107984 */ /* 0x000e280000000c00 */
[----:B0-----:R-:W-:Y:S01]  /*5c8a0*/  STL [R1+0x404], R17 ;  /* 0x0004041101007387 */ /* 0x001fe20000100800 */
[----:B------:R-:W-:-:S03]  /*5c8b0*/  IMAD.MOV.U32 R27, RZ, RZ, R16 ;  /* 0x000000ffff1b7224 */ /* 0x000fc600078e0010 */
[----:B------:R-:W-:Y:S04]  /*5c8c0*/  STL.64 [R1+0x408], R18 ;  /* 0x0004081201007387 */ /* 0x000fe80000100a00 */
[----:B------:R-:W0:Y:S04]  /*5c8d0*/  LDS.128 R16, [R3] ;  /* 0x0000000003107984 */ /* 0x000e280000000c00 */
[----:B------:R-:W-:Y:S04]  /*5c8e0*/  STL [R1+0x26d0], R27 ;  /* 0x0026d01b01007387 */ /* 0x000fe80000100800 */
[----:B------:R-:W-:Y:S06]  /*5c8f0*/  BAR.SYNC.DEFER_BLOCKING 0x0 ;  /* 0x0000000000007b1d */ /* 0x000fec0000010000 */
[----:B----4-:R1:W-:Y:S04]  /*5c900*/  STL [R1+0x28c0], R25 ;  /* 0x0028c01901007387 */ /* 0x0103e80000100800 */
[----:B------:R-:W4:Y:S04]  /*5c910*/  LDL.LU R24, [R1+0x60] ;  /* 0x0000600001187983 */ /* 0x000f280000300800 */
[----:B-1----:R-:W4:Y:S04]  /*5c920*/  LDL.LU R25, [R1+0x64] ;  /* 0x0000640001197983 */ /* 0x002f280000300800 */
[----:B------:R-:W4:Y:S04]  /*5c930*/  LDL.LU R26, [R1+0x68] ;  /* 0x00006800011a7983 */ /* 0x000f280000300800 */
[----:B------:R-:W4:Y:S04]  /*5c940*/  LDL.LU R27, [R1+0x6c] ;  /* 0x00006c00011b7983 */ /* 0x000f280000300800 */
[----:B0-----:R-:W-:Y:S04]  /*5c950*/  STL.64 [R1+0x450], R16 ;  /* 0x0004501001007387 */ /* 0x001fe80000100a00 */
[----:B------:R0:W-:Y:S04]  /*5c960*/  STL.64 [R1+0x458], R18 ;  /* 0x0004581201007387 */ /* 0x0001e80000100a00 */
[----:B0-----:R-:W3:Y:S04]  /*5c970*/  LDL.LU.64 R18, [R1+0x28f0] ;  /* 0x0028f00001127983 */ /* 0x001ee80000300a00 */
[----:B------:R-:W3:Y:S04]  /*5c980*/  LDL.LU.64 R16, [R1+0x28e8] ;  /* 0x0028e80001107983 */ /* 0x000ee80000300a00 */
[----:B--2---:R-:W-:Y:S04]  /*5c990*/  STS.128 [R0+0x80], R20 ;  /* 0x0000801400007388 */ /* 0x004fe80000000c00 */
[----:B-----5:R-:W-:Y:S01]  /*5c9a0*/  STS.128 [R0+0x200], R4 ;  /* 0x0002000400007388 */ /* 0x020fe20000000c00 */
[----:B------:R-:W-:-:S03]  /*5c9b0*/  ISETP.GE.AND P1, PT, R29, c[0x0][0x17c], PT ;  /* 0x00005f001d007a0c */ /* 0x000fc60003f26270 */
[----:B----4-:R-:W-:Y:S04]  /*5c9c0*/  STS.128 [R0], R24 ;  /* 0x0000001800007388 */ /* 0x010fe80000000c00 */
[----:B---3--:R-:W-:Y:S04]  /*5c9d0*/  STS.128 [R0+0x280], R16 ;  /* 0x0002801000007388 */ /* 0x008fe80000000c00 */
[----:B------:R-:W-:Y:S06]  /*5c9e0*/  BAR.SYNC.DEFER_BLOCKING 0x0 ;  /* 0x0000000000007b1d */ /* 0x000fec0000010000 */
[----:B------:R-:W0:Y:S02]  /*5c9f0*/  LDS.128 R4, [R8] ;  /* 0x0000000008047984 */ /* 0x000e240000000c00 */
[----:B0-----:R-:W-:-:S02]  /*5ca00*/  IMAD.MOV.U32 R13, RZ, RZ, R4 ;  /* 0x000000ffff0d7224 */ /* 0x001fc400078e0004 */
[----:B------:R-:W-:Y:S04]  /*5ca10*/  STL.64 [R1+0x20], R4 ;  /* 0x0000200401007387 */ /* 0x000fe80000100a00 */
[----:B------:R-:W-:Y:S04]  /*5ca20*/  STL.64 [R1+0x28], R6 ;  /* 0x0000280601007387 */ /* 0x000fe80000100a00 */
[----:B------:R-:W-:Y:S04]  /*5ca30*/  STL [R1+0x2700], R14 ;  /* 0x0027000e01007387 */ /* 0x000fe80000100800 */
[----:B------:R-:W-:Y:S04]  /*5ca40*/  STL.64 [R1+0x26f8], R12 ;  /* 0x0026f80c01007387 */ /* 0x000fe80000100a00 */
[----:B------:R-:W0:Y:S04]  /*5ca50*/  LDS.128 R12, [R9] ;  /* 0x00000000090c7984 */ /* 0x000e280000000c00 */
[----:B------:R-:W1:Y:S04]  /*5ca60*/  LDS.128 R4, [R11] ;  /* 0x000000000b047984 */ /* 0x000e680000000c00 */
[----:B------:R-:W-:Y:S04]  /*5ca70*/  STL [R1+0x28d0], R11 ;  /* 0x0028d00b01007387 */ /* 0x000fe80000100800 */
[----:B0-----:R-:W-:Y:S04]  /*5ca80*/  STL.64 [R1+0x90], R12 ;  /* 0x0000900c01007387 */ /* 0x001fe80000100a00 */
[----:B------:R-:W-:Y:S04]  /*5ca90*/  STL.64 [R1+0x98], R14 ;  /* 0x0000980e01007387 */ /* 0x000fe80000100a00 */
[----:B------:R-:W-:Y:S04]  /*5caa0*/  STL.64 [R1+0x28c8], R8 ;  /* 0x0028c80801007387 */ /* 0x000fe80000100a00 */
[----:B-1----:R-:W-:Y:S04]  /*5cab0*/  STL.64 [R1+0x3f0], R4 ;  /* 0x0003f00401007387 */ /* 0x002fe80000100a00 */
[----:B------:R-:W-:Y:S04]  /*5cac0*/  STL.64 [R1+0x3f8], R6 ;  /* 0x0003f80601007387 */ /* 0x000fe80000100a00 */
[----:B------:R-:W0:Y:S04]  /*5cad0*/  LDS.128 R4, [R3] ;  /* 0x0000000003047984 */ /* 0x000e280000000c00 */
[----:B0-----:R0:W-:Y:S01]  /*5cae0*/  STL [R1+0x444], R5 ;  /* 0x0004440501007387 */ /* 0x0011e20000100800 */
[----:B------:R-:W-:-:S03]  /*5caf0*/  IMAD.MOV.U32 R29, RZ, RZ, R4 ;  /* 0x000000ffff1d7224 */ /* 0x000fc600078e0004 */
[----:B------:R1:W-:Y:S04]  /*5cb00*/  STL.64 [R1+0x448], R6 ;  /* 0x0004480601007387 */ /* 0x0003e80000100a00 */
[----:B------:R-:W2:Y:S04]  /*5cb10*/  LDL.LU R4, [R1+0x140] ;  /* 0x0001400001047983 */ /* 0x000ea80000300800 */
[----:B0-----:R-:W2:Y:S04]  /*5cb20*/  LDL.LU R5, [R1+0x144] ;  /* 0x0001440001057983 */ /* 0x001ea80000300800 */
[----:B-1----:R-:W3:Y:S04]  /*5cb30*/  LDL.LU R6, [R1+0x148] ;  /* 0x0001480001067983 */ /* 0x002ee80000300800 */
[----:B------:R-:W3:Y:S04]  /*5cb40*/  LDL.LU R7, [R1+0x14c] ;  /* 0x00014c0001077983 */ /* 0x000ee80000300800 */
[----:B------:R-:W-:Y:S06]  /*5cb50*/  BAR.SYNC.DEFER_BLOCKING 0x0 ;  /* 0x0000000000007b1d */ /* 0x000fec0000010000 */
[----:B---3--:R-:W-:Y:S04]  /*5cb60*/  STL.64 [R1+0x2878], R6 ;  /* 0x0028780601007387 */ /* 0x008fe80000100a00 */
[----:B--2---:R0:W-:Y:S04]  /*5cb70*/  STL.64 [R1+0x2870], R4 ;  /* 0x0028700401007387 */ /* 0x0041e80000100a00 */
[----:B0-----:R-:W2:Y:S04]  /*5cb80*/  LDL.LU R4, [R1+0x110] ;  /* 0x0001100001047983 */ /* 0x001ea80000300800 */
[----:B------:R-:W2:Y:S04]  /*5cb90*/  LDL.LU R5, [R1+0x114] ;  /* 0x0001140001057983 */ /* 0x000ea80000300800 */
[----:B------:R-:W3:Y:S04]  /*5cba0*/  LDL.LU R6, [R1+0x118] ;  /* 0x0001180001067983 */ /* 0x000ee80000300800 */
[----:B------:R-:W3:Y:S04]  /*5cbb0*/  LDL.LU R7, [R1+0x11c] ;  /* 0x00011c0001077983 */ /* 0x000ee80000300800 */
[----:B---3--:R-:W-:Y:S04]  /*5cbc0*/  STL.64 [R1+0x2888], R6 ;  /* 0x0028880601007387 */ /* 0x008fe80000100a00 */
[----:B--2---:R0:W-:Y:S04]  /*5cbd0*/  STL.64 [R1+0x2880], R4 ;  /* 0x0028800401007387 */ /* 0x0041e80000100a00 */
[----:B0-----:R-:W2:Y:S04]  /*5cbe0*/  LDL.LU R4, [R1+0x100] ;  /* 0x0001000001047983 */ /* 0x001ea80000300800 */
[----:B------:R-:W2:Y:S04]  /*5cbf0*/  LDL.LU R5, [R1+0x104] ;  /* 0x0001040001057983 */ /* 0x000ea80000300800 */
[----:B------:R-:W3:Y:S04]  /*5cc00*/  LDL.LU R6, [R1+0x108] ;  /* 0x0001080001067983 */ /* 0x000ee80000300800 */
[----:B------:R-:W3:Y:S04]  /*5cc10*/  LDL.LU R7, [R1+0x10c] ;  /* 0x00010c0001077983 */ /* 0x000ee80000300800 */
[----:B------:R-:W4:Y:S04]  /*5cc20*/  LDL.LU R24, [R1+0xc0] ;  /* 0x0000c00001187983 */ /* 0x000f280000300800 */
[----:B------:R-:W4:Y:S04]  /*5cc30*/  LDL.LU R25, [R1+0xc4] ;  /* 0x0000c40001197983 */ /* 0x000f280000300800 */
[----:B------:R-:W5:Y:S04]  /*5cc40*/  LDL.LU R26, [R1+0xc8] ;  /* 0x0000c800011a7983 */ /* 0x000f680000300800 */
[----:B------:R-:W5:Y:S04]  /*5cc50*/  LDL.LU R27, [R1+0xcc] ;  /* 0x0000cc00011b7983 */ /* 0x000f680000300800 */
[----:B-----5:R-:W-:Y:S04]  /*5cc60*/  STL.64 [R1+0x28e0], R26 ;  /* 0x0028e01a01007387 */ /* 0x020fe80000100a00 */
[----:B----4-:R0:W-:Y:S04]  /*5cc70*/  STL.64 [R1+0x28d8], R24 ;  /* 0x0028d81801007387 */ /* 0x0101e80000100a00 */
[----:B------:R-:W4:Y:S04]  /*5cc80*/  LDL.LU R8, [R1+0xb0] ;  /* 0x0000b00001087983 */ /* 0x000f280000300800 */
[----:B------:R-:W4:Y:S04]  /*5cc90*/  LDL.LU R9, [R1+0xb4] ;  /* 0x0000b40001097983 */ /* 0x000f280000300800 */
[----:B------:R-:W4:Y:S04]  /*5cca0*/  LDL.LU R10, [R1+0xb8] ;  /* 0x0000b800010a7983 */ /* 0x000f280000300800 */
[----:B------:R-:W4:Y:S04]  /*5ccb0*/  LDL.LU R11, [R1+0xbc] ;  /* 0x0000bc00010b7983 */ /* 0x000f280000300800 */
[----:B0-----:R-:W5:Y:S04]  /*5ccc0*/  LDL.LU R24, [R1+0xa0] ;  /* 0x0000a00001187983 */ /* 0x001f680000300800 */
[----:B------:R-:W5:Y:S04]  /*5ccd0*/  LDL.LU R25, [R1+0xa4] ;  /* 0x0000a40001197983 */ /* 0x000f680000300800 */
[----:B------:R-:W5:Y:S04]  /*5cce0*/  LDL.LU R26, [R1+0xa8] ;  /* 0x0000a800011a7983 */ /* 0x000f680000300800 */
[----:B------:R-:W5:Y:S04]  /*5ccf0*/  LDL.LU R27, [R1+0xac] ;  /* 0x0000ac00011b7983 */ /* 0x000f680000300800 */
        /* <DEDUP_REMOVED lines=12> */
[----:B-----5:R-:W-:Y:S04]  /*5cdc0*/  STS.128 [R0], R24 ;  /* 0x0000001800007388 */ /* 0x020fe80000000c00 */
[----:B----4-:R-:W-:Y:S04]  /*5cdd0*/  STS.128 [R0+0x80], R8 ;  /* 0x0000800800007388 */ /* 0x010fe80000000c00 */
[----:B---3--:R-:W-:Y:S04]  /*5cde0*/  STL.64 [R1+0x28b8], R6 ;  /* 0x0028b80601007387 */ /* 0x008fe80000100a00 */
[----:B--2---:R0:W-:Y:S04]  /*5cdf0*/  STL.64 [R1+0x28b0], R4 ;  /* 0x0028b00401007387 */ /* 0x0041e80000100a00 */
[----:B0-----:R-:W2:Y:S04]  /*5ce00*/  LDL.LU R4, [R1+0xd0] ;  /* 0x0000d00001047983 */ /* 0x001ea80000300800 */
[----:B------:R-:W2:Y:S04]  /*5ce10*/  LDL.LU R5, [R1+0xd4] ;  /* 0x0000d40001057983 */ /* 0x000ea80000300800 */
[----:B------:R-:W2:Y:S04]  /*5ce20*/  LDL.LU R6, [R1+0xd8] ;  /* 0x0000d80001067983 */ /* 0x000ea80000300800 */
[----:B------:R-:W2:Y:S04]  /*5ce30*/  LDL.LU R7, [R1+0xdc] ;  /* 0x0000dc0001077983 */ /* 0x000ea80000300800 */
[----:B------:R-:W3:Y:S04]  /*5ce40*/  LDL.LU R20, [R1+0x130] ;  /* 0x0001300001147983 */ /* 0x000ee80000300800 */
[----:B------:R-:W3:Y:S04]  /*5ce50*/  LDL.LU R21, [R1+0x134] ;  /* 0x0001340001157983 */ /* 0x000ee80000300800 */
[----:B------:R-:W3:Y:S04]  /*5ce60*/  LDL.LU R22, [R1+0x138] ;  /* 0x0001380001167983 */ /* 0x000ee80000300800 */
[----:B------:R-:W3:Y:S04]  /*5ce70*/  LDL.LU R23, [R1+0x13c] ;  /* 0x00013c0001177983 */ /* 0x000ee80000300800 */
[----:B------:R-:W4:Y:S04]  /*5ce80*/  LDL.LU R12, [R1+0x120] ;  /* 0x00012000010c7983 */ /* 0x000f280000300800 */
[----:B------:R-:W4:Y:S04]  /*5ce90*/  LDL.LU R13, [R1+0x124] ;  /* 0x00012400010d7983 */ /* 0x000f280000300800 */
[----:B------:R-:W4:Y:S04]  /*5cea0*/  LDL.LU R14, [R1+0x128] ;  /* 0x00012800010e7983 */ /* 0x000f280000300800 */
[----:B------:R-:W4:Y:S04]  /*5ceb0*/  LDL.LU R15, [R1+0x12c] ;  /* 0x00012c00010f7983 */ /* 0x000f280000300800 */
[----:B------:R-:W5:Y:S04]  /*5cec0*/  LDL.LU R16, [R1+0x150] ;  /* 0x0001500001107983 */ /* 0x000f680000300800 */
[----:B------:R-:W5:Y:S04]  /*5ced0*/  LDL.LU R17, [R1+0x154] ;  /* 0x0001540001117983 */ /* 0x000f680000300800 */
[----:B------:R-:W5:Y:S04]  /*5cee0*/  LDL.LU R18, [R1+0x158] ;  /* 0x0001580001127983 */ /* 0x000f680000300800 */
[----:B------:R-:W5:Y:S04]  /*5cef0*/  LDL.LU R19, [R1+0x15c] ;  /* 0x00015c0001137983 */ /* 0x000f680000300800 */
[----:B------:R-:W-:Y:S04]  /*5cf00*/  STL [R1+0x26a8], R29 ;  /* 0x0026a81d01007387 */ /* 0x000fe80000100800 */
[----:B------:R-:W3:Y:S04]  /*5cf10*/  LDL.LU.64 R26, [R1+0x28e0] ;  /* 0x0028e000011a7983 */ /* 0x000ee80000300a00 */
[----:B------:R-:W3:Y:S04]  /*5cf20*/  LDL.LU.64 R24, [R1+0x28d8] ;  /* 0x0028d80001187983 */ /* 0x000ee80000300a00 */
[----:B------:R-:W4:Y:S04]  /*5cf30*/  LDL.LU R11, [R1+0x28d0] ;  /* 0x0028d000010b7983 */ /* 0x000f280000300800 */
[----:B------:R-:W4:Y:S04]  /*5cf40*/  LDL.LU.64 R8, [R1+0x28c8] ;  /* 0x0028c80001087983 */ /* 0x000f280000300a00 */
[----:B--2---:R-:W-:Y:S04]  /*5cf50*/  STS.128 [R0+0x280], R4 ;  /* 0x0002800400007388 */ /* 0x004fe80000000c00 */
[----:B---3--:R0:W-:Y:S04]  /*5cf60*/  STS.128 [R0+0x200], R24 ;  /* 0x0002001800007388 */ /* 0x0081e80000000c00 */
[----:B------:R-:W-:Y:S06]  /*5cf70*/  BAR.SYNC.DEFER_BLOCKING 0x0 ;  /* 0x0000000000007b1d */ /* 0x000fec0000010000 */
[----:B0-----:R-:W2:Y:S04]  /*5cf80*/  LDL.LU R25, [R1+0x28c0] ;  /* 0x0028c00001197983 */ /* 0x001ea80000300800 */
[----:B----4-:R-:W0:Y:S04]  /*5cf90*/  LDS.128 R4, [R8] ;  /* 0x0000000008047984 */ /* 0x010e280000000c00 */
        /* <DEDUP_REMOVED lines=8> */
[----:B0-----:R-:W-:Y:S04]  /*5d020*/  STL.64 [R1+0xd0], R4 ;  /* 0x0000d00401007387 */ /* 0x001fe80000100a00 */
[----:B------:R-:W-:Y:S04]  /*5d030*/  STL.64 [R1+0xd8], R6 ;  /* 0x0000d80601007387 */ /* 0x000fe80000100a00 */
[----:B------:R-:W0:Y:S04]  /*5d040*/  LDS.128 R4, [R3] ;  /* 0x0000000003047984 */ /* 0x000e280000000c00 */
[----:B0-----:R-:W-:Y:S01]  /*5d050*/  STL [R1+0x434], R5 ;  /* 0x0004340501007387 */ /* 0x001fe20000100800 */
[----:B------:R-:W-:-:S03]  /*5d060*/  IMAD.MOV.U32 R28, RZ, RZ, R4 ;  /* 0x000000ffff1c7224 */ /* 0x000fc600078e0004 */
[----:B------:R0:W-:Y:S04]  /*5d070*/  STL.64 [R1+0x438], R6 ;  /* 0x0004380601007387 */ /* 0x0001e80000100a00 */
[----:B0-----:R-:W3:Y:S04]  /*5d080*/  LDL.LU.64 R6, [R1+0x28b8] ;  /* 0x0028b80001067983 */ /* 0x001ee80000300a00 */
[----:B------:R-:W3:Y:S04]  /*5d090*/  LDL.LU.64 R4, [R1+0x28b0] ;  /* 0x0028b00001047983 */ /* 0x000ee80000300a00 */
[----:B------:R-:W-:Y:S06]  /*5d0a0*/  BAR.SYNC.DEFER_BLOCKING 0x0 ;  /* 0x0000000000007b1d */ /* 0x000fec0000010000 */
[----:B------:R-:W-:Y:S04]  /*5d0b0*/  STL [R1+0x26ac], R28 ;  /* 0x0026ac1c01007387 */ /* 0x000fe80000100800 */
[----:B---3--:R0:W-:Y:S04]  /*5d0c0*/  STS.128 [R0], R4 ;  /* 0x0000000400007388 */ /* 0x0081e80000000c00 */
[----:B0-----:R-:W3:Y:S04]  /*5d0d0*/  LDL.LU.64 R6, [R1+0x28a8] ;  /* 0x0028a80001067983 */ /* 0x001ee80000300a00 */
[----:B------:R-:W3:Y:S04]  /*5d0e0*/  LDL.LU.64 R4, [R1+0x28a0] ;  /* 0x0028a00001047983 */ /* 0x000ee80000300a00 */
[----:B---3--:R0:W-:Y:S04]  /*5d0f0*/  STS.128 [R0+0x80], R4 ;  /* 0x0000800400007388 */ /* 0x0081e80000000c00 */
[----:B0-----:R-:W3:Y:S04]  /*5d100*/  LDL.LU.64 R6, [R1+0x2898] ;  /* 0x0028980001067983 */ /* 0x001ee80000300a00 */
[----:B------:R-:W3:Y:S04]  /*5d110*/  LDL.LU.64 R4, [R1+0x2890] ;  /* 0x0028900001047983 */ /* 0x000ee80000300a00 */
[----:B---3--:R0:W-:Y:S04]  /*5d120*/  STS.128 [R0+0x200], R4 ;  /* 0x0002000400007388 */ /* 0x0081e80000000c00 */
[----:B0-----:R-:W3:Y:S04]  /*5d130*/  LDL.LU.64 R6, [R1+0x2888] ;  /* 0x0028880001067983 */ /* 0x001ee80000300a00 */
[----:B------:R-:W3:Y:S04]  /*5d140*/  LDL.LU.64 R4, [R1+0x2880] ;  /* 0x0028800001047983 */ /* 0x000ee80000300a00 */
[----:B---3--:R-:W-:Y:S04]  /*5d150*/  STS.128 [R0+0x280], R4 ;  /* 0x0002800400007388 */ /* 0x008fe80000000c00 */
[----:B------:R-:W-:Y:S06]  /*5d160*/  BAR.SYNC.DEFER_BLOCKING 0x0 ;  /* 0x0000000000007b1d */ /* 0x000fec0000010000 */
        /* <DEDUP_REMOVED lines=8> */
[----:B0-----:R-:W-:Y:S04]  /*5d1f0*/  STL.64 [R1+0xc0], R4 ;  /* 0x0000c00401007387 */ /* 0x001fe80000100a00 */
[----:B------:R-:W-:Y:S04]  /*5d200*/  STL.64 [R1+0xc8], R6 ;  /* 0x0000c80601007387 */ /* 0x000fe80000100a00 */
[----:B------:R-:W0:Y:S04]  /*5d210*/  LDS.128 R4, [R3] ;  /* 0x0000000003047984 */ /* 0x000e280000000c00 */
[----:B------:R-:W-:Y:S06]  /*5d220*/  BAR.SYNC.DEFER_BLOCKING 0x0 ;  /* 0x0000000000007b1d */ /* 0x000fec0000010000 */
[----:B0-----:R-:W-:Y:S04]  /*5d230*/  STL.64 [R1+0x100], R4 ;  /* 0x0001000401007387 */ /* 0x001fe80000100a00 */
[----:B------:R0:W-:Y:S04]  /*5d240*/  STL.64 [R1+0x108], R6 ;  /* 0x0001080601007387 */ /* 0x0001e80000100a00 */
[----:B0-----:R-:W3:Y:S04]  /*5d250*/  LDL.LU.64 R6, [R1+0x2878] ;  /* 0x0028780001067983 */ /* 0x001ee80000300a00 */
[----:B------:R-:W3:Y:S04]  /*5d260*/  LDL.LU.64 R4, [R1+0x2870] ;  /* 0x0028700001047983 */ /* 0x000ee80000300a00 */
[----:B------:R-:W-:Y:S04]  /*5d270*/  STS.128 [R0], R12 ;  /* 0x0000000c00007388 */ /* 0x000fe80000000c00 */
[----:B------:R-:W-:Y:S04]  /*5d280*/  STS.128 [R0+0x80], R20 ;  /* 0x0000801400007388 */ /* 0x000fe80000000c00 */
[----:B-----5:R-:W-:Y:S04]  /*5d290*/  STS.128 [R0+0x280], R16 ;  /* 0x0002801000007388 */ /* 0x020fe80000000c00 */
[----:B---3--:R-:W-:Y:S04]  /*5d2a0*/  STS.128 [R0+0x200], R4 ;  /* 0x0002000400007388 */ /* 0x008fe80000000c00 */
[----:B------:R-:W-:Y:S06]  /*5d2b0*/  BAR.SYNC.DEFER_BLOCKING 0x0 ;  /* 0x0000000000007b1d */ /* 0x000fec0000010000 */
[----:B------:R-:W0:Y:S04]  /*5d2c0*/  LDS.128 R4, [R8] ;  /* 0x0000000008047984 */ /* 0x000e280000000c00 */
[----:B0-----:R-:W-:Y:S01]  /*5d2d0*/  STL.64 [R1], R4 ;  /* 0x0000000401007387 */ /* 0x001fe20000100a00 */
[----:B------:R-:W-:-:S03]  /*5d2e0*/  IMAD.MOV.U32 R26, RZ, RZ, R4 ;  /* 0x000000ffff1a7224 */ /* 0x000fc600078e0004 */
[----:B------:R-:W-:Y:S04]  /*5d2f0*/  STL.64 [R1+0x8], R6 ;  /* 0x0000080601007387 */ /* 0x000fe80000100a00 */
[----:B------:R-:W0:Y:S04]  /*5d300*/  LDS.128 R4, [R9] ;  /* 0x0000000009047984 */ /* 0x000e280000000c00 */
[----:B------:R-:W-:Y:S04]  /*5d310*/  STL [R1+0x2708], R26 ;  /* 0x0027081a01007387 */ /* 0x000fe80000100800 */
[----:B--2---:R1:W-:Y:S04]  /*5d320*/  STL [R1+0x2704], R25 ;  /* 0x0027041901007387 */ /* 0x0043e80000100800 */
[----:B------:R-:W2:Y:S04]  /*5d330*/  LDL.LU R24, [R1+0x1d0] ;  /* 0x0001d00001187983 */ /* 0x000ea80000300800 */
[----:B0-----:R0:W-:Y:S04]  /*5d340*/  STL.64 [R1+0x60], R4 ;  /* 0x0000600401007387 */ /* 0x0011e80000100a00 */
[----:B------:R3:W-:Y:S04]  /*5d350*/  STL.64 [R1+0x68], R6 ;  /* 0x0000680601007387 */ /* 0x0007e80000100a00 */
[----:B-1----:R-:W2:Y:S04]  /*5d360*/  LDL.LU R25, [R1+0x1d4] ;  /* 0x0001d40001197983 */ /* 0x002ea80000300800 */
[----:B------:R-:W4:Y:S04]  /*5d370*/  LDL.LU R26, [R1+0x1d8] ;  /* 0x0001d800011a7983 */ /* 0x000f280000300800 */
[----:B------:R-:W4:Y:S04]  /*5d380*/  LDL.LU R27, [R1+0x1dc] ;  /* 0x0001dc00011b7983 */ /* 0x000f280000300800 */
[----:B0-----:R-:W5:Y:S04]  /*5d390*/  LDL.LU R4, [R1+0x190] ;  /* 0x0001900001047983 */ /* 0x001f680000300800 */
[----:B------:R-:W5:Y:S04]  /*5d3a0*/  LDL.LU R5, [R1+0x194] ;  /* 0x0001940001057983 */ /* 0x000f680000300800 */
[----:B---3--:R-:W3:Y:S04]  /*5d3b0*/  LDL.LU R6, [R1+0x198] ;  /* 0x0001980001067983 */ /* 0x008ee80000300800 */
[----:B------:R-:W3:Y:S04]  /*5d3c0*/  LDL.LU R7, [R1+0x19c] ;  /* 0x00019c0001077983 */ /* 0x000ee80000300800 */
[----:B---3--:R-:W-:Y:S04]  /*5d3d0*/  STL.64 [R1+0x2848], R6 ;  /* 0x0028480601007387 */ /* 0x008fe80000100a00 */
[----:B-----5:R0:W-:Y:S04]  /*5d3e0*/  STL.64 [R1+0x2840], R4 ;  /* 0x0028400401007387 */ /* 0x0201e80000100a00 */
[----:B0-----:R-:W3:Y:S04]  /*5d3f0*/  LDL.LU R4, [R1+0x170] ;  /* 0x0001700001047983 */ /* 0x001ee80000300800 */
[----:B------:R-:W3:Y:S04]  /*5d400*/  LDL.LU R5, [R1+0x174] ;  /* 0x0001740001057983 */ /* 0x000ee80000300800 */
[----:B------:R-:W5:Y:S04]  /*5d410*/  LDL.LU R6, [R1+0x178] ;  /* 0x0001780001067983 */ /* 0x000f680000300800 */
[----:B------:R-:W5:Y:S04]  /*5d420*/  LDL.LU R7, [R1+0x17c] ;  /* 0x00017c0001077983 */ /* 0x000f680000300800 */
[----:B-----5:R-:W-:Y:S04]  /*5d430*/  STL.64 [R1+0x2858], R6 ;  /* 0x0028580601007387 */ /* 0x020fe80000100a00 */
[----:B---3--:R0:W-:Y:S04]  /*5d440*/  STL.64 [R1+0x2850], R4 ;  /* 0x0028500401007387 */ /* 0x0081e80000100a00 */
[----:B0-----:R-:W3:Y:S04]  /*5d450*/  LDL.LU R4, [R1+0x160] ;  /* 0x0001600001047983 */ /* 0x001ee80000300800 */
[----:B------:R-:W3:Y:S04]  /*5d460*/  LDL.LU R5, [R1+0x164] ;  /* 0x0001640001057983 */ /* 0x000ee80000300800 */
[----:B------:R-:W5:Y:S04]  /*5d470*/  LDL.LU R6, [R1+0x168] ;  /* 0x0001680001067983 */ /* 0x000f680000300800 */
[----:B------:R-:W5:Y:S04]  /*5d480*/  LDL.LU R7, [R1+0x16c] ;  /* 0x00016c0001077983 */ /* 0x000f680000300800 */
[----:B-----5:R-:W-:Y:S04]  /*5d490*/  STL.64 [R1+0x2868], R6 ;  /* 0x0028680601007387 */ /* 0x020fe80000100a00 */
[----:B---3--:R-:W-:Y:S04]  /*5d4a0*/  STL.64 [R1+0x2860], R4 ;  /* 0x0028600401007387 */ /* 0x008fe80000100a00 */
[----:B----4-:R-:W-:Y:S04]  /*5d4b0*/  STL.64 [R1+0x2818], R26 ;  /* 0x0028181a01007387 */ /* 0x010fe80000100a00 */
[----:B--2---:R0:W-:Y:S04]  /*5d4c0*/  STL.64 [R1+0x2810], R24 ;  /* 0x0028101801007387 */ /* 0x0041e80000100a00 */
[----:B------:R-:W2:Y:S04]  /*5d4d0*/  LDL.LU R20, [R1+0x1f0] ;  /* 0x0001f00001147983 */ /* 0x000ea80000300800 */
[----:B------:R-:W2:Y:S04]  /*5d4e0*/  LDL.LU R21, [R1+0x1f4] ;  /* 0x0001f40001157983 */ /* 0x000ea80000300800 */
[----:B------:R-:W3:Y:S04]  /*5d4f0*/  LDL.LU R22, [R1+0x1f8] ;  /* 0x0001f80001167983 */ /* 0x000ee80000300800 */
[----:B------:R-:W3:Y:S04]  /*5d500*/  LDL.LU R23, [R1+0x1fc] ;  /* 0x0001fc0001177983 */ /* 0x000ee80000300800 */
[----:B------:R-:W1:Y:S04]  /*5d510*/  LDS.128 R4, [R11] ;  /* 0x000000000b047984 */ /* 0x000e680000000c00 */
[----:B---3--:R-:W-:Y:S04]  /*5d520*/  STL.64 [R1+0x2828], R22 ;  /* 0x0028281601007387 */ /* 0x008fe80000100a00 */
[----:B--2---:R-:W-:Y:S04]  /*5d530*/  STL.64 [R1+0x2820], R20 ;  /* 0x0028201401007387 */ /* 0x004fe80000100a00 */
        /* <DEDUP_REMOVED lines=22> */
[----:B-1----:R-:W-:Y:S04]  /*5d6a0*/  STL.64 [R1+0xb0], R4 ;  /* 0x0000b00401007387 */ /* 0x002fe80000100a00 */
[----:B------:R-:W-:Y:S04]  /*5d6b0*/  STL.64 [R1+0xb8], R6 ;  /* 0x0000b80601007387 */ /* 0x000fe80000100a00 */
[----:B------:R-:W0:Y:S04]  /*5d6c0*/  LDS.128 R4, [R3] ;  /* 0x0000000003047984 */ /* 0x000e280000000c00 */
[----:B------:R-:W-:Y:S06]  /*5d6d0*/  BAR.SYNC.DEFER_BLOCKING 0x0 ;  /* 0x0000000000007b1d */ /* 0x000fec0000010000 */
[----:B0-----:R-:W-:Y:S04]  /*5d6e0*/  STL.64 [R1+0xf0], R4 ;  /* 0x0000f00401007387 */ /* 0x001fe80000100a00 */
[----:B------:R0:W-:Y:S04]  /*5d6f0*/  STL.64 [R1+0xf8], R6 ;  /* 0x0000f80601007387 */ /* 0x0001e80000100a00 */
[----:B0-----:R-:W2:Y:S04]  /*5d700*/  LDL.LU.64 R6, [R1+0x2868] ;  /* 0x0028680001067983 */ /* 0x001ea80000300a00 */
[----:B------:R-:W2:Y:S04]  /*5d710*/  LDL.LU.64 R4, [R1+0x2860] ;  /* 0x0028600001047983 */ /* 0x000ea80000300a00 */
[----:B--2---:R0:W-:Y:S04]  /*5d720*/  STS.128 [R0], R4 ;  /* 0x0000000400007388 */ /* 0x0041e80000000c00 */
[----:B0-----:R-:W2:Y:S04]  /*5d730*/  LDL.LU.64 R6, [R1+0x2858] ;  /* 0x0028580001067983 */ /* 0x001ea80000300a00 */
[----:B------:R-:W2:Y:S04]  /*5d740*/  LDL.LU.64 R4, [R1+0x2850] ;  /* 0x0028500001047983 */ /* 0x000ea80000300a00 */
[----:B--2---:R0:W-:Y:S04]  /*5d750*/  STS.128 [R0+0x80], R4 ;  /* 0x0000800400007388 */ /* 0x0041e80000000c00 */
[----:B0-----:R-:W2:Y:S04]  /*5d760*/  LDL.LU.64 R6, [R1+0x2848] ;  /* 0x0028480001067983 */ /* 0x001ea80000300a00 */
[----:B------:R-:W2:Y:S04]  /*5d770*/  LDL.LU.64 R4, [R1+0x2840] ;  /* 0x0028400001047983 */ /* 0x000ea80000300a00 */
[----:B------:R-:W-:Y:S04]  /*5d780*/  STS.128 [R0+0x200], R24 ;  /* 0x0002001800007388 */ /* 0x000fe80000000c00 */
[----:B--2---:R-:W-:Y:S04]  /*5d790*/  STS.128 [R0+0x280], R4 ;  /* 0x0002800400007388 */ /* 0x004fe80000000c00 */
[----:B------:R-:W-:Y:S06]  /*5d7a0*/  BAR.SYNC.DEFER_BLOCKING 0x0 ;  /* 0x0000000000007b1d */ /* 0x000fec0000010000 */
[----:B------:R-:W0:Y:S04]  /*5d7b0*/  LDS.128 R4, [R8] ;  /* 0x0000000008047984 */ /* 0x000e280000000c00 */
[----:B------:R-:W1:Y:S04]  /*5d7c0*/  LDS.128 R24, [R9] ;  /* 0x0000000009187984 */ /* 0x000e680000000c00 */
[----:B0-----:R-:W-:Y:S04]  /*5d7d0*/  STL [R1+0x2680], R5 ;  /* 0x0026800501007387 */ /* 0x001fe80000100800 */
[----:B------:R-:W-:Y:S04]  /*5d7e0*/  STL [R1+0x25fc], R6 ;  /* 0x0025fc0601007387 */ /* 0x000fe80000100800 */
[----:B------:R-:W-:Y:S04]  /*5d7f0*/  STL [R1+0x2580], R7 ;  /* 0x0025800701007387 */ /* 0x000fe80000100800 */
[----:B------:R-:W-:Y:S04]  /*5d800*/  STL [R1+0x2598], R7 ;  /* 0x0025980701007387 */ /* 0x000fe80000100800 */
[----:B------:R0:W-:Y:S04]  /*5d810*/  STL [R1+0x270c], R4 ;  /* 0x00270c0401007387 */ /* 0x0001e80000100800 */
[----:B0-----:R-:W2:Y:S04]  /*5d820*/  LDL.LU R4, [R1+0x1c0] ;  /* 0x0001c00001047983 */ /* 0x001ea80000300800 */
[----:B------:R-:W2:Y:S04]  /*5d830*/  LDL.LU R5, [R1+0x1c4] ;  /* 0x0001c40001057983 */ /* 0x000ea80000300800 */
[----:B------:R-:W2:Y:S04]  /*5d840*/  LDL.LU R6, [R1+0x1c8] ;  /* 0x0001c80001067983 */ /* 0x000ea80000300800 */
[----:B------:R-:W2:Y:S04]  /*5d850*/  LDL.LU R7, [R1+0x1cc] ;  /* 0x0001cc0001077983 */ /* 0x000ea80000300800 */
[----:B-1----:R-:W-:Y:S04]  /*5d860*/  STL.64 [R1+0x50], R24 ;  /* 0x0000501801007387 */ /* 0x002fe80000100a00 */
        /* <DEDUP_REMOVED lines=8> */
[----:B0-----:R-:W2:Y:S04]  /*5d8f0*/  LDL.LU.64 R26, [R1+0x2838] ;  /* 0x00283800011a7983 */ /* 0x001ea80000300a00 */
[----:B------:R-:W2:Y:S04]  /*5d900*/  LDL.LU.64 R24, [R1+0x2830] ;  /* 0x0028300001187983 */ /* 0x000ea80000300a00 */
[----:B---3--:R0:W-:Y:S04]  /*5d910*/  STS.128 [R0], R20 ;  /* 0x0000001400007388 */ /* 0x0081e80000000c00 */
[----:B0-----:R-:W3:Y:S04]  /*5d920*/  LDL.LU.64 R22, [R1+0x2828] ;  /* 0x0028280001167983 */ /* 0x001ee80000300a00 */
[----:B------:R-:W3:Y:S04]  /*5d930*/  LDL.LU.64 R20, [R1+0x2820] ;  /* 0x0028200001147983 */ /* 0x000ee80000300a00 */
        /* <DEDUP_REMOVED lines=8> */
[----:B0-----:R-:W-:Y:S04]  /*5d9c0*/  STL.64 [R1+0x170], R24 ;  /* 0x0001701801007387 */ /* 0x001fe80000100a00 */
[----:B------:R-:W-:Y:S04]  /*5d9d0*/  STL.64 [R1+0x178], R26 ;  /* 0x0001781a01007387 */ /* 0x000fe80000100a00 */
[----:B------:R-:W0:Y:S04]  /*5d9e0*/  LDS.128 R24, [R11] ;  /* 0x000000000b187984 */ /* 0x000e280000000c00 */
[----:B-1----:R-:W-:Y:S04]  /*5d9f0*/  STL.64 [R1+0x480], R4 ;  /* 0x0004800401007387 */ /* 0x002fe80000100a00 */
[----:B------:R-:W-:Y:S04]  /*5da00*/  STL.64 [R1+0x488], R6 ;  /* 0x0004880601007387 */ /* 0x000fe80000100a00 */
[----:B------:R-:W1:Y:S04]  /*5da10*/  LDS.128 R4, [R3] ;  /* 0x0000000003047984 */ /* 0x000e680000000c00 */
[----:B------:R-:W-:Y:S06]  /*5da20*/  BAR.SYNC.DEFER_BLOCKING 0x0 ;  /* 0x0000000000007b1d */ /* 0x000fec0000010000 */
[----:B0-----:R-:W-:Y:S04]  /*5da30*/  STL.64 [R1+0x4a0], R24 ;  /* 0x0004a01801007387 */ /* 0x001fe80000100a00 */
[----:B------:R-:W-:Y:S04]  /*5da40*/  STL.64 [R1+0x4a8], R26 ;  /* 0x0004a81a01007387 */ /* 0x000fe80000100a00 */
[----:B---3--:R0:W-:Y:S04]  /*5da50*/  STS.128 [R0+0x80], R20 ;  /* 0x0000801400007388 */ /* 0x0081e80000000c00 */
[----:B-1----:R1:W-:Y:S04]  /*5da60*/  STL.64 [R1+0x4c0], R4 ;  /* 0x0004c00401007387 */ /* 0x0023e80000100a00 */
[----:B------:R2:W-:Y:S04]  /*5da70*/  STL.64 [R1+0x4c8], R6 ;  /* 0x0004c80601007387 */ /* 0x0005e80000100a00 */
[----:B0-----:R-:W3:Y:S04]  /*5da80*/  LDL.LU R20, [R1+0x2c0] ;  /* 0x0002c00001147983 */ /* 0x001ee80000300800 */
[----:B------:R-:W3:Y:S04]  /*5da90*/  LDL.LU R21, [R1+0x2c4] ;  /* 0x0002c40001157983 */ /* 0x000ee80000300800 */
[----:B------:R-:W2:Y:S04]  /*5daa0*/  LDL.LU R22, [R1+0x2c8] ;  /* 0x0002c80001167983 */ /* 0x000ea80000300800 */
[----:B------:R-:W2:Y:S04]  /*5dab0*/  LDL.LU R23, [R1+0x2cc] ;  /* 0x0002cc0001177983 */ /* 0x000ea80000300800 */
[----:B--2---:R-:W-:Y:S04]  /*5dac0*/  STL.64 [R1+0x2798], R22 ;  /* 0x0027981601007387 */ /* 0x004fe80000100a00 */
[----:B---3--:R0:W-:Y:S04]  /*5dad0*/  STL.64 [R1+0x2790], R20 ;  /* 0x0027901401007387 */ /* 0x0081e80000100a00 */
[----:B-1----:R-:W2:Y:S04]  /*5dae0*/  LDL.LU R4, [R1+0x290] ;  /* 0x0002900001047983 */ /* 0x002ea80000300800 */
[----:B------:R-:W2:Y:S04]  /*5daf0*/  LDL.LU R5, [R1+0x294] ;  /* 0x0002940001057983 */ /* 0x000ea80000300800 */
[----:B------:R-:W3:Y:S04]  /*5db00*/  LDL.LU R6, [R1+0x298] ;  /* 0x0002980001067983 */ /* 0x000ee80000300800 */
[----:B------:R-:W3:Y:S04]  /*5db10*/  LDL.LU R7, [R1+0x29c] ;  /* 0x00029c0001077983 */ /* 0x000ee80000300800 */
        /* <DEDUP_REMOVED lines=42> */
[----:B----4-:R0:W-:Y:S04]  /*5ddc0*/  STS.128 [R0], R12 ;  /* 0x0000000c00007388 */ /* 0x0101e80000000c00 */
[----:B-----5:R1:W-:Y:S04]  /*5ddd0*/  STS.128 [R0+0x200], R16 ;  /* 0x0002001000007388 */ /* 0x0203e80000000c00 */
[----:B------:R-:W3:Y:S04]  /*5dde0*/  LDL.LU R4, [R1+0x270] ;  /* 0x0002700001047983 */ /* 0x000ee80000300800 */
[----:B------:R-:W3:Y:S04]  /*5ddf0*/  LDL.LU R5, [R1+0x274] ;  /* 0x0002740001057983 */ /* 0x000ee80000300800 */
[----:B------:R-:W3:Y:S04]  /*5de00*/  LDL.LU R6, [R1+0x278] ;  /* 0x0002780001067983 */ /* 0x000ee80000300800 */
[----:B------:R-:W3:Y:S04]  /*5de10*/  LDL.LU R7, [R1+0x27c] ;  /* 0x00027c0001077983 */ /* 0x000ee80000300800 */
[----:B0-----:R-:W4:Y:S04]  /*5de20*/  LDL.LU R12, [R1+0x2b0] ;  /* 0x0002b000010c7983 */ /* 0x001f280000300800 */
[----:B------:R-:W4:Y:S04]  /*5de30*/  LDL.LU R13, [R1+0x2b4] ;  /* 0x0002b400010d7983 */ /* 0x000f280000300800 */
[----:B------:R-:W4:Y:S04]  /*5de40*/  LDL.LU R14, [R1+0x2b8] ;  /* 0x0002b800010e7983 */ /* 0x000f280000300800 */
[----:B------:R-:W4:Y:S04]  /*5de50*/  LDL.LU R15, [R1+0x2bc] ;  /* 0x0002bc00010f7983 */ /* 0x000f280000300800 */
[----:B------:R-:W5:Y:S04]  /*5de60*/  LDL.LU R24, [R1+0x2a0] ;  /* 0x0002a00001187983 */ /* 0x000f680000300800 */
[----:B------:R-:W5:Y:S04]  /*5de70*/  LDL.LU R25, [R1+0x2a4] ;  /* 0x0002a40001197983 */ /* 0x000f680000300800 */
[----:B------:R-:W5:Y:S04]  /*5de80*/  LDL.LU R26, [R1+0x2a8] ;  /* 0x0002a800011a7983 */ /* 0x000f680000300800 */
[----:B------:R-:W5:Y:S04]  /*5de90*/  LDL.LU R27, [R1+0x2ac] ;  /* 0x0002ac00011b7983 */ /* 0x000f680000300800 */
[----:B-1----:R-:W3:Y:S04]  /*5dea0*/  LDL.LU R16, [R1+0x2d0] ;  /* 0x0002d00001107983 */ /* 0x002ee80000300800 */
[----:B------:R-:W3:Y:S04]  /*5deb0*/  LDL.LU R17, [R1+0x2d4] ;  /* 0x0002d40001117983 */ /* 0x000ee80000300800 */
[----:B------:R-:W3:Y:S04]  /*5dec0*/  LDL.LU R18, [R1+0x2d8] ;  /* 0x0002d80001127983 */ /* 0x000ee80000300800 */
[----:B------:R-:W3:Y:S04]  /*5ded0*/  LDL.LU R19, [R1+0x2dc] ;  /* 0x0002dc0001137983 */ /* 0x000ee80000300800 */
[----:B--2---:R-:W-:Y:S04]  /*5dee0*/  STS.128 [R0+0x280], R20 ;  /* 0x0002801400007388 */ /* 0x004fe80000000c00 */
[----:B------:R-:W-:Y:S06]  /*5def0*/  BAR.SYNC.DEFER_BLOCKING 0x0 ;  /* 0x0000000000007b1d */ /* 0x000fec0000010000 */
[----:B------:R-:W0:Y:S04]  /*5df00*/  LDS.128 R20, [R8] ;  /* 0x0000000008147984 */ /* 0x000e280000000c00 */
[----:B0-----:R-:W-:Y:S04]  /*5df10*/  STL.64 [R1+0x160], R20 ;  /* 0x0001601401007387 */ /* 0x001fe80000100a00 */
        /* <DEDUP_REMOVED lines=9> */
[----:B------:R0:W-:Y:S04]  /*5dfb0*/  STL.64 [R1+0x4d8], R22 ;  /* 0x0004d81601007387 */ /* 0x0001e80000100a00 */
[----:B0-----:R-:W2:Y:S04]  /*5dfc0*/  LDL.LU.64 R22, [R1+0x2808] ;  /* 0x0028080001167983 */ /* 0x001ea80000300a00 */
[----:B------:R-:W2:Y:S04]  /*5dfd0*/  LDL.LU.64 R20, [R1+0x2800] ;  /* 0x0028000001147983 */ /* 0x000ea80000300a00 */
[----:B------:R-:W-:Y:S06]  /*5dfe0*/  BAR.SYNC.DEFER_BLOCKING 0x0 ;  /* 0x0000000000007b1d */ /* 0x000fec0000010000 */
[----:B--2---:R0:W-:Y:S04]  /*5dff0*/  STS.128 [R0], R20 ;  /* 0x0000001400007388 */ /* 0x0041e80000000c00 */
[----:B0-----:R-:W2:Y:S04]  /*5e000*/  LDL.LU.64 R22, [R1+0x27f8] ;  /* 0x0027f80001167983 */ /* 0x001ea80000300a00 */
[----:B------:R-:W2:Y:S04]  /*5e010*/  LDL.LU.64 R20, [R1+0x27f0] ;  /* 0x0027f00001147983 */ /* 0x000ea80000300a00 */
[----:B--2---:R0:W-:Y:S04]  /*5e020*/  STS.128 [R0+0x80], R20 ;  /* 0x0000801400007388 */ /* 0x0041e80000000c00 */
[----:B0-----:R-:W2:Y:S04]  /*5e030*/  LDL.LU.64 R22, [R1+0x27e8] ;  /* 0x0027e80001167983 */ /* 0x001ea80000300a00 */
[----:B------:R-:W2:Y:S04]  /*5e040*/  LDL.LU.64 R20, [R1+0x27e0] ;  /* 0x0027e00001147983 */ /* 0x000ea80000300a00 */
[----:B--2---:R0:W-:Y:S04]  /*5e050*/  STS.128 [R0+0x200], R20 ;  /* 0x0002001400007388 */ /* 0x0041e80000000c00 */
[----:B0-----:R-:W2:Y:S04]  /*5e060*/  LDL.LU.64 R22, [R1+0x27d8] ;  /* 0x0027d80001167983 */ /* 0x001ea80000300a00 */
[----:B------:R-:W2:Y:S04]  /*5e070*/  LDL.LU.64 R20, [R1+0x27d0] ;  /* 0x0027d00001147983 */ /* 0x000ea80000300a00 */
        /* <DEDUP_REMOVED lines=17> */
[----:B---3--:R-:W-:Y:S04]  /*5e190*/  STS.128 [R0+0x80], R4 ;  /* 0x0000800400007388 */ /* 0x008fe80000000c00 */
[----:B--2---:R0:W-:Y:S04]  /*5e1a0*/  STS.128 [R0], R20 ;  /* 0x0000001400007388 */ /* 0x0041e80000000c00 */
[----:B0-----:R-:W2:Y:S04]  /*5e1b0*/  LDL.LU.64 R22, [R1+0x27b8] ;  /* 0x0027b80001167983 */ /* 0x001ea80000300a00 */
[----:B------:R-:W2:Y:S04]  /*5e1c0*/  LDL.LU.64 R20, [R1+0x27b0] ;  /* 0x0027b00001147983 */ /* 0x000ea80000300a00 */
[----:B------:R-:W3:Y:S04]  /*5e1d0*/  LDL.LU.64 R6, [R1+0x27a8] ;  /* 0x0027a80001067983 */ /* 0x000ee80000300a00 */
[----:B------:R-:W3:Y:S04]  /*5e1e0*/  LDL.LU.64 R4, [R1+0x27a0] ;  /* 0x0027a00001047983 */ /* 0x000ee80000300a00 */
[----:B--2---:R0:W-:Y:S04]  /*5e1f0*/  STS.128 [R0+0x200], R20 ;  /* 0x0002001400007388 */ /* 0x0041e80000000c00 */
[----:B---3--:R-:W-:Y:S04]  /*5e200*/  STS.128 [R0+0x280], R4 ;  /* 0x0002800400007388 */ /* 0x008fe80000000c00 */
[----:B------:R-:W-:Y:S06]  /*5e210*/  BAR.SYNC.DEFER_BLOCKING 0x0 ;  /* 0x0000000000007b1d */ /* 0x000fec0000010000 */
[----:B0-----:R-:W2:Y:S04]  /*5e220*/  LDL.LU.64 R22, [R1+0x2798] ;  /* 0x0027980001167983 */ /* 0x001ea80000300a00 */
[----:B------:R-:W2:Y:S04]  /*5e230*/  LDL.LU.64 R20, [R1+0x2790] ;  /* 0x0027900001147983 */ /* 0x000ea80000300a00 */
        /* <DEDUP_REMOVED lines=11> */
[----:B------:R1:W-:Y:S04]  /*5e2f0*/  STS.128 [R0+0x280], R16 ;  /* 0x0002801000007388 */ /* 0x0003e80000000c00 */
[----:B0-----:R0:W-:Y:S04]  /*5e300*/  STL.64 [R1+0x260], R4 ;  /* 0x0002600401007387 */ /* 0x0011e80000100a00 */
[----:B------:R3:W-:Y:S04]  /*5e310*/  STL.64 [R1+0x268], R6 ;  /* 0x0002680601007387 */ /* 0x0007e80000100a00 */
[----:B-1----:R-:W2:Y:S04]  /*5e320*/  LDL.LU R16, [R1+0x3a0] ;  /* 0x0003a00001107983 */ /* 0x002ea80000300800 */
[----:B------:R-:W2:Y:S04]  /*5e330*/  LDL.LU R17, [R1+0x3a4] ;  /* 0x0003a40001117983 */ /* 0x000ea80000300800 */
[----:B------:R-:W2:Y:S04]  /*5e340*/  LDL.LU R18, [R1+0x3a8] ;  /* 0x0003a80001127983 */ /* 0x000ea80000300800 */
[----:B------:R-:W2:Y:S04]  /*5e350*/  LDL.LU R19, [R1+0x3ac] ;  /* 0x0003ac0001137983 */ /* 0x000ea80000300800 */
[----:B--2---:R-:W-:Y:S04]  /*5e360*/  STL.64 [R1+0x2718], R18 ;  /* 0x0027181201007387 */ /* 0x004fe80000100a00 */
[----:B------:R-:W-:Y:S04]  /*5e370*/  STL.64 [R1+0x2710], R16 ;  /* 0x0027101001007387 */ /* 0x000fe80000100a00 */
[----:B0-----:R-:W2:Y:S04]  /*5e380*/  LDL.LU R4, [R1+0x350] ;  /* 0x0003500001047983 */ /* 0x001ea80000300800 */
[----:B------:R-:W2:Y:S04]  /*5e390*/  LDL.LU R5, [R1+0x354] ;  /* 0x0003540001057983 */ /* 0x000ea80000300800 */
[----:B---3--:R-:W3:Y:S04]  /*5e3a0*/  LDL.LU R6, [R1+0x358] ;  /* 0x0003580001067983 */ /* 0x008ee80000300800 */
        /* <DEDUP_REMOVED lines=33> */
[----:B------:R-:W-:Y:S04]  /*5e5c0*/  STS.128 [R0+0x200], R20 ;  /* 0x0002001400007388 */ /* 0x000fe80000000c00 */
        /* <DEDUP_REMOVED lines=8> */
[----:B--2---:R-:W-:Y:S04]  /*5e650*/  STL.64 [R1+0x2780], R4 ;  /* 0x0027800401007387 */ /* 0x004fe80000100a00 */
[----:B------:R-:W0:Y:S04]  /*5e660*/  LDS.128 R4, [R8] ;  /* 0x0000000008047984 */ /* 0x000e280000000c00 */
[----:B------:R-:W2:Y:S04]  /*5e670*/  LDL.LU R16, [R1+0x340] ;  /* 0x0003400001107983 */ /* 0x000ea80000300800 */
        /* <DEDUP_REMOVED lines=61> */
[----:B------:R0:W-:Y:S04]  /*5ea50*/  STS.128 [R0+0x200], R16 ;  /* 0x0002001000007388 */ /* 0x0001e80000000c00 */
[----:B0-----:R-:W3:Y:S04]  /*5ea60*/  LDL.LU.64 R18, [R1+0x2718] ;  /* 0x0027180001127983 */ /* 0x001ee80000300a00 */
[----:B------:R-:W3:Y:S04]  /*5ea70*/  LDL.LU.64 R16, [R1+0x2710] ;  /* 0x0027100001107983 */ /* 0x000ee80000300a00 */
[----:B------:R-:W3:Y:S04]  /*5ea80*/  LDL R2, [R1+0xff8] ;  /* 0x000ff80001027983 */ /* 0x000ee80000100800 */
[----:B--2---:R-:W-:Y:S04]  /*5ea90*/  STS.128 [R0+0x280], R4 ;  /* 0x0002800400007388 */ /* 0x004fe80000000c00 */
[----:B------:R-:W-:Y:S06]  /*5eaa0*/  BAR.SYNC.DEFER_BLOCKING 0x0 ;  /* 0x0000000000007b1d */ /* 0x000fec0000010000 */
[----:B------:R0:W1:Y:S04]  /*5eab0*/  LDS.128 R4, [R8] ;  /* 0x0000000008047984 */ /* 0x0000680000000c00 */
[----:B0-----:R-:W2:Y:S04]  /*5eac0*/  LDL.LU R8, [R1+0xff4] ;  /* 0x000ff40001087983 */ /* 0x001ea80000300800 */
[----:B-1----:R-:W-:Y:S04]  /*5ead0*/  STL.64 [R1+0x110], R4 ;  /* 0x0001100401007387 */ /* 0x002fe80000100a00 */
        /* <DEDUP_REMOVED lines=9> */
[----:B----4-:R-:W-:Y:S04]  /*5eb70*/  STS.128 [R0], R24 ;  /* 0x0000001800007388 */ /* 0x010fe80000000c00 */
[----:B---3--:R-:W-:Y:S04]  /*5eb80*/  STS.128 [R0+0x80], R12 ;  /* 0x0000800c00007388 */ /* 0x008fe80000000c00 */
[----:B0-----:R0:W-:Y:S04]  /*5eb90*/  STL.64 [R1+0x230], R4 ;  /* 0x0002300401007387 */ /* 0x0011e80000100a00 */
[----:B------:R-:W-:Y:S04]  /*5eba0*/  STL.64 [R1+0x238], R6 ;  /* 0x0002380601007387 */ /* 0x000fe80000100a00 */
[----:B0-----:R-:W3:Y:S04]  /*5ebb0*/  LDL.LU R4, [R1+0x270c] ;  /* 0x00270c0001047983 */ /* 0x001ee80000300800 */
[----:B------:R-:W4:Y:S04]  /*5ebc0*/  LDL.LU R26, [R1+0x2708] ;  /* 0x00270800011a7983 */ /* 0x000f280000300800 */
[----:B------:R-:W3:Y:S04]  /*5ebd0*/  LDL.LU R25, [R1+0x2704] ;  /* 0x0027040001197983 */ /* 0x000ee80000300800 */
[----:B------:R-:W3:Y:S04]  /*5ebe0*/  LDL.LU R14, [R1+0x2700] ;  /* 0x00270000010e7983 */ /* 0x000ee80000300800 */
[----:B------:R-:W3:Y:S04]  /*5ebf0*/  LDL.LU.64 R12, [R1+0x26f8] ;  /* 0x0026f800010c7983 */ /* 0x000ee80000300a00 */
[----:B-----5:R0:W-:Y:S04]  /*5ec00*/  STS.128 [R0+0x200], R20 ;  /* 0x0002001400007388 */ /* 0x0201e80000000c00 */
[----:B0-----:R-:W5:Y:S04]  /*5ec10*/  LDL.LU R23, [R1+0x26f4] ;  /* 0x0026f40001177983 */ /* 0x001f680000300800 */
[----:B------:R-:W4:Y:S04]  /*5ec20*/  LDL.LU R27, [R1+0x30] ;  /* 0x00003000011b7983 */ /* 0x000f280000300800 */
[----:B------:R-:W4:Y:S04]  /*5ec30*/  LDL R6, [R1+0x1d70] ;  /* 0x001d700001067983 */ /* 0x000f280000100800 */
[----:B------:R-:W5:Y:S04]  /*5ec40*/  LDL R5, [R1+0x1dcc] ;  /* 0x001dcc0001057983 */ /* 0x000f680000100800 */
[----:B------:R0:W-:Y:S01]  /*5ec50*/  STS.128 [R0+0x280], R16 ;  /* 0x0002801000007388 */ /* 0x0001e20000000c00 */
[----:B------:R-:W-:-:S03]  /*5ec60*/  ISETP.GE.AND P5, PT, R2, c[0x0][0x178], PT ;  /* 0x00005e0002007a0c */ /* 0x000fc60003fa6270 */
[----:B------:R-:W5:Y:S04]  /*5ec70*/  LDL R7, [R1+0x1e84] ;  /* 0x001e840001077983 */ /* 0x000f680000100800 */
[----:B------:R-:W5:Y:S04]  /*5ec80*/  LDL R11, [R1+0x2198] ;  /* 0x00219800010b7983 */ /* 0x000f680000100800 */
[----:B------:R-:W5:Y:S01]  /*5ec90*/  LDL R28, [R1+0x21d0] ;  /* 0x0021d000011c7983 */ /* 0x000f620000100800 */
[----:B0-----:R-:W-:-:S03]  /*5eca0*/  IMAD R0, R2, c[0x0][0x194], RZ ;  /* 0x0000650002007a24 */ /* 0x001fc600078e02ff */
[----:B------:R-:W5:Y:S04]  /*5ecb0*/  LDL R29, [R1+0x21d4] ;  /* 0x0021d400011d7983 */ /* 0x000f680000100800 */
[----:B------:R-:W-:Y:S01]  /*5ecc0*/  BAR.SYNC.DEFER_BLOCKING 0x0 ;  /* 0x0000000000007b1d */ /* 0x000fe20000010000 */
[----:B------:R-:W-:-:S04]  /*5ecd0*/  LEA R20, P6, R0, c[0x0][0x170], 0x1 ;  /* 0x00005c0000147a11 */ /* 0x000fc800078c08ff */
[----:B------:R-:W-:Y:S02]  /*5ece0*/  LEA.HI.X.SX32 R21, R0, c[0x0][0x174], 0x1, P6 ;  /* 0x00005d0000157a11 */ /* 0x000fe400030f0eff */
[C---:B--2---:R-:W-:Y:S01]  /*5ecf0*/  ISETP.LT.AND P5, PT, R8.reuse, c[0x0][0x17c], !P5 ;  /* 0x00005f0008007a0c */ /* 0x044fe20006fa1270 */
[----:B------:R-:W-:-:S04]  /*5ed00*/  IMAD R24, R8, c[0x0][0x198], RZ ;  /* 0x0000660008187a24 */ /* 0x000fc800078e02ff */
[----:B------:R-:W-:-:S08]  /*5ed10*/  IMAD.WIDE R2, R24, 0x2, R20 ;  /* 0x0000000218027825 */ /* 0x000fd000078e0214 */
[----:B---3--:R0:W-:Y:S04]  /*5ed20*/  @P5 STG.E.U16 [R2.64], R12 ;  /* 0x0000000c02005986 */ /* 0x0081e8000c101506 */
[----:B0-----:R-:W2:Y:S01]  /*5ed30*/  LDL R12, [R1+0x1f9c] ;  /* 0x001f9c00010c7983 */ /* 0x001ea20000100800 */
[----:B------:R-:W-:-:S04]  /*5ed40*/  IMAD.MOV.U32 R22, RZ, RZ, c[0x0][0x194] ;  /* 0x00006500ff167624 */ /* 0x000fc800078e00ff */
[----:B------:R-:W-:Y:S01]  /*5ed50*/  IMAD R0, R22, 0x40, R0 ;  /* 0x0000004016007824 */ /* 0x000fe200078e0200 */
[----:B------:R-:W-:-:S04]  /*5ed60*/  ISETP.GE.AND P5, PT, R8, c[0x0][0x17c], PT ;  /* 0x00005f0008007a0c */ /* 0x000fc80003fa6270 */
[----:B------:R-:W-:-:S04]  /*5ed70*/  LEA R18, P6, R0, c[0x0][0x170], 0x1 ;  /* 0x00005c0000127a11 */ /* 0x000fc800078c08ff */
[----:B------:R-:W-:Y:S02]  /*5ed80*/  LEA.HI.X.SX32 R19, R0, c[0x0][0x174], 0x1, P6 ;  /* 0x00005d0000137a11 */ /* 0x000fe400030f0eff */
[----:B----4-:R-:W-:Y:S01]  /*5ed90*/  ISETP.LT.AND P6, PT, R6, c[0x0][0x178], !P5 ;  /* 0x00005e0006007a0c */ /* 0x010fe20006fc1270 */
[----:B------:R-:W-:Y:S02]  /*5eda0*/  IMAD R0, R22, 0x40, R0 ;  /* 0x0000004016007824 */ /* 0x000fe400078e0200 */
[----:B------:R-:W-:-:S10]  /*5edb0*/  IMAD.WIDE R2, R24, 0x2, R18 ;  /* 0x0000000218027825 */ /* 0x000fd400078e0212 */
[----:B-----5:R0:W-:Y:S02]  /*5edc0*/  @P6 STG.E.U16 [R2.64], R23 ;  /* 0x0000001702006986 */ /* 0x0201e4000c101506 */
[----:B0-----:R-:W-:-:S04]  /*5edd0*/  LEA R2, P6, R0, c[0x0][0x170], 0x1 ;  /* 0x00005c0000027a11 */ /* 0x001fc800078c08ff */
[----:B------:R-:W-:Y:S02]  /*5ede0*/  LEA.HI.X.SX32 R3, R0, c[0x0][0x174], 0x1, P6 ;  /* 0x00005d0000037a11 */ /* 0x000fe400030f0eff */
[----:B------:R-:W-:Y:S01]  /*5edf0*/  ISETP.LT.AND P6, PT, R5, c[0x0][0x178], !P5 ;  /* 0x00005e0005007a0c */ /* 0x000fe20006fc1270 */
[----:B------:R-:W-:Y:S02]  /*5ee00*/  IMAD R0, R22, 0x40, R0 ;  /* 0x0000004016007824 */ /* 0x000fe400078e0200 */
[----:B------:R-:W-:-:S10]  /*5ee10*/  IMAD.WIDE R8, R24, 0x2, R2 ;  /* 0x0000000218087825 */ /* 0x000fd400078e0202 */
[----:B------:R0:W-:Y:S01]  /*5ee20*/  @P6 STG.E.U16 [R8.64], R14 ;  /* 0x0000000e08006986 */ /* 0x0001e2000c101506 */
[----:B------:R-:W-:-:S04]  /*5ee30*/  LEA R16, P6, R0, c[0x0][0x170], 0x1 ;  /* 0x00005c0000107a11 */ /* 0x000fc800078c08ff */
[----:B------:R-:W-:Y:S02]  /*5ee40*/  LEA.HI.X.SX32 R17, R0, c[0x0][0x174], 0x1, P6 ;  /* 0x00005d0000117a11 */ /* 0x000fe400030f0eff */
[----:B------:R-:W-:Y:S01]  /*5ee50*/  ISETP.LT.AND P6, PT, R7, c[0x0][0x178], !P5 ;  /* 0x00005e0007007a0c */ /* 0x000fe20006fc1270 */
[----:B------:R-:W-:Y:S02]  /*5ee60*/  IMAD R0, R22, 0x40, R0 ;  /* 0x0000004016007824 */ /* 0x000fe400078e0200 */
[----:B0-----:R-:W-:-:S10]  /*5ee70*/  IMAD.WIDE R8, R24, 0x2, R16 ;  /* 0x0000000218087825 */ /* 0x001fd400078e0210 */
[----:B------:R0:W-:Y:S01]  /*5ee80*/  @P6 STG.E.U16 [R8.64], R13 ;  /* 0x0000000d08006986 */ /* 0x0001e2000c101506 */
[----:B------:R-:W-:-:S04]  /*5ee90*/  LEA R14, P6, R0, c[0x0][0x170], 0x1 ;  /* 0x00005c00000e7a11 */ /* 0x000fc800078c08ff */
[----:B------:R-:W-:Y:S01]  /*5eea0*/  LEA.HI.X.SX32 R15, R0, c[0x0][0x174], 0x1, P6 ;  /* 0x00005d00000f7a11 */ /* 0x000fe200030f0eff */
[----:B------:R-:W-:-:S04]  /*5eeb0*/  IMAD R0, R22, 0x40, R0 ;  /* 0x0000004016007824 */ /* 0x000fc800078e0200 */
[----:B0-----:R-:W-:Y:S01]  /*5eec0*/  IMAD.WIDE R8, R24, 0x2, R14 ;  /* 0x0000000218087825 */ /* 0x001fe200078e020e */
[----:B--2---:R-:W-:-:S13]  /*5eed0*/  ISETP.LT.AND P6, PT, R12, c[0x0][0x178], !P5 ;  /* 0x00005e000c007a0c */ /* 0x004fda0006fc1270 */
[----:B------:R0:W-:Y:S01]  /*5eee0*/  @P6 STG.E.U16 [R8.64], R27 ;  /* 0x0000001b08006986 */ /* 0x0001e2000c101506 */
[----:B------:R-:W-:-:S04]  /*5eef0*/  LEA R12, P6, R0, c[0x0][0x170], 0x1 ;  /* 0x00005c00000c7a11 */ /* 0x000fc800078c08ff */
[----:B------:R-:W-:Y:S02]  /*5ef00*/  LEA.HI.X.SX32 R13, R0, c[0x0][0x174], 0x1, P6 ;  /* 0x00005d00000d7a11 */ /* 0x000fe400030f0eff */
[----:B------:R-:W-:Y:S01]  /*5ef10*/  ISETP.LT.AND P6, PT, R11, c[0x0][0x178], !P5 ;  /* 0x00005e000b007a0c */ /* 0x000fe20006fc1270 */
[----:B------:R-:W-:Y:S02]  /*5ef20*/  IMAD R0, R22, 0x40, R0 ;  /* 0x0000004016007824 */ /* 0x000fe400078e0200 */
[----:B0-----:R-:W-:-:S10]  /*5ef30*/  IMAD.WIDE R8, R24, 0x2, R12 ;  /* 0x0000000218087825 */ /* 0x001fd400078e020c */
[----:B------:R0:W-:Y:S02]  /*5ef40*/  @P6 STG.E.U16 [R8.64], R10 ;  /* 0x0000000a08006986 */ /* 0x0001e4000c101506 */
[----:B0-----:R-:W-:-:S04]  /*5ef50*/  LEA R10, P6, R0, c[0x0][0x170], 0x1 ;  /* 0x00005c00000a7a11 */ /* 0x001fc800078c08ff */
[----:B------:R-:W-:Y:S02]  /*5ef60*/  LEA.HI.X.SX32 R11, R0, c[0x0][0x174], 0x1, P6 ;  /* 0x00005d00000b7a11 */ /* 0x000fe400030f0eff */
[----:B------:R-:W-:-:S03]  /*5ef70*/  ISETP.LT.AND P6, PT, R28, c[0x0][0x178], !P5 ;  /* 0x00005e001c007a0c */ /* 0x000fc60006fc1270 */
[----:B------:R-:W-:-:S04]  /*5ef80*/  IMAD.WIDE R8, R24, 0x2, R10 ;  /* 0x0000000218087825 */ /* 0x000fc800078e020a */
[----:B------:R-:W-:Y:S02]  /*5ef90*/  IMAD R0, R22, 0x40, R0 ;  /* 0x0000004016007824 */ /* 0x000fe400078e0200 */
[----:B------:R-:W2:Y:S04]  /*5efa0*/  LDL.LU R22, [R1+0x3b0] ;  /* 0x0003b00001167983 */ /* 0x000ea80000300800 */
[----:B------:R0:W-:Y:S04]  /*5efb0*/  @P6 STG.E.U16 [R8.64], R26 ;  /* 0x0000001a08006986 */ /* 0x0001e8000c101506 */
[----:B0-----:R-:W3:Y:S01]  /*5efc0*/  LDL.LU R26, [R1+0x26f0] ;  /* 0x0026f000011a7983 */ /* 0x001ee20000300800 */
[----:B------:R-:W-:-:S04]  /*5efd0*/  LEA R8, P6, R0, c[0x0][0x170], 0x1 ;  /* 0x00005c0000087a11 */ /* 0x000fc800078c08ff */
[----:B------:R-:W-:Y:S02]  /*5efe0*/  LEA.HI.X.SX32 R9, R0, c[0x0][0x174], 0x1, P6 ;  /* 0x00005d0000097a11 */ /* 0x000fe400030f0eff */
[----:B------:R-:W4:Y:S01]  /*5eff0*/  LDL R0, [R1+0xff8] ;  /* 0x000ff80001007983 */ /* 0x000f220000100800 */
[----:B------:R-:W-:Y:S02]  /*5f000*/  ISETP.LT.AND P5, PT, R29, c[0x0][0x178], !P5 ;  /* 0x00005e001d007a0c */ /* 0x000fe40006fa1270 */
[----:B------:R-:W-:Y:S02]  /*5f010*/  ISETP.LT.AND P6, PT, R6, c[0x0][0x178], !P4 ;  /* 0x00005e0006007a0c */ /* 0x000fe400067c1270 */
[----:B--2---:R-:W-:Y:S02]  /*5f020*/  PRMT R25, R22, 0x7632, R25 ;  /* 0x0000763216197816 */ /* 0x004fe40000000019 */
[----:B---3--:R-:W-:Y:S01]  /*5f030*/  PRMT R26, R23, 0x7632, R26 ;  /* 0x00007632171a7816 */ /* 0x008fe2000000001a */
[----:B------:R-:W-:-:S06]  /*5f040*/  IMAD.WIDE R22, R24, 0x2, R8 ;  /* 0x0000000218167825 */ /* 0x000fcc00078e0208 */
[----:B------:R0:W-:Y:S01]  /*5f050*/  @P5 STG.E.U16 [R22.64], R4 ;  /* 0x0000000416005986 */ /* 0x0001e2000c101506 */
[----:B----4-:R-:W-:Y:S02]  /*5f060*/  ISETP.LT.AND P5, PT, R0, c[0x0][0x178], !P4 ;  /* 0x00005e0000007a0c */ /* 0x010fe400067a1270 */
[----:B------:R-:W-:Y:S02]  /*5f070*/  IADD3 R0, R24, c[0x0][0x198], RZ ;  /* 0x0000660018007a10 */ /* 0x000fe40007ffe0ff */
[----:B------:R-:W2:Y:S03]  /*5f080*/  LDL R24, [R1+0xff8] ;  /* 0x000ff80001187983 */ /* 0x000ea60000100800 */
[----:B0-----:R-:W-:-:S06]  /*5f090*/  IMAD.WIDE R22, R0, 0x2, R20 ;  /* 0x0000000200167825 */ /* 0x001fcc00078e0214 */
[----:B------:R0:W-:Y:S02]  /*5f0a0*/  @P5 STG.E.U16 [R22.64], R25 ;  /* 0x0000001916005986 */ /* 0x0001e4000c101506 */
[----:B0-----:R-:W-:Y:S02]  /*5f0b0*/  IMAD.WIDE R22, R0, 0x2, R18 ;  /* 0x0000000200167825 */ /* 0x001fe400078e0212 */
[----:B------:R-:W3:Y:S04]  /*5f0c0*/  LDL.LU R25, [R1+0x10] ;  /* 0x0000100001197983 */ /* 0x000ee80000300800 */
[----:B------:R0:W-:Y:S04]  /*5f0d0*/  STL [R1+0x26ec], R19 ;  /* 0x0026ec1301007387 */ /* 0x0001e80000100800 */
[----:B------:R1:W-:Y:S04]  /*5f0e0*/  @P6 STG.E.U16 [R22.64], R26 ;  /* 0x0000001a16006986 */ /* 0x0003e8000c101506 */
[----:B0-----:R-:W4:Y:S04]  /*5f0f0*/  LDL.LU R19, [R1+0x20] ;  /* 0x0000200001137983 */ /* 0x001f280000300800 */
[----:B-1----:R-:W5:Y:S04]  /*5f100*/  LDL.LU R23, [R1+0x40] ;  /* 0x0000400001177983 */ /* 0x002f680000300800 */
[----:B------:R0:W-:Y:S04]  /*5f110*/  STL [R1+0x26bc], R26 ;  /* 0x0026bc1a01007387 */ /* 0x0001e80000100800 */
[----:B0-----:R-:W2:Y:S01]  /*5f120*/  LDL R26, [R1+0x1f9c] ;  /* 0x001f9c00011a7983 */ /* 0x001ea20000100800 */
[----:B------:R-:W-:-:S03]  /*5f130*/  ISETP.LT.AND P5, PT, R5, c[0x0][0x178], !P4 ;  /* 0x00005e0005007a0c */ /* 0x000fc600067a1270 */
[----:B------:R0:W-:Y:S01]  /*5f140*/  STL [R1+0x26e8], R3 ;  /* 0x0026e80301007387 */ /* 0x0001e20000100800 */
[----:B-----5:R-:W-:Y:S01]  /*5f150*/  PRMT R4, R23, 0x7632, R4 ;  /* 0x0000763217047816 */ /* 0x020fe20000000004 */
[----:B------:R-:W-:Y:S02]  /*5f160*/  IMAD.WIDE R22, R0, 0x2, R2 ;  /* 0x0000000200167825 */ /* 0x000fe400078e0202 */
[----:B0-----:R-:W5:Y:S06]  /*5f170*/  LDL R3, [R1+0x3d0] ;  /* 0x0003d00001037983 */ /* 0x001f6c0000100800 */
[----:B------:R4:W-:Y:S01]  /*5f180*/  @P5 STG.E.U16 [R22.64], R4 ;  /* 0x0000000416005986 */ /* 0x0009e2000c101506 */
[----:B------:R-:W-:-:S02]  /*5f190*/  ISETP.LT.AND P5, PT, R7, c[0x0][0x178], !P4 ;  /* 0x00005e0007007a0c */ /* 0x000fc400067a1270 */
[----:B----4-:R-:W-:Y:S01]  /*5f1a0*/  PRMT R4, R19, 0x7632, R4 ;  /* 0x0000763213047816 */ /* 0x010fe20000000004 */
[----:B------:R-:W-:Y:S01]  /*5f1b0*/  IMAD.WIDE R22, R0, 0x2, R16 ;  /* 0x0000000200167825 */ /* 0x000fe200078e0210 */
[----:B------:R-:W4:Y:S09]  /*5f1c0*/  LDL R19, [R1+0x3e0] ;  /* 0x0003e00001137983 */ /* 0x000f320000100800 */
[----:B------:R0:W-:Y:S01]  /*5f1d0*/  @P5 STG.E.U16 [R22.64], R4 ;  /* 0x0000000416005986 */ /* 0x0001e2000c101506 */
[----:B--2---:R-:W-:-:S03]  /*5f1e0*/  ISETP.LT.AND P5, PT, R26, c[0x0][0x178], !P4 ;  /* 0x00005e001a007a0c */ /* 0x004fc600067a1270 */
[----:B------:R1:W-:Y:S01]  /*5f1f0*/  STL [R1+0x26e4], R17 ;  /* 0x0026e41101007387 */ /* 0x0003e20000100800 */
[----:B0-----:R-:W-:Y:S01]  /*5f200*/  PRMT R4, R27, 0x7632, R4 ;  /* 0x000076321b047816 */ /* 0x001fe20000000004 */
[----:B------:R-:W-:Y:S02]  /*5f210*/  IMAD.WIDE R22, R0, 0x2, R14 ;  /* 0x0000000200167825 */ /* 0x000fe400078e020e */
[----:B-1----:R-:W2:Y:S06]  /*5f220*/  LDL R17, [R1+0x3c0] ;  /* 0x0003c00001117983 */ /* 0x002eac0000100800 */
[----:B------:R0:W-:Y:S04]  /*5f230*/  @P5 STG.E.U16 [R22.64], R4 ;  /* 0x0000000416005986 */ /* 0x0001e8000c101506 */
[----:B------:R-:W2:Y:S04]  /*5f240*/  LDL R27, [R1+0x90] ;  /* 0x00009000011b7983 */ /* 0x000ea80000100800 */
[----:B0-----:R-:W2:Y:S01]  /*5f250*/  LDL R23, [R1+0x2198] ;  /* 0x0021980001177983 */ /* 0x001ea20000100800 */
[----:B---3--:R-:W-:-:S03]  /*5f260*/  PRMT R4, R25, 0x7632, R4 ;  /* 0x0000763219047816 */ /* 0x008fc60000000004 */
[----:B------:R-:W3:Y:S01]  /*5f270*/  LDL.LU R25, [R1+0x60] ;  /* 0x0000600001197983 */ /* 0x000ee20000300800 */
[----:B--2---:R-:W-:Y:S01]  /*5f280*/  ISETP.LT.AND P5, PT, R23, c[0x0][0x178], !P4 ;  /* 0x00005e0017007a0c */ /* 0x004fe200067a1270 */
[----:B------:R-:W-:Y:S02]  /*5f290*/  IMAD.WIDE R22, R0, 0x2, R12 ;  /* 0x0000000200167825 */ /* 0x000fe400078e020c */
[----:B---3--:R0:W-:Y:S10]  /*5f2a0*/  STL [R1+0x26dc], R25 ;  /* 0x0026dc1901007387 */ /* 0x0081f40000100800 */
[----:B------:R1:W-:Y:S04]  /*5f2b0*/  @P5 STG.E.U16 [R22.64], R4 ;  /* 0x0000000416005986 */ /* 0x0003e8000c101506 */
[----:B0-----:R-:W2:Y:S04]  /*5f2c0*/  LDL R25, [R1+0x80] ;  /* 0x0000800001197983 */ /* 0x001ea80000100800 */
[----:B-1----:R-:W3:Y:S01]  /*5f2d0*/  LDL.LU R23, [R1] ;  /* 0x0000000001177983 */ /* 0x002ee20000300800 */
[----:B------:R-:W-:-:S02]  /*5f2e0*/  ISETP.LT.AND P5, PT, R28, c[0x0][0x178], !P4 ;  /* 0x00005e001c007a0c */ /* 0x000fc400067a1270 */
[----:B------:R-:W-:Y:S02]  /*5f2f0*/  ISETP.LT.AND P4, PT, R29, c[0x0][0x178], !P4 ;  /* 0x00005e001d007a0c */ /* 0x000fe40006781270 */
[----:B---3--:R-:W-:Y:S01]  /*5f300*/  PRMT R4, R23, 0x7632, R4 ;  /* 0x0000763217047816 */ /* 0x008fe20000000004 */
[----:B------:R-:W-:-:S08]  /*5f310*/  IMAD.WIDE R22, R0, 0x2, R10 ;  /* 0x0000000200167825 */ /* 0x000fd000078e020a */
[----:B------:R0:W-:Y:S02]  /*5f320*/  @P5 STG.E.U16 [R22.64], R4 ;  /* 0x0000000416005986 */ /* 0x0001e4000c101506 */
[----:B0-----:R-:W-:Y:S01]  /*5f330*/  PRMT R4, R4, 0x7632, R4 ;  /* 0x0000763204047816 */ /* 0x001fe20000000004 */
[C---:B------:R-:W-:Y:S01]  /*5f340*/  IMAD.WIDE R22, R0.reuse, 0x2, R8 ;  /* 0x0000000200167825 */ /* 0x040fe200078e0208 */
[----:B------:R-:W-:-:S04]  /*5f350*/  IADD3 R0, R0, c[0x0][0x198], RZ ;  /* 0x0000660000007a10 */ /* 0x000fc80007ffe0ff */
[----:B------:R0:W-:Y:S01]  /*5f360*/  @P4 STG.E.U16 [R22.64], R4 ;  /* 0x0000000416004986 */ /* 0x0001e2000c101506 */
[----:B------:R-:W-:-:S03]  /*5f370*/  ISETP.LT.AND P4, PT, R24, c[0x0][0x178], !P3 ;  /* 0x00005e0018007a0c */ /* 0x000fc60005f81270 */
[----:B------:R1:W-:Y:S01]  /*5f380*/  STL [R1+0x26d8], R4 ;  /* 0x0026d80401007387 */ /* 0x0003e20000100800 */
[----:B0-----:R-:W-:-:S03]  /*5f390*/  IMAD.WIDE R22, R0, 0x2, R20 ;  /* 0x0000000200167825 */ /* 0x001fc600078e0214 */
[----:B-1----:R-:W3:Y:S06]  /*5f3a0*/  LDL R4, [R1+0x50] ;  /* 0x0000500001047983 */ /* 0x002eec0000100800 */
[----:B----4-:R0:W-:Y:S04]  /*5f3b0*/  @P4 STG.E.U16 [R22.64], R19 ;  /* 0x0000001316004986 */ /* 0x0101e8000c101506 */
[----:B0-----:R-:W4:Y:S01]  /*5f3c0*/  LDL.LU R19, [R1+0x26ec] ;  /* 0x0026ec0001137983 */ /* 0x001f220000300800 */
[----:B------:R-:W-:Y:S01]  /*5f3d0*/  ISETP.LT.AND P5, PT, R6, c[0x0][0x178], !P3 ;  /* 0x00005e0006007a0c */ /* 0x000fe20005fa1270 */
[----:B----4-:R-:W-:-:S12]  /*5f3e0*/  IMAD.WIDE R22, R0, 0x2, R18 ;  /* 0x0000000200167825 */ /* 0x010fd800078e0212 */
[----:B-----5:R0:W-:Y:S04]  /*5f3f0*/  @P5 STG.E.U16 [R22.64], R3 ;  /* 0x0000000316005986 */ /* 0x0201e8000c101506 */
[----:B0-----:R-:W4:Y:S01]  /*5f400*/  LDL.LU R3, [R1+0x26e8] ;  /* 0x0026e80001037983 */ /* 0x001f220000300800 */
[----:B------:R-:W-:Y:S01]  /*5f410*/  ISETP.LT.AND P4, PT, R5, c[0x0][0x178], !P3 ;  /* 0x00005e0005007a0c */ /* 0x000fe20005f81270 */
[----:B----4-:R-:W-:-:S12]  /*5f420*/  IMAD.WIDE R22, R0, 0x2, R2 ;  /* 0x0000000200167825 */ /* 0x010fd800078e0202 */
[----:B------:R0:W-:Y:S04]  /*5f430*/  @P4 STG.E.U16 [R22.64], R17 ;  /* 0x0000001116004986 */ /* 0x0001e8000c101506 */
[----:B0-----:R-:W4:Y:S01]  /*5f440*/  LDL.LU R17, [R1+0x26e4] ;  /* 0x0026e40001117983 */ /* 0x001f220000300800 */
[----:B------:R-:W-:Y:S01]  /*5f450*/  ISETP.LT.AND P5, PT, R7, c[0x0][0x178], !P3 ;  /* 0x00005e0007007a0c */ /* 0x000fe20005fa1270 */
[----:B----4-:R-:W-:-:S12]  /*5f460*/  IMAD.WIDE R22, R0, 0x2, R16 ;  /* 0x0000000200167825 */ /* 0x010fd800078e0210 */
[----:B------:R0:W-:Y:S04]  /*5f470*/  @P5 STG.E.U16 [R22.64], R27 ;  /* 0x0000001b16005986 */ /* 0x0001e8000c101506 */
[----:B0-----:R-:W4:Y:S04]  /*5f480*/  LDL.LU R27, [R1+0x26e0] ;  /* 0x0026e000011b7983 */ /* 0x001f280000300800 */
[----:B------:R-:W5:Y:S01]  /*5f490*/  LDL R23, [R1+0x2198] ;  /* 0x0021980001177983 */ /* 0x000f620000100800 */
[----:B------:R-:W-:Y:S02]  /*5f4a0*/  ISETP.LT.AND P4, PT, R26, c[0x0][0x178], !P3 ;  /* 0x00005e001a007a0c */ /* 0x000fe40005f81270 */
[----:B-----5:R-:W-:Y:S01]  /*5f4b0*/  ISETP.LT.AND P5, PT, R23, c[0x0][0x178], !P3 ;  /* 0x00005e0017007a0c */ /* 0x020fe20005fa1270 */
[----:B------:R-:W-:-:S10]  /*5f4c0*/  IMAD.WIDE R22, R0, 0x2, R14 ;  /* 0x0000000200167825 */ /* 0x000fd400078e020e */
[----:B----4-:R0:W-:Y:S02]  /*5f4d0*/  @P4 STG.E.U16 [R22.64], R27 ;  /* 0x0000001b16004986 */ /* 0x0101e4000c101506 */
[----:B0-----:R-:W-:-:S05]  /*5f4e0*/  IMAD.WIDE R22, R0, 0x2, R12 ;  /* 0x0000000200167825 */ /* 0x001fca00078e020c */
[----:B--2---:R0:W-:Y:S04]  /*5f4f0*/  @P5 STG.E.U16 [R22.64], R25 ;  /* 0x0000001916005986 */ /* 0x0041e8000c101506 */
[----:B0-----:R-:W2:Y:S01]  /*5f500*/  LDL.LU R25, [R1+0x26dc] ;  /* 0x0026dc0001197983 */ /* 0x001ea20000300800 */
[----:B------:R-:W-:Y:S02]  /*5f510*/  ISETP.LT.AND P4, PT, R28, c[0x0][0x178], !P3 ;  /* 0x00005e001c007a0c */ /* 0x000fe40005f81270 */
[----:B------:R-:W-:Y:S01]  /*5f520*/  ISETP.LT.AND P3, PT, R29, c[0x0][0x178], !P3 ;  /* 0x00005e001d007a0c */ /* 0x000fe20005f61270 */
[----:B------:R-:W-:-:S10]  /*5f530*/  IMAD.WIDE R22, R0, 0x2, R10 ;  /* 0x0000000200167825 */ /* 0x000fd400078e020a */
[----:B--2---:R0:W-:Y:S02]  /*5f540*/  @P4 STG.E.U16 [R22.64], R25 ;  /* 0x0000001916004986 */ /* 0x0041e4000c101506 */
[----:B0-----:R-:W-:-:S05]  /*5f550*/  IMAD.WIDE R22, R0, 0x2, R8 ;  /* 0x0000000200167825 */ /* 0x001fca00078e0208 */
[----:B---3--:R0:W-:Y:S04]  /*5f560*/  @P3 STG.E.U16 [R22.64], R4 ;  /* 0x0000000416003986 */ /* 0x0081e8000c101506 */
[----:B0-----:R-:W2:Y:S04]  /*5f570*/  LDL.LU R4, [R1+0x26d8] ;  /* 0x0026d80001047983 */ /* 0x001ea80000300800 */
[----:B------:R-:W2:Y:S01]  /*5f580*/  LDL.LU R23, [R1+0x3e0] ;  /* 0x0003e00001177983 */ /* 0x000ea20000300800 */
[----:B------:R-:W-:Y:S02]  /*5f590*/  ISETP.LT.AND P3, PT, R24, c[0x0][0x178], !P2 ;  /* 0x00005e0018007a0c */ /* 0x000fe40005761270 */
[----:B------:R-:W-:-:S02]  /*5f5a0*/  IADD3 R0, R0, c[0x0][0x198], RZ ;  /* 0x0000660000007a10 */ /* 0x000fc40007ffe0ff */
[----:B--2---:R-:W-:-:S03]  /*5f5b0*/  PRMT R4, R23, 0x7632, R4 ;  /* 0x0000763217047816 */ /* 0x004fc60000000004 */
[----:B------:R-:W-:-:S06]  /*5f5c0*/  IMAD.WIDE R22, R0, 0x2, R20 ;  /* 0x0000000200167825 */ /* 0x000fcc00078e0214 */
[----:B------:R0:W-:Y:S04]  /*5f5d0*/  @P3 STG.E.U16 [R22.64], R4 ;  /* 0x0000000416003986 */ /* 0x0001e8000c101506 */
[----:B0-----:R-:W2:Y:S01]  /*5f5e0*/  LDL.LU R23, [R1+0x3d0] ;  /* 0x0003d00001177983 */ /* 0x001ea20000300800 */
[----:B------:R-:W-:-:S03]  /*5f5f0*/  ISETP.LT.AND P3, PT, R6, c[0x0][0x178], !P2 ;  /* 0x00005e0006007a0c */ /* 0x000fc60005761270 */
[----:B------:R0:W-:Y:S01]  /*5f600*/  STL [R1+0x26d4], R19 ;  /* 0x0026d41301007387 */ /* 0x0001e20000100800 */
[----:B--2---:R-:W-:Y:S01]  /*5f610*/  PRMT R4, R23, 0x7632, R4 ;  /* 0x0000763217047816 */ /* 0x004fe20000000004 */
[----:B------:R-:W-:Y:S02]  /*5f620*/  IMAD.WIDE R22, R0, 0x2, R18 ;  /* 0x0000000200167825 */ /* 0x000fe400078e0212 */
[----:B0-----:R-:W2:Y:S06]  /*5f630*/  LDL.LU R19, [R1+0x90] ;  /* 0x0000900001137983 */ /* 0x001eac0000300800 */
[----:B------:R0:W-:Y:S04]  /*5f640*/  @P3 STG.E.U16 [R22.64], R4 ;  /* 0x0000000416003986 */ /* 0x0001e8000c101506 */
[----:B0-----:R-:W3:Y:S01]  /*5f650*/  LDL.LU R23, [R1+0x3c0] ;  /* 0x0003c00001177983 */ /* 0x001ee20000300800 */
[----:B------:R-:W-:-:S02]  /*5f660*/  ISETP.LT.AND P3, PT, R5, c[0x0][0x178], !P2 ;  /* 0x00005e0005007a0c */ /* 0x000fc40005761270 */
[----:B---3--:R-:W-:Y:S01]  /*5f670*/  PRMT R4, R23, 0x7632, R4 ;  /* 0x0000763217047816 */ /* 0x008fe20000000004 */
[----:B------:R-:W-:-:S10]  /*5f680*/  IMAD.WIDE R22, R0, 0x2, R2 ;  /* 0x0000000200167825 */ /* 0x000fd400078e0202 */
[----:B------:R2:W-:Y:S01]  /*5f690*/  @P3 STG.E.U16 [R22.64], R4 ;  /* 0x0000000416003986 */ /* 0x0005e2000c101506 */
[----:B------:R-:W-:Y:S02]  /*5f6a0*/  ISETP.LT.AND P3, PT, R7, c[0x0][0x178], !P2 ;  /* 0x00005e0007007a0c */ /* 0x000fe40005761270 */
[----:B--2---:R-:W-:Y:S01]  /*5f6b0*/  PRMT R4, R19, 0x7632, R4 ;  /* 0x0000763213047816 */ /* 0x004fe20000000004 */
[----:B------:R-:W-:Y:S01]  /*5f6c0*/  IMAD.WIDE R22, R0, 0x2, R16 ;  /* 0x0000000200167825 */ /* 0x000fe200078e0210 */
[----:B------:R-:W2:Y:S09]  /*5f6d0*/  LDL R19, [R1+0x420] ;  /* 0x0004200001137983 */ /* 0x000eb20000100800 */
[----:B------:R0:W-:Y:S01]  /*5f6e0*/  @P3 STG.E.U16 [R22.64], R4 ;  /* 0x0000000416003986 */ /* 0x0001e2000c101506 */
[----:B------:R-:W-:-:S02]  /*5f6f0*/  ISETP.LT.AND P3, PT, R26, c[0x0][0x178], !P2 ;  /* 0x00005e001a007a0c */ /* 0x000fc40005761270 */
[----:B0-----:R-:W-:Y:S01]  /*5f700*/  PRMT R4, R27, 0x7632, R4 ;  /* 0x000076321b047816 */ /* 0x001fe20000000004 */
[C---:B------:R-:W-:Y:S01]  /*5f710*/  IMAD.WIDE R22, R0.reuse, 0x2, R14 ;  /* 0x0000000200167825 */ /* 0x040fe200078e020e */
[----:B------:R-:W3:Y:S04]  /*5f720*/  LDL R27, [R1+0x410] ;  /* 0x00041000011b7983 */ /* 0x000ee80000100800 */
[----:B------:R0:W-:Y:S05]  /*5f730*/  STL [R1+0x26cc], R15 ;  /* 0x0026cc0f01007387 */ /* 0x0001ea0000100800 */
[----:B------:R1:W-:Y:S04]  /*5f740*/  @P3 STG.E.U16 [R22.64], R4 ;  /* 0x0000000416003986 */ /* 0x0003e8000c101506 */
[----:B0-----:R-:W4:Y:S04]  /*5f750*/  LDL.LU R15, [R1+0x80] ;  /* 0x00008000010f7983 */ /* 0x001f280000300800 */
[----:B-1----:R-:W5:Y:S02]  /*5f760*/  LDL R23, [R1+0x2198] ;  /* 0x0021980001177983 */ /* 0x002f640000100800 */
[----:B-----5:R-:W-:Y:S01]  /*5f770*/  ISETP.LT.AND P3, PT, R23, c[0x0][0x178], !P2 ;  /* 0x00005e0017007a0c */ /* 0x020fe20005761270 */
[----:B------:R-:W-:Y:S01]  /*5f780*/  IMAD.WIDE R22, R0, 0x2, R12 ;  /* 0x0000000200167825 */ /* 0x000fe200078e020c */
[----:B----4-:R-:W-:-:S02]  /*5f790*/  PRMT R4, R15, 0x7632, R4 ;  /* 0x000076320f047816 */ /* 0x010fc40000000004 */
[----:B------:R-:W4:Y:S04]  /*5f7a0*/  LDL R15, [R1+0x3f0] ;  /* 0x0003f000010f7983 */ /* 0x000f280000100800 */
[----:B------:R0:W-:Y:S05]  /*5f7b0*/  STL [R1+0x26c8], R13 ;  /* 0x0026c80d01007387 */ /* 0x0001ea0000100800 */
[----:B------:R1:W-:Y:S04]  /*5f7c0*/  @P3 STG.E.U16 [R22.64], R4 ;  /* 0x0000000416003986 */ /* 0x0003e8000c101506 */
[----:B0-----:R-:W5:Y:S01]  /*5f7d0*/  LDL R13, [R1+0xd0] ;  /* 0x0000d000010d7983 */ /* 0x001f620000100800 */
[----:B-1----:R-:W-:-:S03]  /*5f7e0*/  PRMT R4, R25, 0x7632, R4 ;  /* 0x0000763219047816 */ /* 0x002fc60000000004 */
[----:B------:R-:W2:Y:S01]  /*5f7f0*/  LDL.LU R25, [R1+0xa0] ;  /* 0x0000a00001197983 */ /* 0x000ea20000300800 */
[----:B------:R-:W-:Y:S01]  /*5f800*/  ISETP.LT.AND P3, PT, R28, c[0x0][0x178], !P2 ;  /* 0x00005e001c007a0c */ /* 0x000fe20005761270 */
[----:B------:R-:W-:Y:S02]  /*5f810*/  IMAD.WIDE R22, R0, 0x2, R10 ;  /* 0x0000000200167825 */ /* 0x000fe400078e020a */
[----:B--2---:R0:W-:Y:S04]  /*5f820*/  STL [R1+0x26c0], R25 ;  /* 0x0026c01901007387 */ /* 0x0041e80000100800 */
[----:B0-----:R-:W2:Y:S06]  /*5f830*/  LDL R25, [R1+0xb0] ;  /* 0x0000b00001197983 */ /* 0x001eac0000100800 */
[----:B------:R-:W-:Y:S01]  /*5f840*/  @P3 STG.E.U16 [R22.64], R4 ;  /* 0x0000000416003986 */ /* 0x000fe2000c101506 */
[----:B------:R-:W-:-:S03]  /*5f850*/  ISETP.LT.AND P2, PT, R29, c[0x0][0x178], !P2 ;  /* 0x00005e001d007a0c */ /* 0x000fc60005741270 */
[----:B--2---:R0:W-:Y:S04]  /*5f860*/  STL [R1+0x26c4], R25 ;  /* 0x0026c41901007387 */ /* 0x0041e80000100800 */
[----:B0-----:R-:W2:Y:S04]  /*5f870*/  LDL R25, [R1+0xc0] ;  /* 0x0000c00001197983 */ /* 0x001ea80000100800 */
[----:B------:R-:W2:Y:S02]  /*5f880*/  LDL.LU R23, [R1+0x50] ;  /* 0x0000500001177983 */ /* 0x000ea40000300800 */
[----:B--2---:R-:W-:Y:S01]  /*5f890*/  PRMT R4, R23, 0x7632, R4 ;  /* 0x0000763217047816 */ /* 0x004fe20000000004 */
[C---:B------:R-:W-:Y:S01]  /*5f8a0*/  IMAD.WIDE R22, R0.reuse, 0x2, R8 ;  /* 0x0000000200167825 */ /* 0x040fe200078e0208 */
[----:B------:R-:W-:-:S04]  /*5f8b0*/  IADD3 R0, R0, c[0x0][0x198], RZ ;  /* 0x0000660000007a10 */ /* 0x000fc80007ffe0ff */
[----:B------:R0:W-:Y:S01]  /*5f8c0*/  @P2 STG.E.U16 [R22.64], R4 ;  /* 0x0000000416002986 */ /* 0x0001e2000c101506 */
[----:B------:R-:W-:Y:S01]  /*5f8d0*/  ISETP.LT.AND P2, PT, R24, c[0x0][0x178], !P0 ;  /* 0x00005e0018007a0c */ /* 0x000fe20004741270 */
[----:B0-----:R-:W-:-:S12]  /*5f8e0*/  IMAD.WIDE R22, R0, 0x2, R20 ;  /* 0x0000000200167825 */ /* 0x001fd800078e0214 */
[----:B------:R0:W-:Y:S04]  /*5f8f0*/  @P2 STG.E.U16 [R22.64], R19 ;  /* 0x0000001316002986 */ /* 0x0001e8000c101506 */
[----:B0-----:R-:W2:Y:S01]  /*5f900*/  LDL.LU R19, [R1+0x26d4] ;  /* 0x0026d40001137983 */ /* 0x001ea20000300800 */
[----:B------:R-:W-:Y:S02]  /*5f910*/  ISETP.LT.AND P3, PT, R6, c[0x0][0x178], !P0 ;  /* 0x00005e0006007a0c */ /* 0x000fe40004761270 */
[----:B------:R-:W-:Y:S01]  /*5f920*/  ISETP.LT.AND P2, PT, R5, c[0x0][0x178], !P0 ;  /* 0x00005e0005007a0c */ /* 0x000fe20004741270 */
[----:B--2---:R-:W-:-:S10]  /*5f930*/  IMAD.WIDE R22, R0, 0x2, R18 ;  /* 0x0000000200167825 */ /* 0x004fd400078e0212 */
[----:B---3--:R0:W-:Y:S04]  /*5f940*/  @P3 STG.E.U16 [R22.64], R27 ;  /* 0x0000001b16003986 */ /* 0x0081e8000c101506 */
[----:B0-----:R-:W2:Y:S01]  /*5f950*/  LDL.LU R27, [R1+0x26d0] ;  /* 0x0026d000011b7983 */ /* 0x001ea20000300800 */
[----:B------:R-:W-:Y:S01]  /*5f960*/  ISETP.LT.AND P3, PT, R7, c[0x0][0x178], !P0 ;  /* 0x00005e0007007a0c */ /* 0x000fe20004761270 */
[----:B------:R-:W-:-:S05]  /*5f970*/  IMAD.WIDE R22, R0, 0x2, R2 ;  /* 0x0000000200167825 */ /* 0x000fca00078e0202 */
[----:B--2---:R0:W-:Y:S02]  /*5f980*/  @P2 STG.E.U16 [R22.64], R27 ;  /* 0x0000001b16002986 */ /* 0x0041e4000c101506 */
[----:B0-----:R-:W-:-:S05]  /*5f990*/  IMAD.WIDE R22, R0, 0x2, R16 ;  /* 0x0000000200167825 */ /* 0x001fca00078e0210 */
[----:B----4-:R0:W-:Y:S04]  /*5f9a0*/  @P3 STG.E.U16 [R22.64], R15 ;  /* 0x0000000f16003986 */ /* 0x0101e8000c101506 */
[----:B0-----:R-:W2:Y:S04]  /*5f9b0*/  LDL.LU R15, [R1+0x26cc] ;  /* 0x0026cc00010f7983 */ /* 0x001ea80000300800 */
[----:B------:R-:W3:Y:S01]  /*5f9c0*/  LDL R23, [R1+0x2198] ;  /* 0x0021980001177983 */ /* 0x000ee20000100800 */
[----:B------:R-:W-:Y:S02]  /*5f9d0*/  ISETP.LT.AND P2, PT, R26, c[0x0][0x178], !P0 ;  /* 0x00005e001a007a0c */ /* 0x000fe40004741270 */
[----:B---3--:R-:W-:Y:S01]  /*5f9e0*/  ISETP.LT.AND P3, PT, R23, c[0x0][0x178], !P0 ;  /* 0x00005e0017007a0c */ /* 0x008fe20004761270 */
[----:B--2---:R-:W-:-:S10]  /*5f9f0*/  IMAD.WIDE R22, R0, 0x2, R14 ;  /* 0x0000000200167825 */ /* 0x004fd400078e020e */
[----:B-----5:R0:W-:Y:S04]  /*5fa00*/  @P2 STG.E.U16 [R22.64], R13 ;  /* 0x0000000d16002986 */ /* 0x0201e8000c101506 */
[----:B0-----:R-:W2:Y:S01]  /*5fa10*/  LDL.LU R13, [R1+0x26c8] ;  /* 0x0026c800010d7983 */ /* 0x001ea20000300800 */
[----:B------:R-:W-:Y:S01]  /*5fa20*/  ISETP.LT.AND P2, PT, R28, c[0x0][0x178], !P0 ;  /* 0x00005e001c007a0c */ /* 0x000fe20004741270 */
[----:B--2---:R-:W-:-:S05]  /*5fa30*/  IMAD.WIDE R22, R0, 0x2, R12 ;  /* 0x0000000200167825 */ /* 0x004fca00078e020c */
[----:B------:R0:W-:Y:S04]  /*5fa40*/  @P3 STG.E.U16 [R22.64], R25 ;  /* 0x0000001916003986 */ /* 0x0001e8000c101506 */
[----:B0-----:R-:W2:Y:S01]  /*5fa50*/  LDL.LU R25, [R1+0x26c4] ;  /* 0x0026c40001197983 */ /* 0x001ea20000300800 */
[----:B------:R-:W-:Y:S01]  /*5fa60*/  IMAD.WIDE R22, R0, 0x2, R10 ;  /* 0x0000000200167825 */ /* 0x000fe200078e020a */
[----:B------:R-:W-:-:S04]  /*5fa70*/  ISETP.LT.AND P0, PT, R29, c[0x0][0x178], !P0 ;  /* 0x00005e001d007a0c */ /* 0x000fc80004701270 */
[----:B--2---:R0:W-:Y:S04]  /*5fa80*/  @P2 STG.E.U16 [R22.64], R25 ;  /* 0x0000001916002986 */ /* 0x0041e8000c101506 */
[----:B0-----:R-:W2:Y:S01]  /*5fa90*/  LDL.LU R25, [R1+0x26c0] ;  /* 0x0026c00001197983 */ /* 0x001ea20000300800 */
[C---:B------:R-:W-:Y:S01]  /*5faa0*/  IMAD.WIDE R22, R0.reuse, 0x2, R8 ;  /* 0x0000000200167825 */ /* 0x040fe200078e0208 */
[----:B------:R-:W-:-:S04]  /*5fab0*/  IADD3 R0, R0, c[0x0][0x198], RZ ;  /* 0x0000660000007a10 */ /* 0x000fc80007ffe0ff */
[----:B--2---:R0:W-:Y:S04]  /*5fac0*/  @P0 STG.E.U16 [R22.64], R25 ;  /* 0x0000001916000986 */ /* 0x0041e8000c101506 */
[----:B0-----:R-:W2:Y:S01]  /*5fad0*/  LDL.LU R23, [R1+0x420] ;  /* 0x0004200001177983 */ /* 0x001ea20000300800 */
[----:B------:R-:W-:Y:S02]  /*5fae0*/  ISETP.LT.AND P0, PT, R24, c[0x0][0x178], !P1 ;  /* 0x00005e0018007a0c */ /* 0x000fe40004f01270 */
[----:B--2---:R-:W-:Y:S01]  /*5faf0*/  PRMT R4, R23, 0x7632, R4 ;  /* 0x0000763217047816 */ /* 0x004fe20000000004 */
[----:B------:R-:W-:-:S10]  /*5fb00*/  IMAD.WIDE R22, R0, 0x2, R20 ;  /* 0x0000000200167825 */ /* 0x000fd400078e0214 */
[----:B------:R0:W-:Y:S04]  /*5fb10*/  @P0 STG.E.U16 [R22.64], R4 ;  /* 0x0000000416000986 */ /* 0x0001e8000c101506 */
[----:B0-----:R-:W2:Y:S01]  /*5fb20*/  LDL.LU R23, [R1+0x410] ;  /* 0x0004100001177983 */ /* 0x001ea20000300800 */
[----:B------:R-:W-:Y:S02]  /*5fb30*/  ISETP.LT.AND P0, PT, R6, c[0x0][0x178], !P1 ;  /* 0x00005e0006007a0c */ /* 0x000fe40004f01270 */
[----:B--2---:R-:W-:Y:S01]  /*5fb40*/  PRMT R4, R23, 0x7632, R4 ;  /* 0x0000763217047816 */ /* 0x004fe20000000004 */
[----:B------:R-:W-:-:S10]  /*5fb50*/  IMAD.WIDE R22, R0, 0x2, R18 ;  /* 0x0000000200167825 */ /* 0x000fd400078e0212 */
[----:B------:R0:W-:Y:S01]  /*5fb60*/  @P0 STG.E.U16 [R22.64], R4 ;  /* 0x0000000416000986 */ /* 0x0001e2000c101506 */
[----:B------:R-:W-:Y:S02]  /*5fb70*/  ISETP.LT.AND P0, PT, R5, c[0x0][0x178], !P1 ;  /* 0x00005e0005007a0c */ /* 0x000fe40004f01270 */
[----:B0-----:R-:W-:Y:S01]  /*5fb80*/  PRMT R4, R27, 0x7632, R4 ;  /* 0x000076321b047816 */ /* 0x001fe20000000004 */
[----:B------:R-:W-:Y:S01]  /*5fb90*/  IMAD.WIDE R22, R0, 0x2, R2 ;  /* 0x0000000200167825 */ /* 0x000fe200078e0202 */
[----:B------:R-:W2:Y:S04]  /*5fba0*/  LDL.LU R27, [R1+0x2214] ;  /* 0x00221400011b7983 */ /* 0x000ea80000300800 */
[----:B------:R0:W-:Y:S05]  /*5fbb0*/  STL [R1+0x26b4], R3 ;  /* 0x0026b40301007387 */ /* 0x0001ea0000100800 */
[----:B------:R1:W-:Y:S04]  /*5fbc0*/  @P0 STG.E.U16 [R22.64], R4 ;  /* 0x0000000416000986 */ /* 0x0003e8000c101506 */
[----:B0-----:R-:W3:Y:S04]  /*5fbd0*/  LDL.LU R3, [R1+0xb0] ;  /* 0x0000b00001037983 */ /* 0x001ee80000300800 */
[----:B-1----:R-:W4:Y:S01]  /*5fbe0*/  LDL.LU R23, [R1+0x3f0] ;  /* 0x0003f00001177983 */ /* 0x002f220000300800 */
[----:B------:R-:W-:-:S03]  /*5fbf0*/  ISETP.LT.AND P0, PT, R7, c[0x0][0x178], !P1 ;  /* 0x00005e0007007a0c */ /* 0x000fc60004f01270 */
[----:B------:R0:W-:Y:S01]  /*5fc00*/  STL [R1+0x26b0], R17 ;  /* 0x0026b01101007387 */ /* 0x0001e20000100800 */
[----:B----4-:R-:W-:Y:S01]  /*5fc10*/  PRMT R4, R23, 0x7632, R4 ;  /* 0x0000763217047816 */ /* 0x010fe20000000004 */
[----:B------:R-:W-:Y:S02]  /*5fc20*/  IMAD.WIDE R22, R0, 0x2, R16 ;  /* 0x0000000200167825 */ /* 0x000fe400078e0210 */
[----:B0-----:R-:W4:Y:S06]  /*5fc30*/  LDL.LU R17, [R1+0xc0] ;  /* 0x0000c00001117983 */ /* 0x001f2c0000300800 */
[----:B------:R0:W-:Y:S04]  /*5fc40*/  @P0 STG.E.U16 [R22.64], R4 ;  /* 0x0000000416000986 */ /* 0x0001e8000c101506 */
[----:B0-----:R-:W5:Y:S04]  /*5fc50*/  LDL.LU R22, [R1+0xd0] ;  /* 0x0000d00001167983 */ /* 0x001f680000300800 */
[----:B------:R-:W2:Y:S01]  /*5fc60*/  LDL R23, [R1+0x2198] ;  /* 0x0021980001177983 */ /* 0x000ea20000100800 */
[----:B------:R-:W-:-:S03]  /*5fc70*/  ISETP.LT.AND P0, PT, R26, c[0x0][0x178], !P1 ;  /* 0x00005e001a007a0c */ /* 0x000fc60004f01270 */
[----:B------:R-:W3:Y:S01]  /*5fc80*/  LDL.LU R26, [R1+0x26bc] ;  /* 0x0026bc00011a7983 */ /* 0x000ee20000300800 */
[----:B------:R-:W-:Y:S02]  /*5fc90*/  ISETP.LT.AND P2, PT, R29, c[0x0][0x178], !P1 ;  /* 0x00005e001d007a0c */ /* 0x000fe40004f41270 */
[----:B-----5:R-:W-:Y:S02]  /*5fca0*/  PRMT R4, R22, 0x7632, R4 ;  /* 0x0000763216047816 */ /* 0x020fe40000000004 */
[----:B--2---:R-:W-:Y:S01]  /*5fcb0*/  ISETP.LT.AND P3, PT, R23, c[0x0][0x178], !P1 ;  /* 0x00005e0017007a0c */ /* 0x004fe20004f61270 */
[----:B------:R-:W-:-:S05]  /*5fcc0*/  IMAD.WIDE R22, R0, 0x2, R14 ;  /* 0x0000000200167825 */ /* 0x000fca00078e020e */
[----:B------:R4:W-:Y:S01]  /*5fcd0*/  @P0 STG.E.U16 [R22.64], R4 ;  /* 0x0000000416000986 */ /* 0x0009e2000c101506 */
[----:B------:R-:W-:Y:S02]  /*5fce0*/  ISETP.GE.AND P0, PT, R27, c[0x0][0x17c], PT ;  /* 0x00005f001b007a0c */ /* 0x000fe40003f06270 */
[----:B---3--:R-:W-:Y:S02]  /*5fcf0*/  PRMT R26, R3, 0x7632, R26 ;  /* 0x00007632031a7816 */ /* 0x008fe4000000001a */
[----:B------:R-:W-:Y:S02]  /*5fd00*/  ISETP.LT.AND P4, PT, R6, c[0x0][0x178], !P0 ;  /* 0x00005e0006007a0c */ /* 0x000fe40004781270 */
[----:B----4-:R-:W-:Y:S02]  /*5fd10*/  PRMT R4, R17, 0x7632, R4 ;  /* 0x0000763211047816 */ /* 0x010fe40000000004 */
[----:B------:R-:W2:Y:S04]  /*5fd20*/  LDL R17, [R1+0x460] ;  /* 0x0004600001117983 */ /* 0x000ea80000100800 */
[----:B------:R-:W3:Y:S04]  /*5fd30*/  LDL.LU R27, [R1+0x26b8] ;  /* 0x0026b800011b7983 */ /* 0x000ee80000300800 */
[----:B------:R-:W4:Y:S04]  /*5fd40*/  LDL R29, [R1+0x450] ;  /* 0x00045000011d7983 */ /* 0x000f280000100800 */
[----:B------:R-:W5:Y:S04]  /*5fd50*/  LDL.LU R3, [R1+0x2218] ;  /* 0x0022180001037983 */ /* 0x000f680000300800 */
[----:B------:R0:W-:Y:S04]  /*5fd60*/  STL [R1+0x269c], R6 ;  /* 0x00269c0601007387 */ /* 0x0001e80000100800 */
[----:B0-----:R-:W2:Y:S01]  /*5fd70*/  LDL R6, [R1+0xe0] ;  /* 0x0000e00001067983 */ /* 0x001ea20000100800 */
[----:B------:R-:W-:Y:S01]  /*5fd80*/  ISETP.LT.AND P5, PT, R28, c[0x0][0x178], !P1 ;  /* 0x00005e001c007a0c */ /* 0x000fe20004fa1270 */
[----:B------:R-:W-:-:S05]  /*5fd90*/  IMAD.WIDE R22, R0, 0x2, R12 ;  /* 0x0000000200167825 */ /* 0x000fca00078e020c */
[----:B------:R0:W-:Y:S01]  /*5fda0*/  @P3 STG.E.U16 [R22.64], R4 ;  /* 0x0000000416003986 */ /* 0x0001e2000c101506 */
[----:B------:R-:W-:Y:S01]  /*5fdb0*/  ISETP.LT.AND P3, PT, R24, c[0x0][0x178], !P0 ;  /* 0x00005e0018007a0c */ /* 0x000fe20004761270 */
[C---:B0-----:R-:W-:Y:S01]  /*5fdc0*/  IMAD.WIDE R22, R0.reuse, 0x2, R8 ;  /* 0x0000000200167825 */ /* 0x041fe200078e0208 */
[C---:B------:R-:W-:Y:S02]  /*5fdd0*/  IADD3 R4, R0.reuse, c[0x0][0x198], RZ ;  /* 0x0000660000047a10 */ /* 0x040fe40007ffe0ff */
[----:B---3--:R-:W-:Y:S01]  /*5fde0*/  PRMT R27, R25, 0x7632, R27 ;  /* 0x00007632191b7816 */ /* 0x008fe2000000001b */
[----:B------:R-:W-:-:S05]  /*5fdf0*/  IMAD.WIDE R24, R0, 0x2, R10 ;  /* 0x0000000200187825 */ /* 0x000fca00078e020a */
[----:B------:R-:W-:Y:S04]  /*5fe00*/  @P5 STG.E.U16 [R24.64], R26 ;  /* 0x0000001a18005986 */ /* 0x000fe8000c101506 */
[----:B------:R0:W-:Y:S04]  /*5fe10*/  @P2 STG.E.U16 [R22.64], R27 ;  /* 0x0000001b16002986 */ /* 0x0001e8000c101506 */
[----:B--2---:R1:W-:Y:S01]  /*5fe20*/  STL [R1+0x26a4], R6 ;  /* 0x0026a40601007387 */ /* 0x0043e20000100800 */
[----:B0-----:R-:W-:-:S03]  /*5fe30*/  IMAD.WIDE R22, R4, 0x2, R18 ;  /* 0x0000000204167825 */ /* 0x001fc600078e0212 */
[----:B------:R-:W2:Y:S04]  /*5fe40*/  LDL R0, [R1+0xff8] ;  /* 0x000ff80001007983 */ /* 0x000ea80000100800 */
[----:B------:R-:W3:Y:S04]  /*5fe50*/  LDL R26, [R1+0x21d4] ;  /* 0x0021d400011a7983 */ /* 0x000ee80000100800 */
[----:B-1----:R-:W2:Y:S04]  /*5fe60*/  LDL R6, [R1+0x100] ;  /* 0x0001000001067983 */ /* 0x002ea80000100800 */
[----:B------:R-:W2:Y:S04]  /*5fe70*/  LDL.LU R27, [R1+0x221c] ;  /* 0x00221c00011b7983 */ /* 0x000ea80000300800 */
[----:B------:R0:W-:Y:S04]  /*5fe80*/  STL [R1+0x26a0], R19 ;  /* 0x0026a01301007387 */ /* 0x0001e80000100800 */
[----:B0-----:R-:W2:Y:S01]  /*5fe90*/  LDL.LU R19, [R1+0x470] ;  /* 0x0004700001137983 */ /* 0x001ea20000300800 */
[----:B------:R-:W-:Y:S01]  /*5fea0*/  IMAD.WIDE R24, R4, 0x2, R20 ;  /* 0x0000000204187825 */ /* 0x000fe200078e0214 */
[----:B-----5:R-:W-:-:S02]  /*5feb0*/  ISETP.GE.AND P2, PT, R3, c[0x0][0x17c], PT ;  /* 0x00005f0003007a0c */ /* 0x020fc40003f46270 */
[----:B------:R-:W5:Y:S01]  /*5fec0*/  LDL.LU R3, [R1+0x26b4] ;  /* 0x0026b40001037983 */ /* 0x000f620000300800 */
[----:B------:R-:W-:-:S03]  /*5fed0*/  ISETP.LT.AND P1, PT, R5, c[0x0][0x178], !P0 ;  /* 0x00005e0005007a0c */ /* 0x000fc60004721270 */
[----:B--2---:R0:W-:Y:S04]  /*5fee0*/  @P3 STG.E.U16 [R24.64], R19 ;  /* 0x0000001318003986 */ /* 0x0041e8000c101506 */
[----:B0-----:R-:W2:Y:S04]  /*5fef0*/  LDL R25, [R1+0x1f9c] ;  /* 0x001f9c0001197983 */ /* 0x001ea80000100800 */
[----:B------:R0:W-:Y:S01]  /*5ff00*/  @P4 STG.E.U16 [R22.64], R17 ;  /* 0x0000001116004986 */ /* 0x0001e2000c101506 */
[----:B------:R-:W-:-:S03]  /*5ff10*/  ISETP.LT.AND P4, PT, R28, c[0x0][0x178], !P0 ;  /* 0x00005e001c007a0c */ /* 0x000fc60004781270 */
[----:B0-----:R-:W3:Y:S04]  /*5ff20*/  LDL.LU R17, [R1+0x26b0] ;  /* 0x0026b00001117983 */ /* 0x001ee80000300800 */
[----:B------:R-:W3:Y:S04]  /*5ff30*/  LDL R23, [R1+0x2198] ;  /* 0x0021980001177983 */ /* 0x000ee80000100800 */
[----:B------:R-:W3:Y:S01]  /*5ff40*/  LDL.LU R28, [R1+0x26ac] ;  /* 0x0026ac00011c7983 */ /* 0x000ee20000300800 */
[----:B--2---:R-:W-:Y:S01]  /*5ff50*/  ISETP.LT.AND P3, PT, R25, c[0x0][0x178], !P0 ;  /* 0x00005e0019007a0c */ /* 0x004fe20004761270 */
[----:B-----5:R-:W-:-:S05]  /*5ff60*/  IMAD.WIDE R24, R4, 0x2, R2 ;  /* 0x0000000204187825 */ /* 0x020fca00078e0202 */
[----:B----4-:R0:W-:Y:S04]  /*5ff70*/  @P1 STG.E.U16 [R24.64], R29 ;  /* 0x0000001d18001986 */ /* 0x0101e8000c101506 */
[----:B0-----:R-:W2:Y:S01]  /*5ff80*/  LDL.LU R29, [R1+0x26a8] ;  /* 0x0026a800011d7983 */ /* 0x001ea20000300800 */
[----:B------:R-:W-:Y:S02]  /*5ff90*/  ISETP.LT.AND P6, PT, R7, c[0x0][0x178], !P0 ;  /* 0x00005e0007007a0c */ /* 0x000fe400047c1270 */
[----:B---3--:R-:W-:Y:S01]  /*5ffa0*/  ISETP.LT.AND P5, PT, R23, c[0x0][0x178], !P0 ;  /* 0x00005e0017007a0c */ /* 0x008fe200047a1270 */
[----:B------:R-:W-:Y:S01]  /*5ffb0*/  IMAD.WIDE R22, R4, 0x2, R16 ;  /* 0x0000000204167825 */ /* 0x000fe200078e0210 */
[----:B------:R-:W-:Y:S02]  /*5ffc0*/  ISETP.GE.AND P1, PT, R27, c[0x0][0x17c], PT ;  /* 0x00005f001b007a0c */ /* 0x000fe40003f26270 */
[----:B------:R-:W-:Y:S01]  /*5ffd0*/  ISETP.LT.AND P0, PT, R26, c[0x0][0x178], !P0 ;  /* 0x00005e001a007a0c */ /* 0x000fe20004701270 */
[C---:B------:R-:W-:Y:S01]  /*5ffe0*/  IMAD.WIDE R26, R4.reuse, 0x2, R14 ;  /* 0x00000002041a7825 */ /* 0x040fe200078e020e */
[----:B------:R-:W-:Y:S04]  /*5fff0*/  STL [R1+0x2694], R12 ;  /* 0x0026940c01007387 */ /* 0x000fe80000100800 */
[----:B------:R-:W-:Y:S04]  /*60000*/  STL [R1+0x2690], R13 ;  /* 0x0026900d01007387 */ /* 0x000fe80000100800 */
[----:B------:R-:W-:Y:S04]  /*60010*/  STL [R1+0x2698], R11 ;  /* 0x0026980b01007387 */ /* 0x000fe80000100800 */
[----:B--2---:R0:W-:Y:S04]  /*60020*/  @P6 STG.E.U16 [R22.64], R29 ;  /* 0x0000001d16006986 */ /* 0x0041e8000c101506 */
[----:B------:R-:W-:Y:S01]  /*60030*/  @P3 STG.E.U16 [R26.64], R28 ;  /* 0x0000001c1a003986 */ /* 0x000fe2000c101506 */
[----:B0-----:R-:W-:-:S05]  /*60040*/  IMAD.WIDE R22, R4, 0x2, R12 ;  /* 0x0000000204167825 */ /* 0x001fca00078e020c */
[----:B------:R0:W-:Y:S04]  /*60050*/  @P5 STG.E.U16 [R22.64], R6 ;  /* 0x0000000616005986 */ /* 0x0001e8000c101506 */
[----:B0-----:R-:W2:Y:S04]  /*60060*/  LDL.LU R6, [R1+0x26a4] ;  /* 0x0026a40001067983 */ /* 0x001ea80000300800 */
[----:B------:R-:W3:Y:S01]  /*60070*/  LDL R23, [R1+0xf0] ;  /* 0x0000f00001177983 */ /* 0x000ee20000100800 */
[----:B------:R-:W-:Y:S01]  /*60080*/  IMAD.WIDE R24, R4, 0x2, R10 ;  /* 0x0000000204187825 */ /* 0x000fe200078e020a */
[----:B------:R-:W-:-:S03]  /*60090*/  ISETP.LT.AND P6, PT, R0, c[0x0][0x178], !P2 ;  /* 0x00005e0000007a0c */ /* 0x000fc600057c1270 */
[C---:B------:R-:W-:Y:S01]  /*600a0*/  IMAD.WIDE R26, R4.reuse, 0x2, R8 ;  /* 0x00000002041a7825 */ /* 0x040fe200078e0208 */
[----:B------:R-:W-:Y:S02]  /*600b0*/  IADD3 R0, R4, c[0x0][0x198], RZ ;  /* 0x0000660004007a10 */ /* 0x000fe40007ffe0ff */
[----:B------:R-:W-:Y:S01]  /*600c0*/  PRMT R4, R19, 0x7632, R4 ;  /* 0x0000763213047816 */ /* 0x000fe20000000004 */
[----:B---3--:R0:W-:Y:S04]  /*600d0*/  @P4 STG.E.U16 [R24.64], R23 ;  /* 0x0000001718004986 */ /* 0x0081e8000c101506 */
[----:B--2---:R1:W-:Y:S04]  /*600e0*/  @P0 STG.E.U16 [R26.64], R6 ;  /* 0x000000061a000986 */ /* 0x0043e8000c101506 */
[----:B0-----:R-:W2:Y:S04]  /*600f0*/  LDL.LU R24, [R1+0x460] ;  /* 0x0004600001187983 */ /* 0x001ea80000300800 */
[----:B------:R-:W3:Y:S04]  /*60100*/  LDL.LU R25, [R1+0x450] ;  /* 0x0004500001197983 */ /* 0x000ee80000300800 */
[----:B------:R-:W4:Y:S04]  /*60110*/  LDL.LU R19, [R1+0x26a0] ;  /* 0x0026a00001137983 */ /* 0x000f280000300800 */
[----:B-1----:R-:W5:Y:S04]  /*60120*/  LDL.LU R6, [R1+0x269c] ;  /* 0x00269c0001067983 */ /* 0x002f680000300800 */
[----:B------:R-:W3:Y:S01]  /*60130*/  LDL R27, [R1+0x1f9c] ;  /* 0x001f9c00011b7983 */ /* 0x000ee20000100800 */
[----:B------:R-:W-:Y:S01]  /*60140*/  IMAD.WIDE R22, R0, 0x2, R20 ;  /* 0x0000000200167825 */ /* 0x000fe200078e0214 */
[----:B------:R-:W-:-:S02]  /*60150*/  ISETP.LT.AND P3, PT, R5, c[0x0][0x178], !P2 ;  /* 0x00005e0005007a0c */ /* 0x000fc40005761270 */
[----:B------:R-:W-:Y:S02]  /*60160*/  ISETP.LT.AND P4, PT, R7, c[0x0][0x178], !P2 ;  /* 0x00005e0007007a0c */ /* 0x000fe40005781270 */
[----:B------:R0:W-:Y:S01]  /*60170*/  @P6 STG.E.U16 [R22.64], R4 ;  /* 0x0000000416006986 */ /* 0x0001e2000c101506 */
[----:B------:R-:W-:-:S03]  /*60180*/  PRMT R13, R29, 0x7632, R13 ;  /* 0x000076321d0d7816 */ /* 0x000fc6000000000d */
[----:B------:R1:W-:Y:S01]  /*60190*/  STL [R1+0x268c], R17 ;  /* 0x00268c1101007387 */ /* 0x0003e20000100800 */
[----:B0-----:R-:W-:Y:S01]  /*601a0*/  PRMT R4, R28, 0x7632, R4 ;  /* 0x000076321c047816 */ /* 0x001fe20000000004 */
[----:B------:R-:W-:Y:S01]  /*601b0*/  IMAD.WIDE R28, R0, 0x2, R14 ;  /* 0x00000002001c7825 */ /* 0x000fe200078e020e */
[----:B--2---:R-:W-:Y:S02]  /*601c0*/  PRMT R11, R24, 0x7632, R11 ;  /* 0x00007632180b7816 */ /* 0x004fe4000000000b */
[----:B-----5:R-:W-:Y:S01]  /*601d0*/  ISETP.LT.AND P0, PT, R6, c[0x0][0x178], !P2 ;  /* 0x00005e0006007a0c */ /* 0x020fe20005701270 */
[C---:B----4-:R-:W-:Y:S01]  /*601e0*/  IMAD.WIDE R22, R0.reuse, 0x2, R18 ;  /* 0x0000000200167825 */ /* 0x050fe200078e0212 */
[----:B---3--:R-:W-:Y:S02]  /*601f0*/  PRMT R12, R25, 0x7632, R12 ;  /* 0x00007632190c7816 */ /* 0x008fe4000000000c */
[----:B------:R-:W-:Y:S01]  /*60200*/  ISETP.LT.AND P5, PT, R27, c[0x0][0x178], !P2 ;  /* 0x00005e001b007a0c */ /* 0x000fe200057a1270 */
[----:B------:R-:W-:-:S02]  /*60210*/  IMAD.WIDE R26, R0, 0x2, R16 ;  /* 0x00000002001a7825 */ /* 0x000fc400078e0210 */
[----:B-1----:R-:W2:Y:S02]  /*60220*/  LDL R17, [R1+0xff8] ;  /* 0x000ff80001117983 */ /* 0x002ea40000100800 */
[----:B------:R-:W-:Y:S02]  /*60230*/  IMAD.WIDE R24, R0, 0x2, R2 ;  /* 0x0000000200187825 */ /* 0x000fe400078e0202 */
[----:B------:R0:W-:Y:S04]  /*60240*/  STL [R1+0x2688], R15 ;  /* 0x0026880f01007387 */ /* 0x0001e80000100800 */
[----:B------:R1:W-:Y:S04]  /*60250*/  @P0 STG.E.U16 [R22.64], R11 ;  /* 0x0000000b16000986 */ /* 0x0003e8000c101506 */
[----:B0-----:R-:W3:Y:S04]  /*60260*/  LDL.LU R15, [R1+0x100] ;  /* 0x00010000010f7983 */ /* 0x001ee80000300800 */
[----:B------:R0:W-:Y:S04]  /*60270*/  @P3 STG.E.U16 [R24.64], R12 ;  /* 0x0000000c18003986 */ /* 0x0001e8000c101506 */
[----:B-1----:R-:W4:Y:S04]  /*60280*/  LDL.LU R11, [R1+0x2698] ;  /* 0x00269800010b7983 */ /* 0x002f280000300800 */
[----:B------:R-:W5:Y:S04]  /*60290*/  LDL.LU R22, [R1+0xf0] ;  /* 0x0000f00001167983 */ /* 0x000f680000300800 */
[----:B------:R-:W4:Y:S04]  /*602a0*/  LDL.LU R23, [R1+0xe0] ;  /* 0x0000e00001177983 */ /* 0x000f280000300800 */
[----:B0-----:R-:W4:Y:S04]  /*602b0*/  LDL.LU R12, [R1+0x2694] ;  /* 0x00269400010c7983 */ /* 0x001f280000300800 */
[----:B------:R-:W4:Y:S04]  /*602c0*/  LDL R24, [R1+0x21d0] ;  /* 0x0021d00001187983 */ /* 0x000f280000100800 */
[----:B------:R-:W4:Y:S04]  /*602d0*/  LDL R25, [R1+0x21d4] ;  /* 0x0021d40001197983 */ /* 0x000f280000100800 */
[----:B------:R0:W-:Y:S04]  /*602e0*/  @P4 STG.E.U16 [R26.64], R13 ;  /* 0x0000000d1a004986 */ /* 0x0001e8000c101506 */
[----:B0-----:R-:W4:Y:S04]  /*602f0*/  LDL.LU R13, [R1+0x2690] ;  /* 0x00269000010d7983 */ /* 0x001f280000300800 */
[----:B------:R-:W4:Y:S04]  /*60300*/  LDL R27, [R1+0x2198] ;  /* 0x00219800011b7983 */ /* 0x000f280000100800 */
[----:B------:R3:W-:Y:S01]  /*60310*/  @P5 STG.E.U16 [R28.64], R4 ;  /* 0x000000041c005986 */ /* 0x0007e2000c101506 */
[----:B------:R-:W-:-:S02]  /*60320*/  ISETP.LT.AND P5, PT, R6, c[0x0][0x178], !P1 ;  /* 0x00005e0006007a0c */ /* 0x000fc40004fa1270 */
[----:B------:R-:W-:Y:S02]  /*60330*/  ISETP.LT.AND P6, PT, R5, c[0x0][0x178], !P1 ;  /* 0x00005e0005007a0c */ /* 0x000fe40004fc1270 */
[----:B--2---:R-:W-:Y:S02]  /*60340*/  ISETP.LT.AND P4, PT, R17, c[0x0][0x178], !P1 ;  /* 0x00005e0011007a0c */ /* 0x004fe40004f81270 */
[----:B---3--:R-:W-:Y:S02]  /*60350*/  PRMT R29, R15, 0x7632, R29 ;  /* 0x000076320f1d7816 */ /* 0x008fe4000000001d */
[----:B------:R-:W2:Y:S04]  /*60360*/  LDL R15, [R1+0x44] ;  /* 0x00004400010f7983 */ /* 0x000ea80000100800 */
[----:B------:R-:W3:Y:S04]  /*60370*/  LDL.LU R17, [R1+0x2220] ;  /* 0x0022200001117983 */ /* 0x000ee80000300800 */
[----:B------:R0:W-:Y:S04]  /*60380*/  STL [R1+0x2684], R6 ;  /* 0x0026840601007387 */ /* 0x0001e80000100800 */
[----:B------:R-:W2:Y:S04]  /*60390*/  LDL R5, [R1+0x4] ;  /* 0x0000040001057983 */ /* 0x000ea80000100800 */
[----:B0-----:R-:W2:Y:S01]  /*603a0*/  LDL R6, [R1+0x24] ;  /* 0x0000240001067983 */ /* 0x001ea20000100800 */
[----:B----4-:R-:W-:Y:S01]  /*603b0*/  ISETP.LT.AND P3, PT, R27, c[0x0][0x178], !P2 ;  /* 0x00005e001b007a0c */ /* 0x010fe20005761270 */
[----:B------:R-:W-:-:S12]  /*603c0*/  IMAD.WIDE R26, R0, 0x2, R12 ;  /* 0x00000002001a7825 */ /* 0x000fd800078e020c */
[----:B------:R0:W-:Y:S04]  /*603d0*/  @P3 STG.E.U16 [R26.64], R29 ;  /* 0x0000001d1a003986 */ /* 0x0001e8000c101506 */
[----:B0-----:R-:W4:Y:S01]  /*603e0*/  LDL.LU R29, [R1+0x3b4] ;  /* 0x0003b400011d7983 */ /* 0x001f220000300800 */
[----:B------:R-:W-:Y:S02]  /*603f0*/  ISETP.LT.AND P0, PT, R24, c[0x0][0x178], !P2 ;  /* 0x00005e0018007a0c */ /* 0x000fe40005701270 */
[----:B------:R-:W-:Y:S01]  /*60400*/  ISETP.LT.AND P2, PT, R25, c[0x0][0x178], !P2 ;  /* 0x00005e0019007a0c */ /* 0x000fe20005741270 */
[----:B------:R-:W-:Y:S01]  /*60410*/  IMAD.WIDE R24, R0, 0x2, R10 ;  /* 0x0000000200187825 */ /* 0x000fe200078e020a */
[----:B-----5:R-:W-:Y:S02]  /*60420*/  PRMT R28, R22, 0x7632, R28 ;  /* 0x00007632161c7816 */ /* 0x020fe4000000001c */
[----:B------:R-:W-:Y:S01]  /*60430*/  PRMT R4, R23, 0x7632, R4 ;  /* 0x0000763217047816 */ /* 0x000fe20000000004 */
[C---:B------:R-:W-:Y:S01]  /*60440*/  IMAD.WIDE R22, R0.reuse, 0x2, R8 ;  /* 0x0000000200167825 */ /* 0x040fe200078e0208 */
[----:B------:R-:W-:-:S05]  /*60450*/  IADD3 R0, R0, c[0x0][0x198], RZ ;  /* 0x0000660000007a10 */ /* 0x000fca0007ffe0ff */
[----:B------:R0:W-:Y:S04]  /*60460*/  @P0 STG.E.U16 [R24.64], R28 ;  /* 0x0000001c18000986 */ /* 0x0001e8000c101506 */
[----:B------:R1:W-:Y:S01]  /*60470*/  @P2 STG.E.U16 [R22.64], R4 ;  /* 0x0000000416002986 */ /* 0x0003e2000c101506 */
[----:B0-----:R-:W-:-:S03]  /*60480*/  IMAD.WIDE R24, R0, 0x2, R20 ;  /* 0x0000000200187825 */ /* 0x001fc600078e0214 */
[----:B------:R-:W5:Y:S04]  /*60490*/  LDL R28, [R1+0x34] ;  /* 0x00003400011c7983 */ /* 0x000f680000100800 */
[----:B-1----:R-:W2:Y:S04]  /*604a0*/  LDL R23, [R1+0x1f9c] ;  /* 0x001f9c0001177983 */ /* 0x002ea80000100800 */
[----:B------:R-:W5:Y:S04]  /*604b0*/  LDL.LU R4, [R1+0x2224] ;  /* 0x0022240001047983 */ /* 0x000f680000300800 */
[----:B------:R-:W-:Y:S01]  /*604c0*/  STL [R1+0x267c], R7 ;  /* 0x00267c0701007387 */ /* 0x000fe20000100800 */
[----:B---3--:R-:W-:-:S03]  /*604d0*/  ISETP.GE.AND P0, PT, R17, c[0x0][0x17c], PT ;  /* 0x00005f0011007a0c */ /* 0x008fc60003f06270 */
[----:B------:R-:W3:Y:S04]  /*604e0*/  LDL.LU R17, [R1+0x268c] ;  /* 0x00268c0001117983 */ /* 0x000ee80000300800 */
[----:B----4-:R0:W-:Y:S04]  /*604f0*/  @P4 STG.E.U16 [R24.64], R29 ;  /* 0x0000001d18004986 */ /* 0x0101e8000c101506 */
[----:B0-----:R-:W4:Y:S01]  /*60500*/  LDL R25, [R1+0x384] ;  /* 0x0003840001197983 */ /* 0x001f220000100800 */
[----:B------:R-:W-:Y:S01]  /*60510*/  IMAD.WIDE R26, R0, 0x2, R18 ;  /* 0x00000002001a7825 */ /* 0x000fe200078e0212 */
[----:B--2---:R-:W-:-:S03]  /*60520*/  ISETP.LT.AND P3, PT, R23, c[0x0][0x178], !P1 ;  /* 0x00005e0017007a0c */ /* 0x004fc60004f61270 */
[C---:B------:R-:W-:Y:S01]  /*60530*/  IMAD.WIDE R22, R0.reuse, 0x2, R2 ;  /* 0x0000000200167825 */ /* 0x040fe200078e0202 */
[----:B----4-:R0:W-:Y:S04]  /*60540*/  @P5 STG.E.U16 [R26.64], R25 ;  /* 0x000000191a005986 */ /* 0x0101e8000c101506 */
[----:B------:R1:W-:Y:S04]  /*60550*/  @P6 STG.E.U16 [R22.64], R15 ;  /* 0x0000000f16006986 */ /* 0x0003e8000c101506 */
[----:B0-----:R-:W2:Y:S04]  /*60560*/  LDL R26, [R1+0x21d4] ;  /* 0x0021d400011a7983 */ /* 0x001ea80000100800 */
[----:B------:R-:W4:Y:S04]  /*60570*/  LDL R27, [R1+0xff8] ;  /* 0x000ff800011b7983 */ /* 0x000f280000100800 */
[----:B-1----:R-:W2:Y:S04]  /*60580*/  LDL.LU R15, [R1+0x2688] ;  /* 0x00268800010f7983 */ /* 0x002ea80000300800 */
[----:B------:R-:W2:Y:S04]  /*60590*/  LDL R22, [R1+0x2198] ;  /* 0x0021980001167983 */ /* 0x000ea80000100800 */
[----:B------:R-:W4:Y:S01]  /*605a0*/  LDL R23, [R1+0x21d0] ;  /* 0x0021d00001177983 */ /* 0x000f220000100800 */
[----:B------:R-:W-:Y:S01]  /*605b0*/  ISETP.LT.AND P2, PT, R7, c[0x0][0x178], !P1 ;  /* 0x00005e0007007a0c */ /* 0x000fe20004f41270 */
[----:B---3--:R-:W-:-:S12]  /*605c0*/  IMAD.WIDE R24, R0, 0x2, R16 ;  /* 0x0000000200187825 */ /* 0x008fd800078e0210 */
[----:B------:R0:W-:Y:S04]  /*605d0*/  @P2 STG.E.U16 [R24.64], R6 ;  /* 0x0000000618002986 */ /* 0x0001e8000c101506 */
[----:B0-----:R-:W3:Y:S04]  /*605e0*/  LDL.LU R6, [R1+0x2684] ;  /* 0x0026840001067983 */ /* 0x001ee80000300800 */
[----:B------:R-:W-:Y:S01]  /*605f0*/  STL [R1+0x2678], R10 ;  /* 0x0026780a01007387 */ /* 0x000fe20000100800 */
[----:B--2---:R-:W-:Y:S02]  /*60600*/  ISETP.LT.AND P4, PT, R22, c[0x0][0x178], !P1 ;  /* 0x00005e0016007a0c */ /* 0x004fe40004f81270 */
[----:B----4-:R-:W-:Y:S01]  /*60610*/  ISETP.LT.AND P5, PT, R23, c[0x0][0x178], !P1 ;  /* 0x00005e0017007a0c */ /* 0x010fe20004fa1270 */
[----:B------:R-:W-:-:S05]  /*60620*/  IMAD.WIDE R22, R0, 0x2, R14 ;  /* 0x0000000200167825 */ /* 0x000fca00078e020e */
[----:B-----5:R0:W-:Y:S02]  /*60630*/  @P3 STG.E.U16 [R22.64], R28 ;  /* 0x0000001c16003986 */ /* 0x0201e4000c101506 */
[C---:B0-----:R-:W-:Y:S02]  /*60640*/  IMAD.WIDE R22, R0.reuse, 0x2, R10 ;  /* 0x0000000200167825 */ /* 0x041fe400078e020a */
[----:B------:R-:W2:Y:S02]  /*60650*/  LDL.LU R10, [R1+0x14] ;  /* 0x00001400010a7983 */ /* 0x000ea40000300800 */
[----:B------:R-:W-:Y:S02]  /*60660*/  IMAD.WIDE R24, R0, 0x2, R12 ;  /* 0x0000000200187825 */ /* 0x000fe400078e020c */
[----:B------:R0:W-:Y:S04]  /*60670*/  STL [R1+0x2674], R11 ;  /* 0x0026740b01007387 */ /* 0x0001e80000100800 */
[----:B0-----:R-:W4:Y:S04]  /*60680*/  LDL R11, [R1+0x21d0] ;  /* 0x0021d000010b7983 */ /* 0x001f280000100800 */
[----:B--2---:R0:W-:Y:S04]  /*60690*/  @P4 STG.E.U16 [R24.64], R10 ;  /* 0x0000000a18004986 */ /* 0x0041e8000c101506 */
[----:B------:R1:W-:Y:S04]  /*606a0*/  @P5 STG.E.U16 [R22.64], R5 ;  /* 0x0000000516005986 */ /* 0x0003e8000c101506 */
[----:B0-----:R-:W2:Y:S04]  /*606b0*/  LDL.LU R24, [R1+0x24] ;  /* 0x0000240001187983 */ /* 0x001ea80000300800 */
[----:B------:R-:W5:Y:S04]  /*606c0*/  LDL R25, [R1+0x2198] ;  /* 0x0021980001197983 */ /* 0x000f680000100800 */
[----:B-1----:R-:W2:Y:S01]  /*606d0*/  LDL.LU R5, [R1+0x2680] ;  /* 0x0026800001057983 */ /* 0x002ea20000300800 */
[----:B------:R-:W-:-:S02]  /*606e0*/  ISETP.LT.AND P1, PT, R26, c[0x0][0x178], !P1 ;  /* 0x00005e001a007a0c */ /* 0x000fc40004f21270 */
[----:B------:R-:W-:Y:S02]  /*606f0*/  ISETP.LT.AND P6, PT, R27, c[0x0][0x178], !P0 ;  /* 0x00005e001b007a0c */ /* 0x000fe400047c1270 */
[----:B------:R-:W-:Y:S01]  /*60700*/  ISETP.GE.AND P2, PT, R4, c[0x0][0x17c], PT ;  /* 0x00005f0004007a0c */ /* 0x000fe20003f46270 */
[----:B------:R-:W3:Y:S01]  /*60710*/  LDL.LU R22, [R1+0x44] ;  /* 0x0000440001167983 */ /* 0x000ee20000300800 */
[C---:B------:R-:W-:Y:S01]  /*60720*/  IADD3 R4, R0.reuse, c[0x0][0x198], RZ ;  /* 0x0000660000047a10 */ /* 0x040fe20007ffe0ff */
[----:B------:R-:W-:Y:S01]  /*60730*/  IMAD.WIDE R26, R0, 0x2, R8 ;  /* 0x00000002001a7825 */ /* 0x000fe200078e0208 */
[----:B------:R-:W-:Y:S01]  /*60740*/  PRMT R7, R29, 0x7632, R7 ;  /* 0x000076321d077816 */ /* 0x000fe20000000007 */
[----:B------:R-:W3:Y:S02]  /*60750*/  LDL R23, [R1+0x1f9c] ;  /* 0x001f9c0001177983 */ /* 0x000ee40000100800 */
[----:B------:R-:W-:Y:S02]  /*60760*/  IMAD.WIDE R28, R4, 0x2, R20 ;  /* 0x00000002041c7825 */ /* 0x000fe400078e0214 */
[----:B--2---:R0:W-:Y:S04]  /*60770*/  @P1 STG.E.U16 [R26.64], R5 ;  /* 0x000000051a001986 */ /* 0x0041e8000c101506 */
[----:B------:R1:W-:Y:S04]  /*60780*/  @P6 STG.E.U16 [R28.64], R7 ;  /* 0x000000071c006986 */ /* 0x0003e8000c101506 */
[----:B0-----:R-:W2:Y:S04]  /*60790*/  LDL R26, [R1+0x1dcc] ;  /* 0x001dcc00011a7983 */ /* 0x001ea80000100800 */
[----:B------:R-:W4:Y:S04]  /*607a0*/  LDL.LU R27, [R1+0x384] ;  /* 0x00038400011b7983 */ /* 0x000f280000300800 */
[----:B-1----:R-:W4:Y:S01]  /*607b0*/  LDL.LU R7, [R1+0x267c] ;  /* 0x00267c0001077983 */ /* 0x002f220000300800 */
[----:B---3--:R-:W-:-:S02]  /*607c0*/  ISETP.LT.AND P3, PT, R6, c[0x0][0x178], !P0 ;  /* 0x00005e0006007a0c */ /* 0x008fc40004761270 */
[----:B------:R-:W-:Y:S02]  /*607d0*/  PRMT R29, R22, 0x7632, R29 ;  /* 0x00007632161d7816 */ /* 0x000fe4000000001d */
[----:B------:R-:W-:Y:S01]  /*607e0*/  ISETP.LT.AND P6, PT, R23, c[0x0][0x178], !P0 ;  /* 0x00005e0017007a0c */ /* 0x000fe200047c1270 */
[----:B------:R-:W-:Y:S01]  /*607f0*/  IMAD.WIDE R22, R4, 0x2, R2 ;  /* 0x0000000204167825 */ /* 0x000fe200078e0202 */
[----:B------:R-:W-:Y:S02]  /*60800*/  PRMT R28, R24, 0x7632, R28 ;  /* 0x00007632181c7816 */ /* 0x000fe4000000001c */
[----:B-----5:R-:W-:Y:S01]  /*60810*/  ISETP.LT.AND P4, PT, R25, c[0x0][0x178], !P0 ;  /* 0x00005e0019007a0c */ /* 0x020fe20004781270 */
[----:B------:R-:W-:Y:S01]  /*60820*/  IMAD.WIDE R24, R4, 0x2, R16 ;  /* 0x0000000204187825 */ /* 0x000fe200078e0210 */
[----:B--2---:R-:W-:Y:S02]  /*60830*/  ISETP.LT.AND P1, PT, R26, c[0x0][0x178], !P0 ;  /* 0x00005e001a007a0c */ /* 0x004fe40004721270 */
[----:B----4-:R-:W-:Y:S01]  /*60840*/  ISETP.LT.AND P5, PT, R7, c[0x0][0x178], !P0 ;  /* 0x00005e0007007a0c */ /* 0x010fe200047a1270 */
[----:B------:R0:W-:Y:S01]  /*60850*/  STL [R1+0x2670], R7 ;  /* 0x0026700701007387 */ /* 0x0001e20000100800 */
[----:B------:R-:W-:Y:S01]  /*60860*/  PRMT R0, R27, 0x7632, R0 ;  /* 0x000076321b007816 */ /* 0x000fe20000000000 */
[----:B------:R-:W-:-:S02]  /*60870*/  IMAD.WIDE R26, R4, 0x2, R18 ;  /* 0x00000002041a7825 */ /* 0x000fc400078e0212 */
[----:B0-----:R-:W2:Y:S04]  /*60880*/  LDL.LU R7, [R1+0x34] ;  /* 0x0000340001077983 */ /* 0x001ea80000300800 */
[----:B------:R-:W-:Y:S04]  /*60890*/  @P3 STG.E.U16 [R26.64], R0 ;  /* 0x000000001a003986 */ /* 0x000fe8000c101506 */
[----:B------:R-:W-:Y:S04]  /*608a0*/  @P1 STG.E.U16 [R22.64], R29 ;  /* 0x0000001d16001986 */ /* 0x000fe8000c101506 */
[----:B------:R0:W-:Y:S04]  /*608b0*/  @P5 STG.E.U16 [R24.64], R28 ;  /* 0x0000001c18005986 */ /* 0x0001e8000c101506 */
[----:B0-----:R-:W3:Y:S04]  /*608c0*/  LDL R24, [R1+0xff8] ;  /* 0x000ff80001187983 */ /* 0x001ee80000100800 */
[----:B------:R-:W4:Y:S01]  /*608d0*/  LDL.LU R25, [R1+0x4] ;  /* 0x0000040001197983 */ /* 0x000f220000300800 */
[----:B------:R-:W-:Y:S01]  /*608e0*/  IMAD.WIDE R26, R4, 0x2, R14 ;  /* 0x00000002041a7825 */ /* 0x000fe200078e020e */
[----:B------:R-:W-:-:S02]  /*608f0*/  PRMT R0, R10, 0x7632, R0 ;  /* 0x000076320a007816 */ /* 0x000fc40000000000 */
[----:B------:R-:W5:Y:S01]  /*60900*/  LDL.LU R10, [R1+0x2678] ;  /* 0x00267800010a7983 */ /* 0x000f620000300800 */
[C---:B------:R-:W-:Y:S01]  /*60910*/  IMAD.WIDE R22, R4.reuse, 0x2, R12 ;  /* 0x0000000204167825 */ /* 0x040fe200078e020c */
[----:B------:R-:W-:Y:S02]  /*60920*/  ISETP.LT.AND P3, PT, R11, c[0x0][0x178], !P0 ;  /* 0x00005e000b007a0c */ /* 0x000fe40004761270 */
[----:B--2---:R-:W-:Y:S02]  /*60930*/  PRMT R5, R7, 0x7632, R5 ;  /* 0x0000763207057816 */ /* 0x004fe40000000005 */
[----:B------:R-:W2:Y:S04]  /*60940*/  LDL R7, [R1+0x3e4] ;  /* 0x0003e40001077983 */ /* 0x000ea80000100800 */
[----:B------:R0:W-:Y:S04]  /*60950*/  @P6 STG.E.U16 [R26.64], R5 ;  /* 0x000000051a006986 */ /* 0x0001e8000c101506 */
[----:B------:R1:W-:Y:S04]  /*60960*/  @P4 STG.E.U16 [R22.64], R0 ;  /* 0x0000000016004986 */ /* 0x0003e8000c101506 */
[----:B0-----:R-:W2:Y:S01]  /*60970*/  LDL R26, [R1+0x21d4] ;  /* 0x0021d400011a7983 */ /* 0x001ea20000100800 */
[----:B-1----:R-:W-:-:S03]  /*60980*/  IADD3 R0, R4, c[0x0][0x198], RZ ;  /* 0x0000660004007a10 */ /* 0x002fc60007ffe0ff */
[----:B------:R-:W5:Y:S01]  /*60990*/  LDL R27, [R1+0x1dcc] ;  /* 0x001dcc00011b7983 */ /* 0x000f620000100800 */
[----:B---3--:R-:W-:-:S03]  /*609a0*/  ISETP.LT.AND P5, PT, R24, c[0x0][0x178], !P2 ;  /* 0x00005e0018007a0c */ /* 0x008fc600057a1270 */
[----:B------:R-:W5:Y:S01]  /*609b0*/  LDL.LU R11, [R1+0x2674] ;  /* 0x00267400010b7983 */ /* 0x000f620000300800 */
[----:B----4-:R-:W-:Y:S01]  /*609c0*/  PRMT R29, R25, 0x7632, R29 ;  /* 0x00007632191d7816 */ /* 0x010fe2000000001d */
[----:B------:R-:W-:Y:S02]  /*609d0*/  IMAD.WIDE R24, R0, 0x2, R20 ;  /* 0x0000000200187825 */ /* 0x000fe400078e0214 */
[----:B------:R-:W-:Y:S04]  /*609e0*/  STL [R1+0x2660], R6 ;  /* 0x0026600601007387 */ /* 0x000fe80000100800 */
[----:B------:R0:W-:Y:S04]  /*609f0*/  STL [R1+0x2668], R20 ;  /* 0x0026681401007387 */ /* 0x0001e80000100800 */
[----:B0-----:R-:W3:Y:S01]  /*60a00*/  LDL R20, [R1+0x84] ;  /* 0x0000840001147983 */ /* 0x001ee20000100800 */
[----:B------:R-:W-:-:S02]  /*60a10*/  PRMT R28, R5, 0x7632, R28 ;  /* 0x00007632051c7816 */ /* 0x000fc4000000001c */
[----:B------:R-:W-:Y:S02]  /*60a20*/  ISETP.LT.AND P4, PT, R6, c[0x0][0x178], !P2 ;  /* 0x00005e0006007a0c */ /* 0x000fe40005781270 */
[----:B--2---:R-:W-:Y:S01]  /*60a30*/  ISETP.LT.AND P1, PT, R26, c[0x0][0x178], !P0 ;  /* 0x00005e001a007a0c */ /* 0x004fe20004721270 */
[----:B-----5:R-:W-:-:S04]  /*60a40*/  IMAD.WIDE R22, R4, 0x2, R10 ;  /* 0x0000000204167825 */ /* 0x020fc800078e020a */
[----:B------:R-:W-:Y:S01]  /*60a50*/  IMAD.WIDE R4, R4, 0x2, R8 ;  /* 0x0000000204047825 */ /* 0x000fe200078e0208 */
[----:B------:R-:W-:Y:S07]  /*60a60*/  @P3 STG.E.U16 [R22.64], R29 ;  /* 0x0000001d16003986 */ /* 0x000fee000c101506 */
[----:B------:R-:W-:Y:S04]  /*60a70*/  @P1 STG.E.U16 [R4.64], R28 ;  /* 0x0000001c04001986 */ /* 0x000fe8000c101506 */
[----:B---3--:R0:W-:Y:S04]  /*60a80*/  STL [R1+0x266c], R20 ;  /* 0x00266c1401007387 */ /* 0x0081e80000100800 */
[----:B0-----:R-:W2:Y:S04]  /*60a90*/  LDL R20, [R1+0x74] ;  /* 0x0000740001147983 */ /* 0x001ea80000100800 */
[----:B------:R0:W-:Y:S04]  /*60aa0*/  STL [R1+0x2664], R21 ;  /* 0x0026641501007387 */ /* 0x0001e80000100800 */
[----:B------:R-:W3:Y:S04]  /*60ab0*/  LDL R6, [R1+0xff8] ;  /* 0x000ff80001067983 */ /* 0x000ee80000100800 */
[----:B------:R-:W4:Y:S04]  /*60ac0*/  LDL R22, [R1+0x3c4] ;  /* 0x0003c40001167983 */ /* 0x000f280000100800 */
[----:B0-----:R-:W5:Y:S04]  /*60ad0*/  LDL R21, [R1+0x64] ;  /* 0x0000640001157983 */ /* 0x001f680000100800 */
[----:B------:R-:W2:Y:S04]  /*60ae0*/  LDL.LU R23, [R1+0x222c] ;  /* 0x00222c0001177983 */ /* 0x000ea80000300800 */
[----:B------:R0:W-:Y:S04]  /*60af0*/  STL [R1+0x2658], R29 ;  /* 0x0026581d01007387 */ /* 0x0001e80000100800 */
[----:B------:R-:W2:Y:S01]  /*60b00*/  LDL R4, [R1+0x3d4] ;  /* 0x0003d40001047983 */ /* 0x000ea20000100800 */
[----:B------:R-:W-:-:S03]  /*60b10*/  ISETP.LT.AND P0, PT, R27, c[0x0][0x178], !P2 ;  /* 0x00005e001b007a0c */ /* 0x000fc60005701270 */
[----:B------:R-:W3:Y:S04]  /*60b20*/  LDL R5, [R1+0x1f9c] ;  /* 0x001f9c0001057983 */ /* 0x000ee80000100800 */
[----:B0-----:R-:W3:Y:S01]  /*60b30*/  LDL R29, [R1+0x2198] ;  /* 0x00219800011d7983 */ /* 0x001ee20000100800 */
[----:B------:R-:W-:-:S03]  /*60b40*/  IMAD.WIDE R26, R0, 0x2, R18 ;  /* 0x00000002001a7825 */ /* 0x000fc600078e0212 */
[----:B------:R0:W-:Y:S04]  /*60b50*/  @P5 STG.E.U16 [R24.64], R7 ;  /* 0x0000000718005986 */ /* 0x0001e8000c101506 */
[----:B0-----:R-:W4:Y:S04]  /*60b60*/  LDL.LU R7, [R1+0x2670] ;  /* 0x0026700001077983 */ /* 0x001f280000300800 */
[----:B------:R-:W5:Y:S04]  /*60b70*/  LDL.LU R24, [R1+0x2228] ;  /* 0x0022280001187983 */ /* 0x000f680000300800 */
[----:B------:R-:W5:Y:S04]  /*60b80*/  LDL R25, [R1+0x21d4] ;  /* 0x0021d40001197983 */ /* 0x000f680000100800 */
[----:B--2---:R0:W-:Y:S04]  /*60b90*/  @P4 STG.E.U16 [R26.64], R4 ;  /* 0x000000041a004986 */ /* 0x0041e8000c101506 */
[----:B0-----:R-:W2:Y:S01]  /*60ba0*/  LDL R27, [R1+0x21d0] ;  /* 0x0021d000011b7983 */ /* 0x001ea20000100800 */
[----:B---3--:R-:W-:-:S03]  /*60bb0*/  ISETP.LT.AND P5, PT, R29, c[0x0][0x178], !P2 ;  /* 0x00005e001d007a0c */ /* 0x008fc600057a1270 */
[----:B------:R0:W-:Y:S04]  /*60bc0*/  STL [R1+0x265c], R29 ;  /* 0x00265c1d01007387 */ /* 0x0001e80000100800 */
[----:B0-----:R-:W3:Y:S01]  /*60bd0*/  LDL.LU R29, [R1+0x94] ;  /* 0x00009400011d7983 */ /* 0x001ee20000300800 */
[----:B----4-:R-:W-:Y:S02]  /*60be0*/  ISETP.LT.AND P3, PT, R7, c[0x0][0x178], !P2 ;  /* 0x00005e0007007a0c */ /* 0x010fe40005761270 */
[----:B------:R-:W-:Y:S01]  /*60bf0*/  ISETP.LT.AND P4, PT, R5, c[0x0][0x178], !P2 ;  /* 0x00005e0005007a0c */ /* 0x000fe20005781270 */
[----:B------:R-:W-:Y:S01]  /*60c00*/  IMAD.WIDE R4, R0, 0x2, R2 ;  /* 0x0000000200047825 */ /* 0x000fe200078e0202 */
[----:B-----5:R-:W-:-:S04]  /*60c10*/  ISETP.GE.AND P1, PT, R24, c[0x0][0x17c], PT ;  /* 0x00005f0018007a0c */ /* 0x020fc80003f26270 */
[----:B------:R-:W-:Y:S01]  /*60c20*/  @P0 STG.E.U16 [R4.64], R22 ;  /* 0x0000001604000986 */ /* 0x000fe2000c101506 */
[----:B--2---:R-:W-:Y:S01]  /*60c30*/  ISETP.LT.AND P6, PT, R27, c[0x0][0x178], !P2 ;  /* 0x00005e001b007a0c */ /* 0x004fe200057c1270 */
[----:B------:R-:W-:Y:S01]  /*60c40*/  IMAD.WIDE R26, R0, 0x2, R16 ;  /* 0x00000002001a7825 */ /* 0x000fe200078e0210 */
[----:B------:R-:W-:-:S03]  /*60c50*/  ISETP.LT.AND P2, PT, R25, c[0x0][0x178], !P2 ;  /* 0x00005e0019007a0c */ /* 0x000fc60005741270 */
[C---:B------:R-:W-:Y:S01]  /*60c60*/  IMAD.WIDE R24, R0.reuse, 0x2, R14 ;  /* 0x0000000200187825 */ /* 0x040fe200078e020e */
[----:B---3--:R-:W-:Y:S04]  /*60c70*/  @P3 STG.E.U16 [R26.64], R29 ;  /* 0x0000001d1a003986 */ /* 0x008fe8000c101506 */
[----:B------:R0:W-:Y:S04]  /*60c80*/  @P4 STG.E.U16 [R24.64], R20 ;  /* 0x0000001418004986 */ /* 0x0001e8000c101506 */
[----:B0-----:R-:W2:Y:S01]  /*60c90*/  LDL.LU R20, [R1+0x266c] ;  /* 0x00266c0001147983 */ /* 0x001ea20000300800 */
[----:B------:R-:W-:Y:S01]  /*60ca0*/  ISETP.GE.AND P0, PT, R23, c[0x0][0x17c], PT ;  /* 0x00005f0017007a0c */ /* 0x000fe20003f06270 */
[----:B------:R-:W-:-:S02]  /*60cb0*/  IMAD.WIDE R22, R0, 0x2, R12 ;  /* 0x0000000200167825 */ /* 0x000fc400078e020c */
[----:B------:R-:W3:Y:S02]  /*60cc0*/  LDL.LU R24, [R1+0x3e4] ;  /* 0x0003e40001187983 */ /* 0x000ee40000300800 */
[----:B------:R-:W-:Y:S02]  /*60cd0*/  IMAD.WIDE R4, R0, 0x2, R10 ;  /* 0x0000000200047825 */ /* 0x000fe400078e020a */
[----:B------:R-:W4:Y:S01]  /*60ce0*/  LDL.LU R25, [R1+0x3d4] ;  /* 0x0003d40001197983 */ /* 0x000f220000300800 */
[----:B------:R-:W-:-:S03]  /*60cf0*/  ISETP.LT.AND P3, PT, R6, c[0x0][0x178], !P1 ;  /* 0x00005e0006007a0c */ /* 0x000fc60004f61270 */
[----:B--2---:R0:W-:Y:S04]  /*60d00*/  @P5 STG.E.U16 [R22.64], R20 ;  /* 0x0000001416005986 */ /* 0x0041e8000c101506 */
[----:B------:R1:W-:Y:S04]  /*60d10*/  @P6 STG.E.U16 [R4.64], R21 ;  /* 0x0000001504006986 */ /* 0x0003e8000c101506 */
[----:B0-----:R-:W2:Y:S04]  /*60d20*/  LDL.LU R20, [R1+0x2668] ;  /* 0x0026680001147983 */ /* 0x001ea80000300800 */
[----:B------:R-:W5:Y:S04]  /*60d30*/  LDL.LU R22, [R1+0x3c4] ;  /* 0x0003c40001167983 */ /* 0x000f680000300800 */
[----:B------:R-:W2:Y:S04]  /*60d40*/  LDL R23, [R1+0x1f9c] ;  /* 0x001f9c0001177983 */ /* 0x000ea80000100800 */
[----:B-1----:R-:W2:Y:S04]  /*60d50*/  LDL.LU R21, [R1+0x2664] ;  /* 0x0026640001157983 */ /* 0x002ea80000300800 */
[----:B------:R-:W2:Y:S04]  /*60d60*/  LDL R4, [R1+0x54] ;  /* 0x0000540001047983 */ /* 0x000ea80000100800 */
[----:B------:R-:W3:Y:S04]  /*60d70*/  LDL R5, [R1+0x1dcc] ;  /* 0x001dcc0001057983 */ /* 0x000ee80000100800 */
[----:B------:R-:W5:Y:S01]  /*60d80*/  LDL.LU R6, [R1+0x2660] ;  /* 0x0026600001067983 */ /* 0x000f620000300800 */
[C---:B------:R-:W-:Y:S01]  /*60d90*/  IMAD.WIDE R26, R0.reuse, 0x2, R8 ;  /* 0x00000002001a7825 */ /* 0x040fe200078e0208 */
[----:B------:R-:W-:-:S02]  /*60da0*/  IADD3 R0, R0, c[0x0][0x198], RZ ;  /* 0x0000660000007a10 */ /* 0x000fc40007ffe0ff */
[----:B----4-:R-:W-:Y:S01]  /*60db0*/  PRMT R28, R25, 0x7632, R28 ;  /* 0x00007632191c7816 */ /* 0x010fe2000000001c */
[----:B------:R-:W-:Y:S04]  /*60dc0*/  STL [R1+0x2654], R3 ;  /* 0x0026540301007387 */ /* 0x000fe80000100800 */
[----:B--2---:R0:W-:Y:S01]  /*60dd0*/  @P2 STG.E.U16 [R26.64], R4 ;  /* 0x000000041a002986 */ /* 0x0041e2000c101506 */
[----:B---3--:R-:W-:Y:S02]  /*60de0*/  ISETP.LT.AND P5, PT, R5, c[0x0][0x178], !P1 ;  /* 0x00005e0005007a0c */ /* 0x008fe40004fa1270 */
[----:B0-----:R-:W-:Y:S01]  /*60df0*/  PRMT R26, R24, 0x7632, R26 ;  /* 0x00007632181a7816 */ /* 0x001fe2000000001a */
[----:B------:R-:W-:-:S04]  /*60e00*/  IMAD.WIDE R24, R0, 0x2, R20 ;  /* 0x0000000200187825 */ /* 0x000fc800078e0214 */
[----:B------:R-:W-:Y:S01]  /*60e10*/  IMAD.WIDE R4, R0, 0x2, R2 ;  /* 0x0000000200047825 */ /* 0x000fe200078e0202 */
[----:B------:R0:W-:Y:S04]  /*60e20*/  @P3 STG.E.U16 [R24.64], R26 ;  /* 0x0000001a18003986 */ /* 0x0001e8000c101506 */
[----:B------:R-:W2:Y:S01]  /*60e30*/  LDL R3, [R1+0xff8] ;  /* 0x000ff80001037983 */ /* 0x000ea20000100800 */
[----:B0-----:R-:W-:-:S03]  /*60e40*/  PRMT R26, R29, 0x7632, R26 ;  /* 0x000076321d1a7816 */ /* 0x001fc6000000001a */
[----:B------:R-:W3:Y:S01]  /*60e50*/  LDL.LU R29, [R1+0x265c] ;  /* 0x00265c00011d7983 */ /* 0x000ee20000300800 */
[----:B-----5:R-:W-:Y:S02]  /*60e60*/  ISETP.LT.AND P2, PT, R6, c[0x0][0x178], !P1 ;  /* 0x00005e0006007a0c */ /* 0x020fe40004f41270 */
[----:B------:R-:W-:Y:S02]  /*60e70*/  ISETP.LT.AND P6, PT, R7, c[0x0][0x178], !P1 ;  /* 0x00005e0007007a0c */ /* 0x000fe40004fc1270 */
[----:B------:R-:W-:Y:S02]  /*60e80*/  PRMT R27, R22, 0x7632, R27 ;  /* 0x00007632161b7816 */ /* 0x000fe4000000001b */
[----:B------:R-:W-:Y:S01]  /*60e90*/  ISETP.LT.AND P4, PT, R23, c[0x0][0x178], !P1 ;  /* 0x00005e0017007a0c */ /* 0x000fe20004f81270 */
[----:B------:R-:W-:-:S04]  /*60ea0*/  IMAD.WIDE R22, R0, 0x2, R18 ;  /* 0x0000000200167825 */ /* 0x000fc800078e0212 */
[----:B------:R-:W-:Y:S02]  /*60eb0*/  IMAD.WIDE R24, R0, 0x2, R16 ;  /* 0x0000000200187825 */ /* 0x000fe400078e0210 */
[----:B------:R0:W-:Y:S04]  /*60ec0*/  @P2 STG.E.U16 [R22.64], R28 ;  /* 0x0000001c16002986 */ /* 0x0001e8000c101506 */
[----:B------:R1:W-:Y:S04]  /*60ed0*/  @P5 STG.E.U16 [R4.64], R27 ;  /* 0x0000001b04005986 */ /* 0x0003e8000c101506 */
[----:B0-----:R-:W4:Y:S04]  /*60ee0*/  LDL.LU R23, [R1+0x54] ;  /* 0x0000540001177983 */ /* 0x001f280000300800 */
[----:B-1----:R-:W5:Y:S04]  /*60ef0*/  LDL.LU R5, [R1+0x74] ;  /* 0x0000740001057983 */ /* 0x002f680000300800 */
[----:B------:R-:W2:Y:S04]  /*60f00*/  LDL.LU R27, [R1+0x64] ;  /* 0x00006400011b7983 */ /* 0x000ea80000300800 */
[----:B------:R0:W-:Y:S04]  /*60f10*/  @P6 STG.E.U16 [R24.64], R26 ;  /* 0x0000001a18006986 */ /* 0x0001e8000c101506 */
[----:B0-----:R-:W4:Y:S04]  /*60f20*/  LDL R26, [R1+0x21d0] ;  /* 0x0021d000011a7983 */ /* 0x001f280000100800 */
[----:B------:R-:W4:Y:S04]  /*60f30*/  LDL R24, [R1+0x21d4] ;  /* 0x0021d40001187983 */ /* 0x000f280000100800 */
[----:B------:R-:W4:Y:S01]  /*60f40*/  LDL.LU R25, [R1+0x84] ;  /* 0x0000840001197983 */ /* 0x000f220000300800 */
[----:B---3--:R-:W-:-:S03]  /*60f50*/  ISETP.LT.AND P3, PT, R29, c[0x0][0x178], !P1 ;  /* 0x00005e001d007a0c */ /* 0x008fc60004f61270 */
[----:B------:R-:W3:Y:S01]  /*60f60*/  LDL.LU R29, [R1+0x2658] ;  /* 0x00265800011d7983 */ /* 0x000ee20000300800 */
[----:B-----5:R-:W-:Y:S01]  /*60f70*/  PRMT R22, R5, 0x7632, R22 ;  /* 0x0000763205167816 */ /* 0x020fe20000000016 */
[----:B------:R-:W-:-:S05]  /*60f80*/  IMAD.WIDE R4, R0, 0x2, R14 ;  /* 0x0000000200047825 */ /* 0x000fca00078e020e */
[----:B------:R4:W-:Y:S01]  /*60f90*/  @P4 STG.E.U16 [R4.64], R22 ;  /* 0x0000001604004986 */ /* 0x0009e2000c101506 */
[----:B--2---:R-:W-:-:S03]  /*60fa0*/  ISETP.LT.AND P4, PT, R3, c[0x0][0x178], !P0 ;  /* 0x00005e0003007a0c */ /* 0x004fc60004781270 */
[----:B------:R-:W2:Y:S01]  /*60fb0*/  LDL.LU R3, [R1+0x2230] ;  /* 0x0022300001037983 */ /* 0x000ea20000300800 */
[----:B------:R-:W-:-:S03]  /*60fc0*/  PRMT R28, R27, 0x7632, R28 ;  /* 0x000076321b1c7816 */ /* 0x000fc6000000001c */
[----:B------:R0:W-:Y:S01]  /*60fd0*/  STL [R1+0x2650], R13 ;  /* 0x0026500d01007387 */ /* 0x0001e20000100800 */
[----:B----4-:R-:W-:Y:S01]  /*60fe0*/  PRMT R4, R23, 0x7632, R4 ;  /* 0x0000763217047816 */ /* 0x010fe20000000004 */
[----:B------:R-:W-:Y:S01]  /*60ff0*/  IMAD.WIDE R22, R0, 0x2, R12 ;  /* 0x0000000200167825 */ /* 0x000fe200078e020c */
[----:B------:R-:W-:Y:S02]  /*61000*/  ISETP.LT.AND P5, PT, R26, c[0x0][0x178], !P1 ;  /* 0x00005e001a007a0c */ /* 0x000fe40004fa1270 */
[----:B------:R-:W-:Y:S01]  /*61010*/  ISETP.LT.AND P2, PT, R24, c[0x0][0x178], !P1 ;  /* 0x00005e0018007a0c */ /* 0x000fe20004f41270 */
[----:B0-----:R-:W4:Y:S01]  /*61020*/  LDL R13, [R1+0x404] ;  /* 0x00040400010d7983 */ /* 0x001f220000100800 */
[C---:B------:R-:W-:Y:S01]  /*61030*/  IMAD.WIDE R26, R0.reuse, 0x2, R8 ;  /* 0x00000002001a7825 */ /* 0x040fe200078e0208 */
[C---:B------:R-:W-:Y:S02]  /*61040*/  IADD3 R5, R0.reuse, c[0x0][0x198], RZ ;  /* 0x0000660000057a10 */ /* 0x040fe40007ffe0ff */
[----:B------:R0:W-:Y:S01]  /*61050*/  STL [R1+0x264c], R10 ;  /* 0x00264c0a01007387 */ /* 0x0001e20000100800 */
[----:B---3--:R-:W-:Y:S01]  /*61060*/  PRMT R29, R25, 0x7632, R29 ;  /* 0x00007632191d7816 */ /* 0x008fe2000000001d */
[----:B------:R-:W-:-:S02]  /*61070*/  IMAD.WIDE R24, R0, 0x2, R10 ;  /* 0x0000000200187825 */ /* 0x000fc400078e020a */
[----:B0-----:R-:W3:Y:S04]  /*61080*/  LDL R10, [R1+0x3f4] ;  /* 0x0003f400010a7983 */ /* 0x001ee80000100800 */
[----:B------:R0:W-:Y:S04]  /*61090*/  STL [R1+0x2648], R11 ;  /* 0x0026480b01007387 */ /* 0x0001e80000100800 */
[----:B------:R1:W-:Y:S04]  /*610a0*/  @P3 STG.E.U16 [R22.64], R29 ;  /* 0x0000001d16003986 */ /* 0x0003e8000c101506 */
[----:B------:R-:W5:Y:S04]  /*610b0*/  LDL R0, [R1+0xc4] ;  /* 0x0000c40001007983 */ /* 0x000f680000100800 */
[----:B0-----:R-:W3:Y:S04]  /*610c0*/  LDL R11, [R1+0xd4] ;  /* 0x0000d400010b7983 */ /* 0x001ee80000100800 */
[----:B-1----:R-:W3:Y:S04]  /*610d0*/  LDL R23, [R1+0x1f9c] ;  /* 0x001f9c0001177983 */ /* 0x002ee80000100800 */
[----:B------:R0:W-:Y:S04]  /*610e0*/  STL [R1+0x2638], R29 ;  /* 0x0026381d01007387 */ /* 0x0001e80000100800 */
[----:B0-----:R-:W3:Y:S04]  /*610f0*/  LDL R29, [R1+0x1dcc] ;  /* 0x001dcc00011d7983 */ /* 0x001ee80000100800 */
[----:B------:R-:W-:Y:S04]  /*61100*/  @P5 STG.E.U16 [R24.64], R28 ;  /* 0x0000001c18005986 */ /* 0x000fe8000c101506 */
[----:B------:R-:W-:Y:S04]  /*61110*/  STL [R1+0x263c], R28 ;  /* 0x00263c1c01007387 */ /* 0x000fe80000100800 */
[----:B------:R0:W-:Y:S04]  /*61120*/  @P2 STG.E.U16 [R26.64], R4 ;  /* 0x000000041a002986 */ /* 0x0001e8000c101506 */
[----:B0-----:R-:W4:Y:S01]  /*61130*/  LDL R26, [R1+0x424] ;  /* 0x00042400011a7983 */ /* 0x001f220000100800 */
[----:B------:R-:W-:-:S03]  /*61140*/  ISETP.LT.AND P3, PT, R7, c[0x0][0x178], !P0 ;  /* 0x00005e0007007a0c */ /* 0x000fc60004761270 */
[----:B------:R-:W4:Y:S01]  /*61150*/  LDL R27, [R1+0x2198] ;  /* 0x00219800011b7983 */ /* 0x000f220000100800 */
[----:B------:R-:W-:Y:S01]  /*61160*/  IMAD.WIDE R24, R5, 0x2, R20 ;  /* 0x0000000205187825 */ /* 0x000fe200078e0214 */
[----:B--2---:R-:W-:Y:S02]  /*61170*/  ISETP.GE.AND P2, PT, R3, c[0x0][0x17c], PT ;  /* 0x00005f0003007a0c */ /* 0x004fe40003f46270 */
[----:B---3--:R-:W-:Y:S01]  /*61180*/  ISETP.LT.AND P5, PT, R29, c[0x0][0x178], !P0 ;  /* 0x00005e001d007a0c */ /* 0x008fe200047a1270 */
[----:B------:R0:W-:Y:S04]  /*61190*/  STL [R1+0x2644], R29 ;  /* 0x0026441d01007387 */ /* 0x0001e80000100800 */
[----:B0-----:R-:W2:Y:S04]  /*611a0*/  LDL R29, [R1+0xb4] ;  /* 0x0000b400011d7983 */ /* 0x001ea80000100800 */
[----:B------:R0:W-:Y:S04]  /*611b0*/  STL [R1+0x2640], R7 ;  /* 0x0026400701007387 */ /* 0x0001e80000100800 */
[----:B0-----:R-:W3:Y:S04]  /*611c0*/  LDL.LU R7, [R1+0x414] ;  /* 0x0004140001077983 */ /* 0x001ee80000300800 */
[----:B------:R-:W2:Y:S04]  /*611d0*/  LDL R28, [R1+0xa4] ;  /* 0x0000a400011c7983 */ /* 0x000ea80000100800 */
[----:B------:R-:W2:Y:S04]  /*611e0*/  LDL.LU R3, [R1+0x2654] ;  /* 0x0026540001037983 */ /* 0x000ea80000300800 */
[----:B----4-:R0:W-:Y:S04]  /*611f0*/  @P4 STG.E.U16 [R24.64], R26 ;  /* 0x0000001a18004986 */ /* 0x0101e8000c101506 */
[----:B0-----:R-:W4:Y:S01]  /*61200*/  LDL.LU R25, [R1+0x2234] ;  /* 0x0022340001197983 */ /* 0x001f220000300800 */
[----:B------:R-:W-:-:S02]  /*61210*/  ISETP.LT.AND P1, PT, R6, c[0x0][0x178], !P0 ;  /* 0x00005e0006007a0c */ /* 0x000fc40004721270 */
[----:B------:R-:W-:Y:S01]  /*61220*/  ISETP.LT.AND P6, PT, R23, c[0x0][0x178], !P0 ;  /* 0x00005e0017007a0c */ /* 0x000fe200047c1270 */
[----:B------:R-:W-:Y:S01]  /*61230*/  IMAD.WIDE R22, R5, 0x2, R18 ;  /* 0x0000000205167825 */ /* 0x000fe200078e0212 */
[----:B------:R-:W-:-:S09]  /*61240*/  ISETP.LT.AND P4, PT, R27, c[0x0][0x178], !P0 ;  /* 0x00005e001b007a0c */ /* 0x000fd20004781270 */
[----:B---3--:R0:W-:Y:S01]  /*61250*/  @P1 STG.E.U16 [R22.64], R7 ;  /* 0x0000000716001986 */ /* 0x0081e2000c101506 */
[----:B--2---:R-:W-:-:S05]  /*61260*/  IMAD.WIDE R26, R5, 0x2, R2 ;  /* 0x00000002051a7825 */ /* 0x004fca00078e0202 */
[----:B------:R1:W-:Y:S01]  /*61270*/  @P5 STG.E.U16 [R26.64], R13 ;  /* 0x0000000d1a005986 */ /* 0x0003e2000c101506 */
[----:B0-----:R-:W-:Y:S01]  /*61280*/  IMAD.WIDE R22, R5, 0x2, R14 ;  /* 0x0000000205167825 */ /* 0x001fe200078e020e */
[----:B----4-:R-:W-:-:S03]  /*61290*/  ISETP.GE.AND P1, PT, R25, c[0x0][0x17c], PT ;  /* 0x00005f0019007a0c */ /* 0x010fc60003f26270 */
[----:B------:R-:W-:Y:S01]  /*612a0*/  IMAD.WIDE R24, R5, 0x2, R16 ;  /* 0x0000000205187825 */ /* 0x000fe200078e0210 */
[----:B-1----:R-:W2:Y:S04]  /*612b0*/  LDL.LU R13, [R1+0x2650] ;  /* 0x00265000010d7983 */ /* 0x002ea80000300800 */
[----:B------:R-:W3:Y:S04]  /*612c0*/  LDL R27, [R1+0x21d0] ;  /* 0x0021d000011b7983 */ /* 0x000ee80000100800 */
[----:B------:R0:W-:Y:S04]  /*612d0*/  @P3 STG.E.U16 [R24.64], R10 ;  /* 0x0000000a18003986 */ /* 0x0001e8000c101506 */
[----:B------:R1:W-:Y:S04]  /*612e0*/  @P6 STG.E.U16 [R22.64], R11 ;  /* 0x0000000b16006986 */ /* 0x0003e8000c101506 */
[----:B0-----:R-:W4:Y:S04]  /*612f0*/  LDL.LU R10, [R1+0x264c] ;  /* 0x00264c00010a7983 */ /* 0x001f280000300800 */
[----:B------:R-:W4:Y:S04]  /*61300*/  LDL.LU R24, [R1+0x2238] ;  /* 0x0022380001187983 */ /* 0x000f280000300800 */
[----:B------:R-:W4:Y:S04]  /*61310*/  LDL.LU R25, [R1+0x424] ;  /* 0x0004240001197983 */ /* 0x000f280000300800 */
[----:B-1----:R-:W4:Y:S04]  /*61320*/  LDL.LU R11, [R1+0x2648] ;  /* 0x00264800010b7983 */ /* 0x002f280000300800 */
[----:B------:R-:W4:Y:S04]  /*61330*/  LDL R22, [R1+0x21d4] ;  /* 0x0021d40001167983 */ /* 0x000f280000100800 */
[----:B------:R-:W4:Y:S04]  /*61340*/  LDL R23, [R1+0xff8] ;  /* 0x000ff80001177983 */ /* 0x000f280000100800 */
[----:B------:R-:W-:Y:S01]  /*61350*/  STL [R1+0x2630], R6 ;  /* 0x0026300601007387 */ /* 0x000fe20000100800 */
[----:B---3--:R-:W-:Y:S01]  /*61360*/  ISETP.LT.AND P5, PT, R27, c[0x0][0x178], !P0 ;  /* 0x00005e001b007a0c */ /* 0x008fe200047a1270 */
[----:B--2---:R-:W-:-:S05]  /*61370*/  IMAD.WIDE R26, R5, 0x2, R12 ;  /* 0x00000002051a7825 */ /* 0x004fca00078e020c */
[----:B-----5:R4:W-:Y:S01]  /*61380*/  @P4 STG.E.U16 [R26.64], R0 ;  /* 0x000000001a004986 */ /* 0x0209e2000c101506 */
[----:B------:R-:W-:Y:S01]  /*61390*/  ISETP.LT.AND P4, PT, R6, c[0x0][0x178], !P2 ;  /* 0x00005e0006007a0c */ /* 0x000fe20005781270 */
[----:B----4-:R-:W-:Y:S02]  /*613a0*/  IMAD.WIDE R26, R5, 0x2, R10 ;  /* 0x00000002051a7825 */ /* 0x010fe400078e020a */
[----:B------:R-:W-:Y:S04]  /*613b0*/  STL [R1+0x2634], R11 ;  /* 0x0026340b01007387 */ /* 0x000fe80000100800 */
[----:B------:R-:W2:Y:S04]  /*613c0*/  LDL R6, [R1+0x21d0] ;  /* 0x0021d00001067983 */ /* 0x000ea80000100800 */
[----:B------:R0:W-:Y:S04]  /*613d0*/  @P5 STG.E.U16 [R26.64], R29 ;  /* 0x0000001d1a005986 */ /* 0x0001e8000c101506 */
[----:B0-----:R-:W3:Y:S01]  /*613e0*/  LDL.LU R29, [R1+0x2644] ;  /* 0x00264400011d7983 */ /* 0x001ee20000300800 */
[----:B------:R-:W-:-:S02]  /*613f0*/  ISETP.LT.AND P3, PT, R22, c[0x0][0x178], !P0 ;  /* 0x00005e0016007a0c */ /* 0x000fc40004761270 */
[----:B------:R-:W-:Y:S02]  /*61400*/  ISETP.LT.AND P6, PT, R23, c[0x0][0x178], !P2 ;  /* 0x00005e0017007a0c */ /* 0x000fe400057c1270 */
[----:B------:R-:W-:Y:S02]  /*61410*/  IADD3 R0, R5, c[0x0][0x198], RZ ;  /* 0x0000660005007a10 */ /* 0x000fe40007ffe0ff */
[----:B------:R-:W-:Y:S02]  /*61420*/  ISETP.GE.AND P0, PT, R24, c[0x0][0x17c], PT ;  /* 0x00005f0018007a0c */ /* 0x000fe40003f06270 */
[----:B------:R-:W-:Y:S01]  /*61430*/  PRMT R4, R25, 0x7632, R4 ;  /* 0x0000763219047816 */ /* 0x000fe20000000004 */
[----:B------:R-:W-:Y:S01]  /*61440*/  IMAD.WIDE R24, R5, 0x2, R8 ;  /* 0x0000000205187825 */ /* 0x000fe200078e0208 */
[----:B------:R-:W-:Y:S02]  /*61450*/  PRMT R5, R7, 0x7632, R5 ;  /* 0x0000763207057816 */ /* 0x000fe40000000005 */
[----:B------:R-:W4:Y:S01]  /*61460*/  LDL.LU R7, [R1+0x2640] ;  /* 0x0026400001077983 */ /* 0x000f220000300800 */
[----:B------:R-:W-:-:S03]  /*61470*/  IMAD.WIDE R22, R0, 0x2, R20 ;  /* 0x0000000200167825 */ /* 0x000fc600078e0214 */
[----:B------:R0:W-:Y:S04]  /*61480*/  @P3 STG.E.U16 [R24.64], R28 ;  /* 0x0000001c18003986 */ /* 0x0001e8000c101506 */
[----:B------:R1:W-:Y:S04]  /*61490*/  @P6 STG.E.U16 [R22.64], R4 ;  /* 0x0000000416006986 */ /* 0x0003e8000c101506 */
[----:B0-----:R-:W5:Y:S04]  /*614a0*/  LDL.LU R28, [R1+0x263c] ;  /* 0x00263c00011c7983 */ /* 0x001f680000300800 */
[----:B------:R-:W2:Y:S04]  /*614b0*/  LDL.LU R25, [R1+0xc4] ;  /* 0x0000c40001197983 */ /* 0x000ea80000300800 */
[----:B-1----:R-:W2:Y:S04]  /*614c0*/  LDL.LU R4, [R1+0x404] ;  /* 0x0004040001047983 */ /* 0x002ea80000300800 */
[----:B------:R-:W5:Y:S04]  /*614d0*/  LDL.LU R22, [R1+0x3f4] ;  /* 0x0003f40001167983 */ /* 0x000f680000300800 */
[----:B------:R-:W5:Y:S01]  /*614e0*/  LDL.LU R23, [R1+0xd4] ;  /* 0x0000d40001177983 */ /* 0x000f620000300800 */
[----:B---3--:R-:W-:-:S03]  /*614f0*/  ISETP.LT.AND P3, PT, R29, c[0x0][0x178], !P2 ;  /* 0x00005e001d007a0c */ /* 0x008fc60005761270 */
[----:B------:R-:W3:Y:S01]  /*61500*/  LDL.LU R29, [R1+0x2638] ;  /* 0x00263800011d7983 */ /* 0x000ee20000300800 */
[----:B------:R-:W-:-:S05]  /*61510*/  IMAD.WIDE R26, R0, 0x2, R18 ;  /* 0x00000002001a7825 */ /* 0x000fca00078e0212 */
[----:B------:R0:W-:Y:S01]  /*61520*/  @P4 STG.E.U16 [R26.64], R5 ;  /* 0x000000051a004986 */ /* 0x0001e2000c101506 */
[----:B----4-:R-:W-:-:S03]  /*61530*/  ISETP.LT.AND P6, PT, R7, c[0x0][0x178], !P2 ;  /* 0x00005e0007007a0c */ /* 0x010fc600057c1270 */
[----:B0-----:R-:W4:Y:S04]  /*61540*/  LDL R26, [R1+0x1f9c] ;  /* 0x001f9c00011a7983 */ /* 0x001f280000100800 */
[----:B------:R-:W4:Y:S04]  /*61550*/  LDL R27, [R1+0x2198] ;  /* 0x00219800011b7983 */ /* 0x000f280000100800 */
[----:B------:R0:W-:Y:S01]  /*61560*/  STL [R1+0x262c], R17 ;  /* 0x00262c1101007387 */ /* 0x0001e20000100800 */
[----:B--2---:R-:W-:Y:S01]  /*61570*/  PRMT R24, R4, 0x7632, R24 ;  /* 0x0000763204187816 */ /* 0x004fe20000000018 */
[----:B------:R-:W-:Y:S01]  /*61580*/  IMAD.WIDE R4, R0, 0x2, R2 ;  /* 0x0000000200047825 */ /* 0x000fe200078e0202 */
[----:B-----5:R-:W-:-:S02]  /*61590*/  PRMT R11, R22, 0x7632, R11 ;  /* 0x00007632160b7816 */ /* 0x020fc4000000000b */
[----:B------:R-:W-:Y:S01]  /*615a0*/  PRMT R28, R23, 0x7632, R28 ;  /* 0x00007632171c7816 */ /* 0x000fe2000000001c */
[----:B------:R-:W-:Y:S01]  /*615b0*/  IMAD.WIDE R22, R0, 0x2, R16 ;  /* 0x0000000200167825 */ /* 0x000fe200078e0210 */
[----:B0-----:R-:W-:Y:S01]  /*615c0*/  PRMT R17, R24, 0x7610, R17 ;  /* 0x0000761018117816 */ /* 0x001fe20000000011 */
[----:B------:R-:W-:Y:S04]  /*615d0*/  STL [R1+0x2628], R15 ;  /* 0x0026280f01007387 */ /* 0x000fe80000100800 */
[----:B------:R0:W-:Y:S01]  /*615e0*/  @P3 STG.E.U16 [R4.64], R17 ;  /* 0x0000001104003986 */ /* 0x0001e2000c101506 */
[----:B------:R-:W-:-:S03]  /*615f0*/  ISETP.LT.AND P3, PT, R6, c[0x0][0x178], !P2 ;  /* 0x00005e0006007a0c */ /* 0x000fc60005761270 */
[----:B------:R1:W-:Y:S04]  /*61600*/  @P6 STG.E.U16 [R22.64], R11 ;  /* 0x0000000b16006986 */ /* 0x0003e8000c101506 */
[----:B0-----:R-:W2:Y:S04]  /*61610*/  LDL.LU R4, [R1+0xb4] ;  /* 0x0000b40001047983 */ /* 0x001ea80000300800 */
[----:B-1----:R-:W5:Y:S04]  /*61620*/  LDL.LU R11, [R1+0x2634] ;  /* 0x00263400010b7983 */ /* 0x002f680000300800 */
[----:B------:R-:W2:Y:S04]  /*61630*/  LDL R22, [R1+0x21d4] ;  /* 0x0021d40001167983 */ /* 0x000ea80000100800 */
[----:B------:R-:W2:Y:S04]  /*61640*/  LDL R23, [R1+0xff8] ;  /* 0x000ff80001177983 */ /* 0x000ea80000100800 */
[----:B------:R-:W2:Y:S01]  /*61650*/  LDL R17, [R1+0x464] ;  /* 0x0004640001117983 */ /* 0x000ea20000100800 */
[----:B---3--:R-:W-:Y:S01]  /*61660*/  PRMT R29, R25, 0x7632, R29 ;  /* 0x00007632191d7816 */ /* 0x008fe2000000001d */
[----:B------:R-:W-:-:S02]  /*61670*/  IMAD.WIDE R24, R0, 0x2, R14 ;  /* 0x0000000200187825 */ /* 0x000fc400078e020e */
[----:B------:R-:W3:Y:S04]  /*61680*/  LDL R15, [R1+0x454] ;  /* 0x00045400010f7983 */ /* 0x000ee80000100800 */
[----:B------:R-:W2:Y:S01]  /*61690*/  LDL.LU R6, [R1+0x2630] ;  /* 0x0026300001067983 */ /* 0x000ea20000300800 */
[----:B----4-:R-:W-:Y:S02]  /*616a0*/  ISETP.LT.AND P4, PT, R26, c[0x0][0x178], !P2 ;  /* 0x00005e001a007a0c */ /* 0x010fe40005781270 */
[----:B------:R-:W-:Y:S01]  /*616b0*/  ISETP.LT.AND P5, PT, R27, c[0x0][0x178], !P2 ;  /* 0x00005e001b007a0c */ /* 0x000fe200057a1270 */
[----:B------:R-:W-:-:S10]  /*616c0*/  IMAD.WIDE R26, R0, 0x2, R12 ;  /* 0x00000002001a7825 */ /* 0x000fd400078e020c */
[----:B------:R0:W-:Y:S04]  /*616d0*/  @P4 STG.E.U16 [R24.64], R28 ;  /* 0x0000001c18004986 */ /* 0x0001e8000c101506 */
[----:B------:R-:W-:Y:S04]  /*616e0*/  @P5 STG.E.U16 [R26.64], R29 ;  /* 0x0000001d1a005986 */ /* 0x000fe8000c101506 */
[----:B0-----:R-:W4:Y:S04]  /*616f0*/  LDL.LU R25, [R1+0xa4] ;  /* 0x0000a40001197983 */ /* 0x001f280000300800 */
[----:B------:R0:W-:Y:S04]  /*61700*/  STL [R1+0x261c], R29 ;  /* 0x00261c1d01007387 */ /* 0x0001e80000100800 */
[----:B0-----:R-:W3:Y:S01]  /*61710*/  LDL R29, [R1+0x1dcc] ;  /* 0x001dcc00011d7983 */ /* 0x001ee20000100800 */
[----:B--2---:R-:W-:-:S03]  /*61720*/  ISETP.LT.AND P5, PT, R6, c[0x0][0x178], !P1 ;  /* 0x00005e0006007a0c */ /* 0x004fc60004fa1270 */
[----:B------:R0:W-:Y:S04]  /*61730*/  STL [R1+0x2620], R6 ;  /* 0x0026200601007387 */ /* 0x0001e80000100800 */
[----:B0-----:R-:W2:Y:S01]  /*61740*/  LDL R6, [R1+0xe4] ;  /* 0x0000e40001067983 */ /* 0x001ea20000100800 */
[----:B------:R-:W-:Y:S02]  /*61750*/  ISETP.LT.AND P2, PT, R22, c[0x0][0x178], !P2 ;  /* 0x00005e0016007a0c */ /* 0x000fe40005741270 */
[----:B------:R-:W-:Y:S01]  /*61760*/  ISETP.LT.AND P6, PT, R23, c[0x0][0x178], !P1 ;  /* 0x00005e0017007a0c */ /* 0x000fe20004fc1270 */
[----:B-----5:R-:W-:Y:S01]  /*61770*/  IMAD.WIDE R22, R0, 0x2, R10 ;  /* 0x0000000200167825 */ /* 0x020fe200078e020a */
[----:B------:R-:W-:-:S05]  /*61780*/  PRMT R28, R4, 0x7632, R28 ;  /* 0x00007632041c7816 */ /* 0x000fca000000001c */
[----:B------:R-:W-:Y:S01]  /*61790*/  @P3 STG.E.U16 [R22.64], R28 ;  /* 0x0000001c16003986 */ /* 0x000fe2000c101506 */
[----:B----4-:R-:W-:Y:S01]  /*617a0*/  PRMT R5, R25, 0x7632, R5 ;  /* 0x0000763219057816 */ /* 0x010fe20000000005 */
[----:B------:R-:W-:-:S05]  /*617b0*/  IMAD.WIDE R24, R0, 0x2, R8 ;  /* 0x0000000200187825 */ /* 0x000fca00078e0208 */
[----:B------:R0:W-:Y:S04]  /*617c0*/  @P2 STG.E.U16 [R24.64], R5 ;  /* 0x0000000518002986 */ /* 0x0001e8000c101506 */
[----:B--2---:R1:W-:Y:S04]  /*617d0*/  STL [R1+0x2624], R6 ;  /* 0x0026240601007387 */ /* 0x0043e80000100800 */
[----:B0-----:R-:W2:Y:S04]  /*617e0*/  LDL R24, [R1+0x474] ;  /* 0x0004740001187983 */ /* 0x001ea80000100800 */
[----:B------:R-:W4:Y:S01]  /*617f0*/  LDL R25, [R1+0x1f9c] ;  /* 0x001f9c0001197983 */ /* 0x000f220000100800 */
[----:B------:R-:W-:-:S02]  /*61800*/  IADD3 R4, R0, c[0x0][0x198], RZ ;  /* 0x0000660000047a10 */ /* 0x000fc40007ffe0ff */
[----:B---3--:R-:W-:Y:S01]  /*61810*/  ISETP.LT.AND P4, PT, R29, c[0x0][0x178], !P1 ;  /* 0x00005e001d007a0c */ /* 0x008fe20004f81270 */
[----:B-1----:R-:W3:Y:S02]  /*61820*/  LDL R6, [R1+0x104] ;  /* 0x0001040001067983 */ /* 0x002ee40000100800 */
[C---:B------:R-:W-:Y:S02]  /*61830*/  IMAD.WIDE R26, R4.reuse, 0x2, R20 ;  /* 0x00000002041a7825 */ /* 0x040fe400078e0214 */
[----:B------:R-:W5:Y:S02]  /*61840*/  LDL R0, [R1+0x434] ;  /* 0x0004340001007983 */ /* 0x000f640000100800 */
[----:B------:R-:W-:Y:S02]  /*61850*/  IMAD.WIDE R22, R4, 0x2, R18 ;  /* 0x0000000204167825 */ /* 0x000fe400078e0212 */
[----:B------:R-:W3:Y:S04]  /*61860*/  LDL R5, [R1+0xff8] ;  /* 0x000ff80001057983 */ /* 0x000ee80000100800 */
[----:B--2---:R0:W-:Y:S01]  /*61870*/  @P6 STG.E.U16 [R26.64], R24 ;  /* 0x000000181a006986 */ /* 0x0041e2000c101506 */
[----:B----4-:R-:W-:-:S03]  /*61880*/  ISETP.LT.AND P2, PT, R25, c[0x0][0x178], !P1 ;  /* 0x00005e0019007a0c */ /* 0x010fc60004f41270 */
[----:B------:R1:W-:Y:S04]  /*61890*/  @P5 STG.E.U16 [R22.64], R17 ;  /* 0x0000001116005986 */ /* 0x0003e8000c101506 */
[----:B0-----:R-:W2:Y:S01]  /*618a0*/  LDL.LU R26, [R1+0x223c] ;  /* 0x00223c00011a7983 */ /* 0x001ea20000300800 */
[----:B------:R-:W-:-:S03]  /*618b0*/  IMAD.WIDE R24, R4, 0x2, R2 ;  /* 0x0000000204187825 */ /* 0x000fc600078e0202 */
[----:B------:R-:W4:Y:S04]  /*618c0*/  LDL R27, [R1+0x21d4] ;  /* 0x0021d400011b7983 */ /* 0x000f280000100800 */
[----:B-1----:R-:W2:Y:S04]  /*618d0*/  LDL.LU R17, [R1+0x262c] ;  /* 0x00262c0001117983 */ /* 0x002ea80000300800 */
[----:B------:R-:W2:Y:S04]  /*618e0*/  LDL R22, [R1+0x2198] ;  /* 0x0021980001167983 */ /* 0x000ea80000100800 */
[----:B------:R-:W3:Y:S04]  /*618f0*/  LDL R23, [R1+0x21d0] ;  /* 0x0021d00001177983 */ /* 0x000ee80000100800 */
[----:B------:R0:W-:Y:S04]  /*61900*/  @P4 STG.E.U16 [R24.64], R15 ;  /* 0x0000000f18004986 */ /* 0x0001e8000c101506 */
[----:B0-----:R-:W4:Y:S04]  /*61910*/  LDL.LU R15, [R1+0x2628] ;  /* 0x00262800010f7983 */ /* 0x001f280000300800 */
[----:B------:R-:W4:Y:S01]  /*61920*/  LDL R25, [R1+0x444] ;  /* 0x0004440001197983 */ /* 0x000f220000100800 */
[----:B------:R-:W-:-:S03]  /*61930*/  ISETP.LT.AND P3, PT, R7, c[0x0][0x178], !P1 ;  /* 0x00005e0007007a0c */ /* 0x000fc60004f61270 */
[----:B------:R-:W-:Y:S04]  /*61940*/  STL [R1+0x2614], R12 ;  /* 0x0026140c01007387 */ /* 0x000fe80000100800 */
[----:B------:R-:W-:Y:S01]  /*61950*/  STL [R1+0x2610], R13 ;  /* 0x0026100d01007387 */ /* 0x000fe20000100800 */
[----:B--2---:R-:W-:Y:S02]  /*61960*/  ISETP.LT.AND P6, PT, R22, c[0x0][0x178], !P1 ;  /* 0x00005e0016007a0c */ /* 0x004fe40004fc1270 */
[----:B---3--:R-:W-:Y:S01]  /*61970*/  ISETP.LT.AND P5, PT, R23, c[0x0][0x178], !P1 ;  /* 0x00005e0017007a0c */ /* 0x008fe20004fa1270 */
[----:B------:R-:W-:-:S05]  /*61980*/  IMAD.WIDE R22, R4, 0x2, R16 ;  /* 0x0000000204167825 */ /* 0x000fca00078e0210 */
[----:B----4-:R0:W-:Y:S02]  /*61990*/  @P3 STG.E.U16 [R22.64], R25 ;  /* 0x0000001916003986 */ /* 0x0101e4000c101506 */
[----:B0-----:R-:W-:Y:S02]  /*619a0*/  IMAD.WIDE R22, R4, 0x2, R12 ;  /* 0x0000000204167825 */ /* 0x001fe400078e020c */
[----:B------:R-:W2:Y:S01]  /*619b0*/  LDL R13, [R1+0x2198] ;  /* 0x00219800010d7983 */ /* 0x000ea20000100800 */
[----:B------:R-:W-:Y:S02]  /*619c0*/  ISETP.GE.AND P4, PT, R26, c[0x0][0x17c], PT ;  /* 0x00005f001a007a0c */ /* 0x000fe40003f86270 */
[----:B------:R-:W-:Y:S01]  /*619d0*/  ISETP.LT.AND P1, PT, R27, c[0x0][0x178], !P1 ;  /* 0x00005e001b007a0c */ /* 0x000fe20004f21270 */
[----:B------:R-:W-:-:S05]  /*619e0*/  IMAD.WIDE R26, R4, 0x2, R14 ;  /* 0x00000002041a7825 */ /* 0x000fca00078e020e */
[----:B-----5:R0:W-:Y:S04]  /*619f0*/  @P2 STG.E.U16 [R26.64], R0 ;  /* 0x000000001a002986 */ /* 0x0201e8000c101506 */
[----:B------:R1:W-:Y:S04]  /*61a00*/  @P6 STG.E.U16 [R22.64], R6 ;  /* 0x0000000616006986 */ /* 0x0003e8000c101506 */
[----:B--2---:R-:W-:Y:S04]  /*61a10*/  STL [R1+0x2618], R13 ;  /* 0x0026180d01007387 */ /* 0x004fe80000100800 */
[----:B0-----:R-:W2:Y:S04]  /*61a20*/  LDL.LU R26, [R1+0x444] ;  /* 0x00044400011a7983 */ /* 0x001ea80000300800 */
[----:B------:R-:W3:Y:S04]  /*61a30*/  LDL.LU R27, [R1+0x434] ;  /* 0x00043400011b7983 */ /* 0x000ee80000300800 */
[----:B-1----:R-:W4:Y:S04]  /*61a40*/  LDL.LU R6, [R1+0x2624] ;  /* 0x0026240001067983 */ /* 0x002f280000300800 */
[----:B------:R-:W5:Y:S01]  /*61a50*/  LDL R22, [R1+0xf4] ;  /* 0x0000f40001167983 */ /* 0x000f620000100800 */
[----:B------:R-:W-:Y:S01]  /*61a60*/  ISETP.LT.AND P3, PT, R5, c[0x0][0x178], !P0 ;  /* 0x00005e0005007a0c */ /* 0x000fe20004761270 */
[C---:B------:R-:W-:Y:S01]  /*61a70*/  IMAD.WIDE R24, R4.reuse, 0x2, R10 ;  /* 0x0000000204187825 */ /* 0x040fe200078e020a */
[C---:B------:R-:W-:Y:S01]  /*61a80*/  IADD3 R0, R4.reuse, c[0x0][0x198], RZ ;  /* 0x0000660004007a10 */ /* 0x040fe20007ffe0ff */
[----:B------:R-:W2:Y:S02]  /*61a90*/  LDL.LU R23, [R1+0x474] ;  /* 0x0004740001177983 */ /* 0x000ea40000300800 */
[----:B------:R-:W-:Y:S01]  /*61aa0*/  IMAD.WIDE R4, R4, 0x2, R8 ;  /* 0x0000000204047825 */ /* 0x000fe200078e0208 */
[----:B------:R-:W-:Y:S01]  /*61ab0*/  ISETP.LT.AND P2, PT, R29, c[0x0][0x178], !P0 ;  /* 0x00005e001d007a0c */ /* 0x000fe20004741270 */
[----:B-----5:R0:W-:Y:S04]  /*61ac0*/  @P5 STG.E.U16 [R24.64], R22 ;  /* 0x0000001618005986 */ /* 0x0201e8000c101506 */
[----:B----4-:R1:W-:Y:S04]  /*61ad0*/  @P1 STG.E.U16 [R4.64], R6 ;  /* 0x0000000604001986 */ /* 0x0103e8000c101506 */
[----:B0-----:R-:W4:Y:S04]  /*61ae0*/  LDL.LU R25, [R1+0x454] ;  /* 0x0004540001197983 */ /* 0x001f280000300800 */
[----:B-1----:R-:W5:Y:S04]  /*61af0*/  LDL.LU R6, [R1+0x2620] ;  /* 0x0026200001067983 */ /* 0x002f680000300800 */
[----:B------:R-:W3:Y:S04]  /*61b00*/  LDL R4, [R1+0x1f9c] ;  /* 0x001f9c0001047983 */ /* 0x000ee80000100800 */
[----:B------:R-:W3:Y:S04]  /*61b10*/  LDL.LU R5, [R1+0x464] ;  /* 0x0004640001057983 */ /* 0x000ee80000300800 */
[----:B------:R-:W3:Y:S01]  /*61b20*/  LDL.LU R29, [R1+0x261c] ;  /* 0x00261c00011d7983 */ /* 0x000ee20000300800 */
[----:B--2---:R-:W-:Y:S01]  /*61b30*/  PRMT R24, R23, 0x7632, R24 ;  /* 0x0000763217187816 */ /* 0x004fe20000000018 */
[----:B------:R-:W-:-:S05]  /*61b40*/  IMAD.WIDE R22, R0, 0x2, R20 ;  /* 0x0000000200167825 */ /* 0x000fca00078e0214 */
[----:B------:R0:W-:Y:S01]  /*61b50*/  @P3 STG.E.U16 [R22.64], R24 ;  /* 0x0000001816003986 */ /* 0x0001e2000c101506 */
[----:B------:R-:W-:-:S03]  /*61b60*/  PRMT R28, R26, 0x7632, R28 ;  /* 0x000076321a1c7816 */ /* 0x000fc6000000001c */
[----:B------:R1:W-:Y:S01]  /*61b70*/  STL [R1+0x260c], R17 ;  /* 0x00260c1101007387 */ /* 0x0003e20000100800 */
[----:B-----5:R-:W-:Y:S02]  /*61b80*/  ISETP.LT.AND P1, PT, R6, c[0x0][0x178], !P0 ;  /* 0x00005e0006007a0c */ /* 0x020fe40004721270 */
[----:B----4-:R-:W-:Y:S02]  /*61b90*/  PRMT R12, R25, 0x7632, R12 ;  /* 0x00007632190c7816 */ /* 0x010fe4000000000c */
[----:B---3--:R-:W-:Y:S01]  /*61ba0*/  ISETP.LT.AND P3, PT, R4, c[0x0][0x178], !P0 ;  /* 0x00005e0004007a0c */ /* 0x008fe20004761270 */
[C---:B0-----:R-:W-:Y:S02]  /*61bb0*/  IMAD.WIDE R24, R0.reuse, 0x2, R16 ;  /* 0x0000000200187825 */ /* 0x041fe400078e0210 */
[----:B-1----:R-:W2:Y:S01]  /*61bc0*/  LDL R17, [R1+0xff8] ;  /* 0x000ff80001117983 */ /* 0x002ea20000100800 */
[----:B------:R-:W-:Y:S01]  /*61bd0*/  PRMT R13, R5, 0x7632, R13 ;  /* 0x00007632050d7816 */ /* 0x000fe2000000000d */
[----:B------:R-:W-:-:S02]  /*61be0*/  IMAD.WIDE R4, R0, 0x2, R18 ;  /* 0x0000000200047825 */ /* 0x000fc400078e0212 */
[----:B------:R0:W-:Y:S01]  /*61bf0*/  STL [R1+0x2608], R15 ;  /* 0x0026080f01007387 */ /* 0x0001e20000100800 */
[----:B------:R-:W-:Y:S01]  /*61c00*/  PRMT R29, R27, 0x7632, R29 ;  /* 0x000076321b1d7816 */ /* 0x000fe2000000001d */
[C---:B------:R-:W-:Y:S02]  /*61c10*/  IMAD.WIDE R26, R0.reuse, 0x2, R14 ;  /* 0x00000002001a7825 */ /* 0x040fe400078e020e */
[----:B------:R1:W-:Y:S04]  /*61c20*/  @P1 STG.E.U16 [R4.64], R13 ;  /* 0x0000000d04001986 */ /* 0x0003e8000c101506 */
[----:B0-----:R-:W3:Y:S04]  /*61c30*/  LDL.LU R15, [R1+0x104] ;  /* 0x00010400010f7983 */ /* 0x001ee80000300800 */
[----:B-1----:R-:W4:Y:S01]  /*61c40*/  LDL.LU R13, [R1+0x2618] ;  /* 0x00261800010d7983 */ /* 0x002f220000300800 */
[----:B------:R-:W-:Y:S01]  /*61c50*/  ISETP.LT.AND P5, PT, R7, c[0x0][0x178], !P0 ;  /* 0x00005e0007007a0c */ /* 0x000fe200047a1270 */
[----:B------:R-:W-:-:S05]  /*61c60*/  IMAD.WIDE R22, R0, 0x2, R2 ;  /* 0x0000000200167825 */ /* 0x000fca00078e0202 */
[----:B------:R0:W-:Y:S07]  /*61c70*/  @P2 STG.E.U16 [R22.64], R12 ;  /* 0x0000000c16002986 */ /* 0x0001ee000c101506 */
[----:B------:R1:W-:Y:S04]  /*61c80*/  @P5 STG.E.U16 [R24.64], R28 ;  /* 0x0000001c18005986 */ /* 0x0003e8000c101506 */
[----:B0-----:R-:W5:Y:S04]  /*61c90*/  LDL.LU R12, [R1+0x2614] ;  /* 0x00261400010c7983 */ /* 0x001f680000300800 */
[----:B------:R-:W5:Y:S04]  /*61ca0*/  LDL.LU R22, [R1+0xf4] ;  /* 0x0000f40001167983 */ /* 0x000f680000300800 */
[----:B------:R-:W5:Y:S04]  /*61cb0*/  LDL.LU R23, [R1+0xe4] ;  /* 0x0000e40001177983 */ /* 0x000f680000300800 */
[----:B-1----:R-:W5:Y:S04]  /*61cc0*/  LDL R24, [R1+0x21d0] ;  /* 0x0021d00001187983 */ /* 0x002f680000100800 */
[----:B------:R-:W5:Y:S04]  /*61cd0*/  LDL R25, [R1+0x21d4] ;  /* 0x0021d40001197983 */ /* 0x000f680000100800 */
[----:B------:R0:W-:Y:S01]  /*61ce0*/  @P3 STG.E.U16 [R26.64], R29 ;  /* 0x0000001d1a003986 */ /* 0x0001e2000c101506 */
[----:B------:R-:W-:-:S02]  /*61cf0*/  ISETP.LT.AND P5, PT, R6, c[0x0][0x178], !P4 ;  /* 0x00005e0006007a0c */ /* 0x000fc400067a1270 */
[----:B--2---:R-:W-:Y:S02]  /*61d00*/  ISETP.LT.AND P3, PT, R17, c[0x0][0x178], !P4 ;  /* 0x00005e0011007a0c */ /* 0x004fe40006761270 */
[----:B---3--:R-:W-:Y:S02]  /*61d10*/  PRMT R4, R15, 0x7632, R4 ;  /* 0x000076320f047816 */ /* 0x008fe40000000004 */
[----:B----4-:R-:W-:Y:S02]  /*61d20*/  ISETP.LT.AND P2, PT, R13, c[0x0][0x178], !P0 ;  /* 0x00005e000d007a0c */ /* 0x010fe40004741270 */
[----:B------:R-:W2:Y:S04]  /*61d30*/  LDL.LU R13, [R1+0x2610] ;  /* 0x00261000010d7983 */ /* 0x000ea80000300800 */
[----:B0-----:R-:W3:Y:S04]  /*61d40*/  LDL.LU R29, [R1+0x3b8] ;  /* 0x0003b800011d7983 */ /* 0x001ee80000300800 */
[----:B------:R-:W4:Y:S04]  /*61d50*/  LDL R15, [R1+0x48] ;  /* 0x00004800010f7983 */ /* 0x000f280000100800 */
[----:B------:R-:W2:Y:S04]  /*61d60*/  LDL.LU R17, [R1+0x2240] ;  /* 0x0022400001117983 */ /* 0x000ea80000300800 */
[----:B------:R0:W-:Y:S04]  /*61d70*/  STL [R1+0x2600], R6 ;  /* 0x0026000601007387 */ /* 0x0001e80000100800 */
[----:B0-----:R-:W2:Y:S01]  /*61d80*/  LDL R6, [R1+0x1dcc] ;  /* 0x001dcc0001067983 */ /* 0x001ea20000100800 */
[----:B-----5:R-:W-:-:S02]  /*61d90*/  ISETP.LT.AND P1, PT, R24, c[0x0][0x178], !P0 ;  /* 0x00005e0018007a0c */ /* 0x020fc40004721270 */
[----:B------:R-:W-:Y:S02]  /*61da0*/  ISETP.LT.AND P0, PT, R25, c[0x0][0x178], !P0 ;  /* 0x00005e0019007a0c */ /* 0x000fe40004701270 */
[----:B--2---:R-:W-:Y:S02]  /*61db0*/  ISETP.LT.AND P6, PT, R6, c[0x0][0x178], !P4 ;  /* 0x00005e0006007a0c */ /* 0x004fe400067c1270 */
[----:B------:R-:W2:Y:S01]  /*61dc0*/  LDL R6, [R1+0x8] ;  /* 0x0000080001067983 */ /* 0x000ea20000100800 */
[----:B------:R-:W-:Y:S02]  /*61dd0*/  PRMT R5, R22, 0x7632, R5 ;  /* 0x0000763216057816 */ /* 0x000fe40000000005 */
[----:B------:R-:W-:Y:S01]  /*61de0*/  PRMT R28, R23, 0x7632, R28 ;  /* 0x00007632171c7816 */ /* 0x000fe2000000001c */
[----:B------:R-:W-:-:S04]  /*61df0*/  IMAD.WIDE R22, R0, 0x2, R12 ;  /* 0x0000000200167825 */ /* 0x000fc800078e020c */
[----:B------:R-:W-:-:S04]  /*61e00*/  IMAD.WIDE R24, R0, 0x2, R10 ;  /* 0x0000000200187825 */ /* 0x000fc800078e020a */
[C---:B------:R-:W-:Y:S01]  /*61e10*/  IMAD.WIDE R26, R0.reuse, 0x2, R8 ;  /* 0x00000002001a7825 */ /* 0x040fe200078e0208 */
[----:B------:R-:W-:Y:S01]  /*61e20*/  IADD3 R0, R0, c[0x0][0x198], RZ ;  /* 0x0000660000007a10 */ /* 0x000fe20007ffe0ff */
[----:B------:R-:W-:Y:S04]  /*61e30*/  @P2 STG.E.U16 [R22.64], R4 ;  /* 0x0000000416002986 */ /* 0x000fe8000c101506 */
[----:B------:R0:W-:Y:S04]  /*61e40*/  @P1 STG.E.U16 [R24.64], R5 ;  /* 0x0000000518001986 */ /* 0x0001e8000c101506 */
[----:B------:R1:W-:Y:S01]  /*61e50*/  @P0 STG.E.U16 [R26.64], R28 ;  /* 0x0000001c1a000986 */ /* 0x0003e2000c101506 */
[----:B------:R-:W-:Y:S01]  /*61e60*/  ISETP.GE.AND P0, PT, R17, c[0x0][0x17c], PT ;  /* 0x00005f0011007a0c */ /* 0x000fe20003f06270 */
[----:B0-----:R-:W-:-:S05]  /*61e70*/  IMAD.WIDE R4, R0, 0x2, R20 ;  /* 0x0000000200047825 */ /* 0x001fca00078e0214 */
[----:B---3--:R-:W-:Y:S04]  /*61e80*/  @P3 STG.E.U16 [R4.64], R29 ;  /* 0x0000001d04003986 */ /* 0x008fe8000c101506 */
[----:B--2---:R0:W-:Y:S04]  /*61e90*/  STL [R1+0x2604], R6 ;  /* 0x0026040601007387 */ /* 0x0041e80000100800 */
[----:B------:R-:W2:Y:S04]  /*61ea0*/  LDL R25, [R1+0x1f9c] ;  /* 0x001f9c0001197983 */ /* 0x000ea80000100800 */
[----:B-1----:R-:W3:Y:S04]  /*61eb0*/  LDL R28, [R1+0xff8] ;  /* 0x000ff800011c7983 */ /* 0x002ee80000100800 */
[----:B0-----:R-:W5:Y:S04]  /*61ec0*/  LDL R6, [R1+0x18] ;  /* 0x0000180001067983 */ /* 0x001f680000100800 */
[----:B------:R-:W3:Y:S04]  /*61ed0*/  LDL.LU R26, [R1+0x2244] ;  /* 0x00224400011a7983 */ /* 0x000ee80000300800 */
[----:B------:R-:W3:Y:S04]  /*61ee0*/  LDL R27, [R1+0x38] ;  /* 0x00003800011b7983 */ /* 0x000ee80000100800 */
[----:B------:R-:W3:Y:S04]  /*61ef0*/  LDL.LU R17, [R1+0x260c] ;  /* 0x00260c0001117983 */ /* 0x000ee80000300800 */
[----:B------:R-:W3:Y:S01]  /*61f00*/  LDL R5, [R1+0x388] ;  /* 0x0003880001057983 */ /* 0x000ee20000100800 */
[----:B------:R-:W-:Y:S01]  /*61f10*/  IMAD.WIDE R22, R0, 0x2, R18 ;  /* 0x0000000200167825 */ /* 0x000fe200078e0212 */
[----:B--2---:R-:W-:-:S03]  /*61f20*/  ISETP.LT.AND P2, PT, R25, c[0x0][0x178], !P4 ;  /* 0x00005e0019007a0c */ /* 0x004fc60006741270 */
[C---:B------:R-:W-:Y:S01]  /*61f30*/  IMAD.WIDE R24, R0.reuse, 0x2, R2 ;  /* 0x0000000200187825 */ /* 0x040fe200078e0202 */
[----:B---3--:R0:W-:Y:S04]  /*61f40*/  @P5 STG.E.U16 [R22.64], R5 ;  /* 0x0000000516005986 */ /* 0x0081e8000c101506 */
[----:B----4-:R1:W-:Y:S04]  /*61f50*/  @P6 STG.E.U16 [R24.64], R15 ;  /* 0x0000000f18006986 */ /* 0x0103e8000c101506 */
[----:B0-----:R-:W2:Y:S04]  /*61f60*/  LDL R22, [R1+0x2198] ;  /* 0x0021980001167983 */ /* 0x001ea80000100800 */
[----:B------:R-:W3:Y:S04]  /*61f70*/  LDL R23, [R1+0x21d0] ;  /* 0x0021d00001177983 */ /* 0x000ee80000100800 */
[----:B-1----:R-:W4:Y:S04]  /*61f80*/  LDL.LU R15, [R1+0x2608] ;  /* 0x00260800010f7983 */ /* 0x002f280000300800 */
[----:B------:R-:W5:Y:S04]  /*61f90*/  LDL R24, [R1+0x28] ;  /* 0x0000280001187983 */ /* 0x000f680000100800 */
[----:B------:R-:W5:Y:S01]  /*61fa0*/  LDL R25, [R1+0x21d4] ;  /* 0x0021d40001197983 */ /* 0x000f620000100800 */
[----:B------:R-:W-:Y:S01]  /*61fb0*/  ISETP.LT.AND P1, PT, R7, c[0x0][0x178], !P4 ;  /* 0x00005e0007007a0c */ /* 0x000fe20006721270 */
[----:B------:R-:W-:Y:S01]  /*61fc0*/  IMAD.WIDE R4, R0, 0x2, R16 ;  /* 0x0000000200047825 */ /* 0x000fe200078e0210 */
[----:B--2---:R-:W-:-:S02]  /*61fd0*/  ISETP.LT.AND P3, PT, R22, c[0x0][0x178], !P4 ;  /* 0x00005e0016007a0c */ /* 0x004fc40006761270 */
[----:B---3--:R-:W-:Y:S01]  /*61fe0*/  ISETP.LT.AND P5, PT, R23, c[0x0][0x178], !P4 ;  /* 0x00005e0017007a0c */ /* 0x008fe200067a1270 */
[----:B----4-:R-:W-:-:S08]  /*61ff0*/  IMAD.WIDE R22, R0, 0x2, R14 ;  /* 0x0000000200167825 */ /* 0x010fd000078e020e */
[----:B-----5:R0:W-:Y:S01]  /*62000*/  @P1 STG.E.U16 [R4.64], R24 ;  /* 0x0000001804001986 */ /* 0x0201e2000c101506 */
[----:B------:R-:W-:-:S03]  /*62010*/  ISETP.LT.AND P4, PT, R25, c[0x0][0x178], !P4 ;  /* 0x00005e0019007a0c */ /* 0x000fc60006781270 */
[----:B------:R-:W-:Y:S01]  /*62020*/  @P2 STG.E.U16 [R22.64], R27 ;  /* 0x0000001b16002986 */ /* 0x000fe2000c101506 */
[----:B0-----:R-:W-:-:S05]  /*62030*/  IMAD.WIDE R24, R0, 0x2, R12 ;  /* 0x0000000200187825 */ /* 0x001fca00078e020c */
[----:B------:R0:W-:Y:S04]  /*62040*/  @P3 STG.E.U16 [R24.64], R6 ;  /* 0x0000000618003986 */ /* 0x0001e8000c101506 */
[----:B0-----:R-:W2:Y:S01]  /*62050*/  LDL.LU R6, [R1+0x2604] ;  /* 0x0026040001067983 */ /* 0x001ea20000300800 */
[----:B------:R-:W-:-:S03]  /*62060*/  IMAD.WIDE R22, R0, 0x2, R10 ;  /* 0x0000000200167825 */ /* 0x000fc600078e020a */
[----:B------:R-:W3:Y:S04]  /*62070*/  LDL.LU R24, [R1+0x28] ;  /* 0x0000280001187983 */ /* 0x000ee80000300800 */
[----:B------:R-:W4:Y:S04]  /*62080*/  LDL R25, [R1+0x2198] ;  /* 0x0021980001197983 */ /* 0x000f280000100800 */
[----:B--2---:R0:W-:Y:S04]  /*62090*/  @P5 STG.E.U16 [R22.64], R6 ;  /* 0x0000000616005986 */ /* 0x0041e8000c101506 */
[----:B0-----:R-:W2:Y:S04]  /*620a0*/  LDL.LU R6, [R1+0x2600] ;  /* 0x0026000001067983 */ /* 0x001ea80000300800 */
[----:B------:R-:W5:Y:S04]  /*620b0*/  LDL.LU R22, [R1+0x48] ;  /* 0x0000480001167983 */ /* 0x000f680000300800 */
[----:B------:R-:W3:Y:S01]  /*620c0*/  LDL R23, [R1+0x1f9c] ;  /* 0x001f9c0001177983 */ /* 0x000ee20000100800 */
[----:B------:R-:W-:-:S02]  /*620d0*/  ISETP.LT.AND P6, PT, R28, c[0x0][0x178], !P0 ;  /* 0x00005e001c007a0c */ /* 0x000fc400047c1270 */
[----:B--2---:R-:W-:Y:S02]  /*620e0*/  ISETP.LT.AND P2, PT, R6, c[0x0][0x178], !P0 ;  /* 0x00005e0006007a0c */ /* 0x004fe40004741270 */
[----:B------:R-:W2:Y:S01]  /*620f0*/  LDL.LU R6, [R1+0x25fc] ;  /* 0x0025fc0001067983 */ /* 0x000ea20000300800 */
[----:B------:R-:W-:Y:S02]  /*62100*/  IADD3 R4, R0, c[0x0][0x198], RZ ;  /* 0x0000660000047a10 */ /* 0x000fe40007ffe0ff */
[----:B------:R-:W-:Y:S01]  /*62110*/  ISETP.GE.AND P1, PT, R26, c[0x0][0x17c], PT ;  /* 0x00005f001a007a0c */ /* 0x000fe20003f26270 */
[----:B------:R-:W-:Y:S01]  /*62120*/  IMAD.WIDE R26, R0, 0x2, R8 ;  /* 0x00000002001a7825 */ /* 0x000fe200078e0208 */
[----:B------:R-:W-:-:S03]  /*62130*/  PRMT R5, R29, 0x7632, R5 ;  /* 0x000076321d057816 */ /* 0x000fc60000000005 */
[----:B------:R-:W-:Y:S01]  /*62140*/  IMAD.WIDE R28, R4, 0x2, R20 ;  /* 0x00000002041c7825 */ /* 0x000fe200078e0214 */
[----:B--2---:R0:W-:Y:S04]  /*62150*/  @P4 STG.E.U16 [R26.64], R6 ;  /* 0x000000061a004986 */ /* 0x0041e8000c101506 */
[----:B------:R-:W-:Y:S04]  /*62160*/  @P6 STG.E.U16 [R28.64], R5 ;  /* 0x000000051c006986 */ /* 0x000fe8000c101506 */
[----:B0-----:R-:W2:Y:S04]  /*62170*/  LDL.LU R27, [R1+0x388] ;  /* 0x00038800011b7983 */ /* 0x001ea80000300800 */
[----:B------:R0:W-:Y:S04]  /*62180*/  STL [R1+0x25b8], R29 ;  /* 0x0025b81d01007387 */ /* 0x0001e80000100800 */
[----:B0-----:R-:W2:Y:S01]  /*62190*/  LDL R29, [R1+0x1dcc] ;  /* 0x001dcc00011d7983 */ /* 0x001ea20000100800 */
[----:B------:R-:W-:-:S02]  /*621a0*/  ISETP.LT.AND P5, PT, R7, c[0x0][0x178], !P0 ;  /* 0x00005e0007007a0c */ /* 0x000fc400047a1270 */
[----:B---3--:R-:W-:Y:S02]  /*621b0*/  PRMT R0, R24, 0x7632, R0 ;  /* 0x0000763218007816 */ /* 0x008fe40000000000 */
[----:B----4-:R-:W-:Y:S01]  /*621c0*/  ISETP.LT.AND P3, PT, R25, c[0x0][0x178], !P0 ;  /* 0x00005e0019007a0c */ /* 0x010fe20004761270 */
[----:B------:R-:W-:Y:S01]  /*621d0*/  IMAD.WIDE R24, R4, 0x2, R2 ;  /* 0x0000000204187825 */ /* 0x000fe200078e0202 */
[----:B-----5:R-:W-:Y:S02]  /*621e0*/  PRMT R5, R22, 0x7632, R5 ;  /* 0x0000763216057816 */ /* 0x020fe40000000005 */
[----:B------:R-:W-:Y:S01]  /*621f0*/  ISETP.LT.AND P6, PT, R23, c[0x0][0x178], !P0 ;  /* 0x00005e0017007a0c */ /* 0x000fe200047c1270 */
[C---:B------:R-:W-:Y:S01]  /*62200*/  IMAD.WIDE R22, R4.reuse, 0x2, R16 ;  /* 0x0000000204167825 */ /* 0x040fe200078e0210 */
[----:B------:R0:W-:Y:S04]  /*62210*/  STL [R1+0x25f8], R7 ;  /* 0x0025f80701007387 */ /* 0x0001e80000100800 */
[----:B0-----:R-:W3:Y:S01]  /*62220*/  LDL R7, [R1+0x21d0] ;  /* 0x0021d00001077983 */ /* 0x001ee20000100800 */
[----:B--2---:R-:W-:Y:S01]  /*62230*/  PRMT R6, R27, 0x7632, R6 ;  /* 0x000076321b067816 */ /* 0x004fe20000000006 */
[----:B------:R-:W-:Y:S01]  /*62240*/  IMAD.WIDE R26, R4, 0x2, R18 ;  /* 0x00000002041a7825 */ /* 0x000fe200078e0212 */
[----:B------:R-:W-:-:S04]  /*62250*/  ISETP.LT.AND P4, PT, R29, c[0x0][0x178], !P0 ;  /* 0x00005e001d007a0c */ /* 0x000fc80004781270 */
[----:B------:R0:W-:Y:S04]  /*62260*/  @P2 STG.E.U16 [R26.64], R6 ;  /* 0x000000061a002986 */ /* 0x0001e8000c101506 */
[----:B0-----:R-:W2:Y:S05]  /*62270*/  LDL.LU R27, [R1+0x38] ;  /* 0x00003800011b7983 */ /* 0x001eaa0000300800 */
[----:B------:R0:W-:Y:S04]  /*62280*/  @P4 STG.E.U16 [R24.64], R5 ;  /* 0x0000000518004986 */ /* 0x0001e8000c101506 */
[----:B------:R1:W-:Y:S04]  /*62290*/  @P5 STG.E.U16 [R22.64], R0 ;  /* 0x0000000016005986 */ /* 0x0003e8000c101506 */
[----:B0-----:R-:W4:Y:S04]  /*622a0*/  LDL R5, [R1+0xff8] ;  /* 0x000ff80001057983 */ /* 0x001f280000100800 */
[----:B------:R-:W5:Y:S04]  /*622b0*/  LDL R24, [R1+0x1d70] ;  /* 0x001d700001187983 */ /* 0x000f680000100800 */
[----:B------:R-:W5:Y:S04]  /*622c0*/  LDL.LU R25, [R1+0x8] ;  /* 0x0000080001197983 */ /* 0x000f680000300800 */
[----:B-1----:R-:W5:Y:S01]  /*622d0*/  LDL.LU R23, [R1+0x18] ;  /* 0x0000180001177983 */ /* 0x002f620000300800 */
[----:B---3--:R-:W-:-:S03]  /*622e0*/  ISETP.LT.AND P4, PT, R7, c[0x0][0x178], !P0 ;  /* 0x00005e0007007a0c */ /* 0x008fc60004781270 */
[----:B------:R-:W3:Y:S01]  /*622f0*/  LDL R7, [R1+0x3e8] ;  /* 0x0003e80001077983 */ /* 0x000ee20000100800 */
[----:B--2---:R-:W-:Y:S01]  /*62300*/  PRMT R6, R27, 0x7632, R6 ;  /* 0x000076321b067816 */ /* 0x004fe20000000006 */
[----:B------:R-:W-:-:S05]  /*62310*/  IMAD.WIDE R26, R4, 0x2, R14 ;  /* 0x00000002041a7825 */ /* 0x000fca00078e020e */
[----:B------:R0:W-:Y:S01]  /*62320*/  @P6 STG.E.U16 [R26.64], R6 ;  /* 0x000000061a006986 */ /* 0x0001e2000c101506 */
[----:B----4-:R-:W-:-:S03]  /*62330*/  ISETP.LT.AND P5, PT, R5, c[0x0][0x178], !P1 ;  /* 0x00005e0005007a0c */ /* 0x010fc60004fa1270 */
[----:B0-----:R-:W2:Y:S01]  /*62340*/  LDL R27, [R1+0x21d4] ;  /* 0x0021d400011b7983 */ /* 0x001ea20000100800 */
[----:B-----5:R-:W-:Y:S01]  /*62350*/  PRMT R0, R23, 0x7632, R0 ;  /* 0x0000763217007816 */ /* 0x020fe20000000000 */
[----:B------:R-:W-:Y:S02]  /*62360*/  IMAD.WIDE R22, R4, 0x2, R12 ;  /* 0x0000000204167825 */ /* 0x000fe400078e020c */
[----:B------:R-:W-:Y:S04]  /*62370*/  STL [R1+0x25f4], R9 ;  /* 0x0025f40901007387 */ /* 0x000fe80000100800 */
[----:B------:R0:W-:Y:S01]  /*62380*/  @P3 STG.E.U16 [R22.64], R0 ;  /* 0x0000000016003986 */ /* 0x0001e2000c101506 */
[----:B------:R-:W-:Y:S02]  /*62390*/  ISETP.LT.AND P6, PT, R24, c[0x0][0x178], !P1 ;  /* 0x00005e0018007a0c */ /* 0x000fe40004fc1270 */
[----:B------:R-:W-:-:S02]  /*623a0*/  PRMT R6, R25, 0x7632, R6 ;  /* 0x0000763219067816 */ /* 0x000fc40000000006 */
[C---:B0-----:R-:W-:Y:S01]  /*623b0*/  IADD3 R0, R4.reuse, c[0x0][0x198], RZ ;  /* 0x0000660004007a10 */ /* 0x041fe20007ffe0ff */
[----:B------:R-:W-:-:S04]  /*623c0*/  IMAD.WIDE R22, R4, 0x2, R10 ;  /* 0x0000000204167825 */ /* 0x000fc800078e020a */
[----:B------:R-:W-:Y:S02]  /*623d0*/  IMAD.WIDE R4, R4, 0x2, R8 ;  /* 0x0000000204047825 */ /* 0x000fe400078e0208 */
[----:B------:R-:W4:Y:S02]  /*623e0*/  LDL R9, [R1+0x98] ;  /* 0x0000980001097983 */ /* 0x000f240000100800 */
[----:B------:R-:W-:Y:S02]  /*623f0*/  IMAD.WIDE R24, R0, 0x2, R20 ;  /* 0x0000000200187825 */ /* 0x000fe400078e0214 */
[----:B------:R0:W-:Y:S04]  /*62400*/  STL [R1+0x25e8], R20 ;  /* 0x0025e81401007387 */ /* 0x0001e80000100800 */
[----:B0-----:R-:W5:Y:S04]  /*62410*/  LDL R20, [R1+0x68] ;  /* 0x0000680001147983 */ /* 0x001f680000100800 */
[----:B-----5:R0:W-:Y:S04]  /*62420*/  STL [R1+0x25ec], R20 ;  /* 0x0025ec1401007387 */ /* 0x0201e80000100800 */
[----:B0-----:R-:W5:Y:S01]  /*62430*/  LDL R20, [R1+0x88] ;  /* 0x0000880001147983 */ /* 0x001f620000100800 */
[----:B--2---:R-:W-:-:S02]  /*62440*/  ISETP.LT.AND P0, PT, R27, c[0x0][0x178], !P0 ;  /* 0x00005e001b007a0c */ /* 0x004fc40004701270 */
[----:B------:R-:W-:Y:S01]  /*62450*/  PRMT R28, R6, 0x7632, R28 ;  /* 0x00007632061c7816 */ /* 0x000fe2000000001c */
[----:B------:R-:W-:Y:S10]  /*62460*/  @P4 STG.E.U16 [R22.64], R6 ;  /* 0x0000000616004986 */ /* 0x000ff4000c101506 */
[----:B------:R-:W-:Y:S04]  /*62470*/  @P0 STG.E.U16 [R4.64], R28 ;  /* 0x0000001c04000986 */ /* 0x000fe8000c101506 */
[----:B-----5:R0:W-:Y:S04]  /*62480*/  STL [R1+0x25f0], R20 ;  /* 0x0025f01401007387 */ /* 0x0201e80000100800 */
[----:B0-----:R-:W2:Y:S04]  /*62490*/  LDL R20, [R1+0x78] ;  /* 0x0000780001147983 */ /* 0x001ea80000100800 */
[----:B------:R0:W-:Y:S04]  /*624a0*/  STL [R1+0x25e4], R21 ;  /* 0x0025e41501007387 */ /* 0x0001e80000100800 */
[----:B------:R-:W5:Y:S04]  /*624b0*/  LDL R22, [R1+0x3c8] ;  /* 0x0003c80001167983 */ /* 0x000f680000100800 */
[----:B0-----:R-:W2:Y:S04]  /*624c0*/  LDL R21, [R1+0xff8] ;  /* 0x000ff80001157983 */ /* 0x001ea80000100800 */
[----:B------:R-:W2:Y:S04]  /*624d0*/  LDL.LU R23, [R1+0x224c] ;  /* 0x00224c0001177983 */ /* 0x000ea80000300800 */
[----:B------:R-:W2:Y:S01]  /*624e0*/  LDL R4, [R1+0x3d8] ;  /* 0x0003d80001047983 */ /* 0x000ea20000100800 */
[----:B------:R-:W-:-:S03]  /*624f0*/  IMAD.WIDE R26, R0, 0x2, R18 ;  /* 0x00000002001a7825 */ /* 0x000fc600078e0212 */
[----:B------:R-:W4:Y:S04]  /*62500*/  LDL R5, [R1+0x1f9c] ;  /* 0x001f9c0001057983 */ /* 0x000f280000100800 */
[----:B------:R0:W-:Y:S04]  /*62510*/  STL [R1+0x25d8], R28 ;  /* 0x0025d81c01007387 */ /* 0x0001e80000100800 */
[----:B---3--:R1:W-:Y:S04]  /*62520*/  @P5 STG.E.U16 [R24.64], R7 ;  /* 0x0000000718005986 */ /* 0x0083e8000c101506 */
[----:B0-----:R-:W3:Y:S04]  /*62530*/  LDL R28, [R1+0x21d4] ;  /* 0x0021d400011c7983 */ /* 0x001ee80000100800 */
[----:B-1----:R-:W5:Y:S04]  /*62540*/  LDL.LU R7, [R1+0x25f8] ;  /* 0x0025f80001077983 */ /* 0x002f680000300800 */
[----:B------:R-:W5:Y:S04]  /*62550*/  LDL R24, [R1+0x21d0] ;  /* 0x0021d00001187983 */ /* 0x000f680000100800 */
[----:B------:R-:W5:Y:S04]  /*62560*/  LDL.LU R25, [R1+0x2248] ;  /* 0x0022480001197983 */ /* 0x000f680000300800 */
[----:B--2---:R0:W-:Y:S04]  /*62570*/  @P6 STG.E.U16 [R26.64], R4 ;  /* 0x000000041a006986 */ /* 0x0041e8000c101506 */
[----:B0-----:R-:W2:Y:S01]  /*62580*/  LDL R27, [R1+0x2198] ;  /* 0x00219800011b7983 */ /* 0x001ea20000100800 */
[----:B------:R-:W-:-:S02]  /*62590*/  ISETP.LT.AND P2, PT, R29, c[0x0][0x178], !P1 ;  /* 0x00005e001d007a0c */ /* 0x000fc40004f41270 */
[----:B----4-:R-:W-:Y:S01]  /*625a0*/  ISETP.LT.AND P4, PT, R5, c[0x0][0x178], !P1 ;  /* 0x00005e0005007a0c */ /* 0x010fe20004f81270 */
[----:B---3--:R0:W-:Y:S01]  /*625b0*/  STL [R1+0x25dc], R28 ;  /* 0x0025dc1c01007387 */ /* 0x0081e20000100800 */
[----:B-----5:R-:W-:Y:S02]  /*625c0*/  ISETP.LT.AND P3, PT, R7, c[0x0][0x178], !P1 ;  /* 0x00005e0007007a0c */ /* 0x020fe40004f61270 */
[----:B------:R-:W-:Y:S02]  /*625d0*/  ISETP.LT.AND P6, PT, R24, c[0x0][0x178], !P1 ;  /* 0x00005e0018007a0c */ /* 0x000fe40004fc1270 */
[----:B--2---:R-:W-:Y:S02]  /*625e0*/  ISETP.LT.AND P5, PT, R27, c[0x0][0x178], !P1 ;  /* 0x00005e001b007a0c */ /* 0x004fe40004fa1270 */
[----:B------:R-:W-:Y:S02]  /*625f0*/  ISETP.LT.AND P1, PT, R28, c[0x0][0x178], !P1 ;  /* 0x00005e001c007a0c */ /* 0x000fe40004f21270 */
[----:B0-----:R-:W2:Y:S01]  /*62600*/  LDL R28, [R1+0x21d0] ;  /* 0x0021d000011c7983 */ /* 0x001ea20000100800 */
[----:B------:R-:W-:Y:S01]  /*62610*/  IMAD.WIDE R4, R0, 0x2, R2 ;  /* 0x0000000200047825 */ /* 0x000fe200078e0202 */
[----:B------:R-:W-:-:S03]  /*62620*/  ISETP.GE.AND P0, PT, R25, c[0x0][0x17c], PT ;  /* 0x00005f0019007a0c */ /* 0x000fc60003f06270 */
[C---:B------:R-:W-:Y:S01]  /*62630*/  IMAD.WIDE R26, R0.reuse, 0x2, R16 ;  /* 0x00000002001a7825 */ /* 0x040fe200078e0210 */
[----:B------:R-:W-:Y:S03]  /*62640*/  @P2 STG.E.U16 [R4.64], R22 ;  /* 0x0000001604002986 */ /* 0x000fe6000c101506 */
[C---:B------:R-:W-:Y:S01]  /*62650*/  IMAD.WIDE R24, R0.reuse, 0x2, R14 ;  /* 0x0000000200187825 */ /* 0x040fe200078e020e */
[----:B------:R-:W-:Y:S04]  /*62660*/  @P3 STG.E.U16 [R26.64], R9 ;  /* 0x000000091a003986 */ /* 0x000fe8000c101506 */
[----:B------:R-:W-:Y:S04]  /*62670*/  @P4 STG.E.U16 [R24.64], R20 ;  /* 0x0000001418004986 */ /* 0x000fe8000c101506 */
[----:B--2---:R0:W-:Y:S04]  /*62680*/  STL [R1+0x25e0], R28 ;  /* 0x0025e01c01007387 */ /* 0x0041e80000100800 */
[----:B0-----:R-:W2:Y:S04]  /*62690*/  LDL R28, [R1+0x2198] ;  /* 0x00219800011c7983 */ /* 0x001ea80000100800 */
[----:B------:R-:W3:Y:S04]  /*626a0*/  LDL.LU R9, [R1+0x25f4] ;  /* 0x0025f40001097983 */ /* 0x000ee80000300800 */
[----:B------:R-:W4:Y:S01]  /*626b0*/  LDL.LU R20, [R1+0x25f0] ;  /* 0x0025f00001147983 */ /* 0x000f220000300800 */
[----:B------:R-:W-:Y:S01]  /*626c0*/  ISETP.GE.AND P2, PT, R23, c[0x0][0x17c], PT ;  /* 0x00005f0017007a0c */ /* 0x000fe20003f46270 */
[----:B------:R-:W-:-:S02]  /*626d0*/  IMAD.WIDE R22, R0, 0x2, R12 ;  /* 0x0000000200167825 */ /* 0x000fc400078e020c */
[----:B------:R-:W5:Y:S04]  /*626e0*/  LDL.LU R24, [R1+0x3e8] ;  /* 0x0003e80001187983 */ /* 0x000f680000300800 */
[----:B------:R-:W2:Y:S04]  /*626f0*/  LDL.LU R25, [R1+0x3d8] ;  /* 0x0003d80001197983 */ /* 0x000ea80000300800 */
[----:B----4-:R0:W-:Y:S04]  /*62700*/  @P5 STG.E.U16 [R22.64], R20 ;  /* 0x0000001416005986 */ /* 0x0101e8000c101506 */
[----:B0-----:R-:W4:Y:S01]  /*62710*/  LDL.LU R20, [R1+0x25ec] ;  /* 0x0025ec0001147983 */ /* 0x001f220000300800 */
[----:B------:R-:W-:-:S03]  /*62720*/  IMAD.WIDE R4, R0, 0x2, R10 ;  /* 0x0000000200047825 */ /* 0x000fc600078e020a */
[----:B------:R-:W2:Y:S01]  /*62730*/  LDL.LU R22, [R1+0x3c8] ;  /* 0x0003c80001167983 */ /* 0x000ea20000300800 */
[----:B------:R-:W-:-:S03]  /*62740*/  ISETP.LT.AND P3, PT, R21, c[0x0][0x178], !P0 ;  /* 0x00005e0015007a0c */ /* 0x000fc60004761270 */
[----:B------:R-:W2:Y:S04]  /*62750*/  LDL R23, [R1+0x1f9c] ;  /* 0x001f9c0001177983 */ /* 0x000ea80000100800 */
[----:B----4-:R0:W-:Y:S04]  /*62760*/  @P6 STG.E.U16 [R4.64], R20 ;  /* 0x0000001404006986 */ /* 0x0101e8000c101506 */
[----:B0-----:R-:W4:Y:S04]  /*62770*/  LDL.LU R20, [R1+0x25e8] ;  /* 0x0025e80001147983 */ /* 0x001f280000300800 */
[----:B------:R-:W2:Y:S04]  /*62780*/  LDL R4, [R1+0x58] ;  /* 0x0000580001047983 */ /* 0x000ea80000100800 */
[----:B------:R-:W4:Y:S04]  /*62790*/  LDL R5, [R1+0x1d70] ;  /* 0x001d700001057983 */ /* 0x000f280000100800 */
[----:B------:R-:W4:Y:S01]  /*627a0*/  LDL.LU R21, [R1+0x25e4] ;  /* 0x0025e40001157983 */ /* 0x000f220000300800 */
[C---:B---3--:R-:W-:Y:S01]  /*627b0*/  IMAD.WIDE R26, R0.reuse, 0x2, R8 ;  /* 0x00000002001a7825 */ /* 0x048fe200078e0208 */
[----:B------:R-:W-:-:S04]  /*627c0*/  IADD3 R0, R0, c[0x0][0x198], RZ ;  /* 0x0000660000007a10 */ /* 0x000fc80007ffe0ff */
[----:B--2---:R5:W-:Y:S02]  /*627d0*/  @P1 STG.E.U16 [R26.64], R4 ;  /* 0x000000041a001986 */ /* 0x004be4000c101506 */
[----:B-----5:R-:W-:Y:S02]  /*627e0*/  PRMT R27, R24, 0x7632, R27 ;  /* 0x00007632181b7816 */ /* 0x020fe4000000001b */
[----:B------:R-:W-:Y:S01]  /*627f0*/  PRMT R26, R25, 0x7632, R26 ;  /* 0x00007632191a7816 */ /* 0x000fe2000000001a */
[----:B----4-:R-:W-:-:S05]  /*62800*/  IMAD.WIDE R24, R0, 0x2, R20 ;  /* 0x0000000200187825 */ /* 0x010fca00078e0214 */
[----:B------:R0:W-:Y:S04]  /*62810*/  @P3 STG.E.U16 [R24.64], R27 ;  /* 0x0000001b18003986 */ /* 0x0001e8000c101506 */
[----:B0-----:R-:W2:Y:S01]  /*62820*/  LDL.LU R25, [R1+0x98] ;  /* 0x0000980001197983 */ /* 0x001ea20000300800 */
[----:B------:R-:W-:Y:S02]  /*62830*/  ISETP.LT.AND P4, PT, R5, c[0x0][0x178], !P0 ;  /* 0x00005e0005007a0c */ /* 0x000fe40004781270 */
[----:B------:R-:W-:Y:S02]  /*62840*/  ISETP.LT.AND P5, PT, R29, c[0x0][0x178], !P0 ;  /* 0x00005e001d007a0c */ /* 0x000fe400047a1270 */
[----:B------:R-:W-:Y:S02]  /*62850*/  ISETP.LT.AND P6, PT, R7, c[0x0][0x178], !P0 ;  /* 0x00005e0007007a0c */ /* 0x000fe400047c1270 */
[----:B------:R-:W-:-:S02]  /*62860*/  PRMT R6, R22, 0x7632, R6 ;  /* 0x0000763216067816 */ /* 0x000fc40000000006 */
[----:B------:R-:W-:Y:S01]  /*62870*/  ISETP.LT.AND P1, PT, R23, c[0x0][0x178], !P0 ;  /* 0x00005e0017007a0c */ /* 0x000fe20004721270 */
[----:B------:R-:W-:-:S04]  /*62880*/  IMAD.WIDE R22, R0, 0x2, R18 ;  /* 0x0000000200167825 */ /* 0x000fc800078e0212 */
[----:B------:R-:W-:Y:S01]  /*62890*/  IMAD.WIDE R4, R0, 0x2, R2 ;  /* 0x0000000200047825 */ /* 0x000fe200078e0202 */
[----:B------:R0:W-:Y:S01]  /*628a0*/  @P4 STG.E.U16 [R22.64], R26 ;  /* 0x0000001a16004986 */ /* 0x0001e2000c101506 */
[----:B------:R-:W-:-:S03]  /*628b0*/  ISETP.LT.AND P4, PT, R28, c[0x0][0x178], !P0 ;  /* 0x00005e001c007a0c */ /* 0x000fc60004781270 */
[----:B------:R1:W-:Y:S04]  /*628c0*/  @P5 STG.E.U16 [R4.64], R6 ;  /* 0x0000000604005986 */ /* 0x0003e8000c101506 */
[----:B0-----:R-:W3:Y:S04]  /*628d0*/  LDL.LU R22, [R1+0x58] ;  /* 0x0000580001167983 */ /* 0x001ee80000300800 */
[----:B------:R-:W4:Y:S04]  /*628e0*/  LDL R23, [R1+0xff8] ;  /* 0x000ff80001177983 */ /* 0x000f280000100800 */
[----:B-1----:R-:W5:Y:S01]  /*628f0*/  LDL.LU R5, [R1+0x78] ;  /* 0x0000780001057983 */ /* 0x002f620000300800 */
[----:B--2---:R-:W-:Y:S01]  /*62900*/  PRMT R27, R25, 0x7632, R27 ;  /* 0x00007632191b7816 */ /* 0x004fe2000000001b */
[----:B------:R-:W-:-:S05]  /*62910*/  IMAD.WIDE R24, R0, 0x2, R16 ;  /* 0x0000000200187825 */ /* 0x000fca00078e0210 */
[----:B------:R0:W-:Y:S04]  /*62920*/  @P6 STG.E.U16 [R24.64], R27 ;  /* 0x0000001b18006986 */ /* 0x0001e8000c101506 */
[----:B0-----:R-:W2:Y:S04]  /*62930*/  LDL.LU R24, [R1+0x88] ;  /* 0x0000880001187983 */ /* 0x001ea80000300800 */
[----:B------:R-:W2:Y:S04]  /*62940*/  LDL.LU R25, [R1+0x68] ;  /* 0x0000680001197983 */ /* 0x000ea80000300800 */
[----:B------:R-:W2:Y:S02]  /*62950*/  LDL.LU R28, [R1+0x25e0] ;  /* 0x0025e000011c7983 */ /* 0x000ea40000300800 */
[----:B--2---:R-:W-:-:S02]  /*62960*/  ISETP.LT.AND P5, PT, R28, c[0x0][0x178], !P0 ;  /* 0x00005e001c007a0c */ /* 0x004fc400047a1270 */
[----:B------:R-:W2:Y:S01]  /*62970*/  LDL.LU R28, [R1+0x25dc] ;  /* 0x0025dc00011c7983 */ /* 0x000ea20000300800 */
[----:B-----5:R-:W-:Y:S01]  /*62980*/  PRMT R6, R5, 0x7632, R6 ;  /* 0x0000763205067816 */ /* 0x020fe20000000006 */
[----:B------:R-:W-:-:S05]  /*62990*/  IMAD.WIDE R4, R0, 0x2, R14 ;  /* 0x0000000200047825 */ /* 0x000fca00078e020e */
[----:B------:R0:W-:Y:S01]  /*629a0*/  @P1 STG.E.U16 [R4.64], R6 ;  /* 0x0000000604001986 */ /* 0x0001e2000c101506 */
[----:B--2---:R-:W-:-:S03]  /*629b0*/  ISETP.LT.AND P3, PT, R28, c[0x0][0x178], !P0 ;  /* 0x00005e001c007a0c */ /* 0x004fc60004761270 */
[----:B------:R-:W3:Y:S04]  /*629c0*/  LDL.LU R28, [R1+0x25d8] ;  /* 0x0025d800011c7983 */ /* 0x000ee80000300800 */
[----:B0-----:R-:W2:Y:S01]  /*629d0*/  LDL R6, [R1+0x1d70] ;  /* 0x001d700001067983 */ /* 0x001ea20000100800 */
[----:B------:R-:W-:Y:S02]  /*629e0*/  PRMT R26, R24, 0x7632, R26 ;  /* 0x00007632181a7816 */ /* 0x000fe4000000001a */
[----:B------:R-:W-:Y:S01]  /*629f0*/  PRMT R27, R25, 0x7632, R27 ;  /* 0x00007632191b7816 */ /* 0x000fe2000000001b */
[C---:B------:R-:W-:Y:S01]  /*62a00*/  IMAD.WIDE R24, R0.reuse, 0x2, R12 ;  /* 0x0000000200187825 */ /* 0x040fe200078e020c */
[----:B----4-:R-:W-:Y:S01]  /*62a10*/  ISETP.LT.AND P1, PT, R23, c[0x0][0x178], !P2 ;  /* 0x00005e0017007a0c */ /* 0x010fe20005721270 */
[----:B------:R0:W-:Y:S02]  /*62a20*/  STL [R1+0x25d4], R13 ;  /* 0x0025d40d01007387 */ /* 0x0001e40000100800 */
[----:B------:R-:W-:-:S02]  /*62a30*/  IMAD.WIDE R4, R0, 0x2, R8 ;  /* 0x0000000200047825 */ /* 0x000fc400078e0208 */
[----:B------:R-:W-:Y:S04]  /*62a40*/  @P4 STG.E.U16 [R24.64], R26 ;  /* 0x0000001a18004986 */ /* 0x000fe8000c101506 */
[----:B0-----:R-:W4:Y:S04]  /*62a50*/  LDL R13, [R1+0x408] ;  /* 0x00040800010d7983 */ /* 0x001f280000100800 */
[----:B------:R0:W-:Y:S04]  /*62a60*/  STL [R1+0x25d0], R10 ;  /* 0x0025d00a01007387 */ /* 0x0001e80000100800 */
[----:B------:R1:W-:Y:S01]  /*62a70*/  STL [R1+0x25cc], R11 ;  /* 0x0025cc0b01007387 */ /* 0x0003e20000100800 */
[----:B---3--:R-:W-:Y:S01]  /*62a80*/  PRMT R28, R22, 0x7632, R28 ;  /* 0x00007632161c7816 */ /* 0x008fe2000000001c */
[----:B------:R-:W-:-:S02]  /*62a90*/  IMAD.WIDE R22, R0, 0x2, R10 ;  /* 0x0000000200167825 */ /* 0x000fc400078e020a */
[----:B0-----:R-:W3:Y:S01]  /*62aa0*/  LDL R10, [R1+0x3f8] ;  /* 0x0003f800010a7983 */ /* 0x001ee20000100800 */
[----:B--2---:R-:W-:Y:S02]  /*62ab0*/  ISETP.LT.AND P0, PT, R6, c[0x0][0x178], !P2 ;  /* 0x00005e0006007a0c */ /* 0x004fe40005701270 */
[----:B------:R-:W-:Y:S01]  /*62ac0*/  IADD3 R6, R0, c[0x0][0x198], RZ ;  /* 0x0000660000067a10 */ /* 0x000fe20007ffe0ff */
[----:B-1----:R-:W2:Y:S04]  /*62ad0*/  LDL R11, [R1+0xd8] ;  /* 0x0000d800010b7983 */ /* 0x002ea80000100800 */
[----:B------:R-:W5:Y:S04]  /*62ae0*/  LDL R0, [R1+0x1d70] ;  /* 0x001d700001007983 */ /* 0x000f680000100800 */
[----:B------:R-:W2:Y:S04]  /*62af0*/  LDL.LU R24, [R1+0x2250] ;  /* 0x0022500001187983 */ /* 0x000ea80000300800 */
[----:B------:R-:W2:Y:S04]  /*62b00*/  LDL R25, [R1+0x2198] ;  /* 0x0021980001197983 */ /* 0x000ea80000100800 */
[----:B------:R0:W-:Y:S04]  /*62b10*/  @P5 STG.E.U16 [R22.64], R27 ;  /* 0x0000001b16005986 */ /* 0x0001e8000c101506 */
[----:B------:R1:W-:Y:S04]  /*62b20*/  @P3 STG.E.U16 [R4.64], R28 ;  /* 0x0000001c04003986 */ /* 0x0003e8000c101506 */
[----:B0-----:R-:W2:Y:S04]  /*62b30*/  LDL.LU R27, [R1+0xc8] ;  /* 0x0000c800011b7983 */ /* 0x001ea80000300800 */
[----:B-1----:R-:W2:Y:S04]  /*62b40*/  LDL R5, [R1+0x1f9c] ;  /* 0x001f9c0001057983 */ /* 0x002ea80000100800 */
[----:B------:R0:W-:Y:S04]  /*62b50*/  STL [R1+0x25bc], R28 ;  /* 0x0025bc1c01007387 */ /* 0x0001e80000100800 */
[----:B0-----:R-:W2:Y:S01]  /*62b60*/  LDL R28, [R1+0xa8] ;  /* 0x0000a800011c7983 */ /* 0x001ea20000100800 */
[----:B------:R-:W-:Y:S01]  /*62b70*/  ISETP.LT.AND P4, PT, R29, c[0x0][0x178], !P2 ;  /* 0x00005e001d007a0c */ /* 0x000fe20005781270 */
[----:B------:R-:W-:-:S02]  /*62b80*/  IMAD.WIDE R22, R6, 0x2, R20 ;  /* 0x0000000206167825 */ /* 0x000fc400078e0214 */
[----:B--2---:R0:W-:Y:S04]  /*62b90*/  STL [R1+0x25c4], R28 ;  /* 0x0025c41c01007387 */ /* 0x0041e80000100800 */
[----:B0-----:R-:W2:Y:S04]  /*62ba0*/  LDL R28, [R1+0xb8] ;  /* 0x0000b800011c7983 */ /* 0x001ea80000100800 */
[----:B------:R0:W-:Y:S04]  /*62bb0*/  STL [R1+0x25c8], R29 ;  /* 0x0025c81d01007387 */ /* 0x0001e80000100800 */
[----:B0-----:R-:W2:Y:S01]  /*62bc0*/  LDL.LU R29, [R1+0x428] ;  /* 0x00042800011d7983 */ /* 0x001ea20000300800 */
[----:B------:R-:W-:-:S03]  /*62bd0*/  ISETP.LT.AND P5, PT, R7, c[0x0][0x178], !P2 ;  /* 0x00005e0007007a0c */ /* 0x000fc600057a1270 */
[----:B------:R0:W-:Y:S04]  /*62be0*/  STL [R1+0x25c0], R7 ;  /* 0x0025c00701007387 */ /* 0x0001e80000100800 */
[----:B0-----:R-:W3:Y:S04]  /*62bf0*/  LDL.LU R7, [R1+0x418] ;  /* 0x0004180001077983 */ /* 0x001ee80000300800 */
[----:B--2---:R0:W-:Y:S04]  /*62c00*/  @P1 STG.E.U16 [R22.64], R29 ;  /* 0x0000001d16001986 */ /* 0x0041e8000c101506 */
[----:B0-----:R-:W2:Y:S01]  /*62c10*/  LDL.LU R23, [R1+0x2254] ;  /* 0x0022540001177983 */ /* 0x001ea20000300800 */
[----:B------:R-:W-:Y:S01]  /*62c20*/  ISETP.LT.AND P6, PT, R5, c[0x0][0x178], !P2 ;  /* 0x00005e0005007a0c */ /* 0x000fe200057c1270 */
[----:B------:R-:W-:Y:S01]  /*62c30*/  IMAD.WIDE R4, R6, 0x2, R18 ;  /* 0x0000000206047825 */ /* 0x000fe200078e0212 */
[----:B------:R-:W-:-:S02]  /*62c40*/  ISETP.GE.AND P3, PT, R24, c[0x0][0x17c], PT ;  /* 0x00005f0018007a0c */ /* 0x000fc40003f66270 */
[----:B------:R-:W-:Y:S01]  /*62c50*/  ISETP.LT.AND P1, PT, R25, c[0x0][0x178], !P2 ;  /* 0x00005e0019007a0c */ /* 0x000fe20005721270 */
[C---:B------:R-:W-:Y:S01]  /*62c60*/  IMAD.WIDE R24, R6.reuse, 0x2, R2 ;  /* 0x0000000206187825 */ /* 0x040fe200078e0202 */
[----:B---3--:R0:W-:Y:S04]  /*62c70*/  @P0 STG.E.U16 [R4.64], R7 ;  /* 0x0000000704000986 */ /* 0x0081e8000c101506 */
[----:B----4-:R1:W-:Y:S01]  /*62c80*/  @P4 STG.E.U16 [R24.64], R13 ;  /* 0x0000000d18004986 */ /* 0x0103e2000c101506 */
[----:B0-----:R-:W-:-:S03]  /*62c90*/  IMAD.WIDE R4, R6, 0x2, R14 ;  /* 0x0000000206047825 */ /* 0x001fc600078e020e */
[----:B-1----:R-:W3:Y:S04]  /*62ca0*/  LDL.LU R13, [R1+0x25d4] ;  /* 0x0025d400010d7983 */ /* 0x002ee80000300800 */
[----:B------:R-:W4:Y:S01]  /*62cb0*/  LDL R25, [R1+0x21d0] ;  /* 0x0021d00001197983 */ /* 0x000f220000100800 */
[----:B--2---:R-:W-:Y:S01]  /*62cc0*/  ISETP.GE.AND P0, PT, R23, c[0x0][0x17c], PT ;  /* 0x00005f0017007a0c */ /* 0x004fe20003f06270 */
[----:B------:R-:W-:-:S05]  /*62cd0*/  IMAD.WIDE R22, R6, 0x2, R16 ;  /* 0x0000000206167825 */ /* 0x000fca00078e0210 */
[----:B------:R0:W-:Y:S04]  /*62ce0*/  @P5 STG.E.U16 [R22.64], R10 ;  /* 0x0000000a16005986 */ /* 0x0001e8000c101506 */
[----:B------:R1:W-:Y:S04]  /*62cf0*/  @P6 STG.E.U16 [R4.64], R11 ;  /* 0x0000000b04006986 */ /* 0x0003e8000c101506 */
[----:B0-----:R-:W2:Y:S04]  /*62d00*/  LDL.LU R10, [R1+0x25d0] ;  /* 0x0025d000010a7983 */ /* 0x001ea80000300800 */
[----:B------:R-:W2:Y:S04]  /*62d10*/  LDL R22, [R1+0xff8] ;  /* 0x000ff80001167983 */ /* 0x000ea80000100800 */
[----:B------:R-:W2:Y:S04]  /*62d20*/  LDL.LU R23, [R1+0x2258] ;  /* 0x0022580001177983 */ /* 0x000ea80000300800 */
[----:B-1----:R-:W2:Y:S04]  /*62d30*/  LDL.LU R11, [R1+0x25cc] ;  /* 0x0025cc00010b7983 */ /* 0x002ea80000300800 */
[----:B------:R-:W2:Y:S01]  /*62d40*/  LDL R5, [R1+0x21d4] ;  /* 0x0021d40001057983 */ /* 0x000ea20000100800 */
[----:B----4-:R-:W-:Y:S01]  /*62d50*/  ISETP.LT.AND P4, PT, R25, c[0x0][0x178], !P2 ;  /* 0x00005e0019007a0c */ /* 0x010fe20005781270 */
[----:B---3--:R-:W-:Y:S01]  /*62d60*/  IMAD.WIDE R24, R6, 0x2, R12 ;  /* 0x0000000206187825 */ /* 0x008fe200078e020c */
[----:B------:R-:W-:-:S04]  /*62d70*/  PRMT R26, R29, 0x7632, R26 ;  /* 0x000076321d1a7816 */ /* 0x000fc8000000001a */
[----:B------:R-:W-:Y:S01]  /*62d80*/  @P1 STG.E.U16 [R24.64], R27 ;  /* 0x0000001b18001986 */ /* 0x000fe2000c101506 */
[----:B--2---:R-:W-:Y:S01]  /*62d90*/  ISETP.LT.AND P2, PT, R5, c[0x0][0x178], !P2 ;  /* 0x00005e0005007a0c */ /* 0x004fe20005741270 */
[----:B------:R-:W-:Y:S02]  /*62da0*/  IMAD.WIDE R4, R6, 0x2, R10 ;  /* 0x0000000206047825 */ /* 0x000fe400078e020a */
[----:B------:R-:W-:Y:S04]  /*62db0*/  STL [R1+0x25b4], R11 ;  /* 0x0025b40b01007387 */ /* 0x000fe80000100800 */
[----:B------:R-:W2:Y:S04]  /*62dc0*/  LDL.LU R29, [R1+0x25c8] ;  /* 0x0025c800011d7983 */ /* 0x000ea80000300800 */
[----:B------:R0:W-:Y:S04]  /*62dd0*/  @P4 STG.E.U16 [R4.64], R28 ;  /* 0x0000001c04004986 */ /* 0x0001e8000c101506 */
[----:B0-----:R-:W3:Y:S01]  /*62de0*/  LDL.LU R28, [R1+0x25c4] ;  /* 0x0025c400011c7983 */ /* 0x001ee20000300800 */
[----:B------:R-:W-:-:S02]  /*62df0*/  ISETP.LT.AND P6, PT, R22, c[0x0][0x178], !P3 ;  /* 0x00005e0016007a0c */ /* 0x000fc40005fc1270 */
[----:B-----5:R-:W-:Y:S02]  /*62e00*/  ISETP.LT.AND P5, PT, R0, c[0x0][0x178], !P3 ;  /* 0x00005e0000007a0c */ /* 0x020fe40005fa1270 */
[C---:B------:R-:W-:Y:S01]  /*62e10*/  IADD3 R0, R6.reuse, c[0x0][0x198], RZ ;  /* 0x0000660006007a10 */ /* 0x040fe20007ffe0ff */
[----:B------:R-:W-:Y:S01]  /*62e20*/  IMAD.WIDE R24, R6, 0x2, R8 ;  /* 0x0000000206187825 */ /* 0x000fe200078e0208 */
[----:B------:R-:W-:Y:S02]  /*62e30*/  ISETP.GE.AND P1, PT, R23, c[0x0][0x17c], PT ;  /* 0x00005f0017007a0c */ /* 0x000fe40003f26270 */
[----:B------:R-:W-:Y:S01]  /*62e40*/  PRMT R6, R7, 0x7632, R6 ;  /* 0x0000763207067816 */ /* 0x000fe20000000006 */
[----:B------:R-:W-:Y:S01]  /*62e50*/  IMAD.WIDE R22, R0, 0x2, R20 ;  /* 0x0000000200167825 */ /* 0x000fe200078e0214 */
[----:B------:R-:W4:Y:S01]  /*62e60*/  LDL.LU R7, [R1+0x25c0] ;  /* 0x0025c00001077983 */ /* 0x000f220000300800 */
[----:B--2---:R-:W-:-:S03]  /*62e70*/  ISETP.LT.AND P4, PT, R29, c[0x0][0x178], !P3 ;  /* 0x00005e001d007a0c */ /* 0x004fc60005f81270 */
[----:B---3--:R0:W-:Y:S04]  /*62e80*/  @P2 STG.E.U16 [R24.64], R28 ;  /* 0x0000001c18002986 */ /* 0x0081e8000c101506 */
[----:B------:R1:W-:Y:S04]  /*62e90*/  @P6 STG.E.U16 [R22.64], R26 ;  /* 0x0000001a16006986 */ /* 0x0003e8000c101506 */
[----:B0-----:R-:W2:Y:S04]  /*62ea0*/  LDL.LU R28, [R1+0x25bc] ;  /* 0x0025bc00011c7983 */ /* 0x001ea80000300800 */
[----:B------:R-:W3:Y:S04]  /*62eb0*/  LDL.LU R24, [R1+0x3f8] ;  /* 0x0003f80001187983 */ /* 0x000ee80000300800 */
[----:B------:R-:W2:Y:S04]  /*62ec0*/  LDL.LU R25, [R1+0xd8] ;  /* 0x0000d80001197983 */ /* 0x000ea80000300800 */
[----:B-1----:R-:W5:Y:S04]  /*62ed0*/  LDL R26, [R1+0x1f9c] ;  /* 0x001f9c00011a7983 */ /* 0x002f680000100800 */
[----:B------:R-:W4:Y:S04]  /*62ee0*/  LDL R22, [R1+0x2198] ;  /* 0x0021980001167983 */ /* 0x000f280000100800 */
[----:B------:R-:W4:Y:S04]  /*62ef0*/  LDL.LU R23, [R1+0x408] ;  /* 0x0004080001177983 */ /* 0x000f280000300800 */
[----:B------:R-:W4:Y:S01]  /*62f00*/  LDL.LU R29, [R1+0x25b8] ;  /* 0x0025b800011d7983 */ /* 0x000f220000300800 */
[----:B------:R-:W-:-:S03]  /*62f10*/  IMAD.WIDE R4, R0, 0x2, R18 ;  /* 0x0000000200047825 */ /* 0x000fc600078e0212 */
[----:B------:R-:W-:Y:S04]  /*62f20*/  STL [R1+0x25b0], R17 ;  /* 0x0025b01101007387 */ /* 0x000fe80000100800 */
[----:B------:R3:W-:Y:S02]  /*62f30*/  @P5 STG.E.U16 [R4.64], R6 ;  /* 0x0000000604005986 */ /* 0x0007e4000c101506 */
[----:B---3--:R-:W-:Y:S02]  /*62f40*/  PRMT R6, R24, 0x7632, R6 ;  /* 0x0000763218067816 */ /* 0x008fe40000000006 */
[----:B--2---:R-:W-:Y:S01]  /*62f50*/  PRMT R28, R25, 0x7632, R28 ;  /* 0x00007632191c7816 */ /* 0x004fe2000000001c */
[----:B------:R-:W-:Y:S01]  /*62f60*/  IMAD.WIDE R24, R0, 0x2, R14 ;  /* 0x0000000200187825 */ /* 0x000fe200078e020e */
[----:B-----5:R-:W-:-:S02]  /*62f70*/  ISETP.LT.AND P2, PT, R26, c[0x0][0x178], !P3 ;  /* 0x00005e001a007a0c */ /* 0x020fc40005f41270 */
[----:B----4-:R-:W-:Y:S02]  /*62f80*/  ISETP.LT.AND P5, PT, R22, c[0x0][0x178], !P3 ;  /* 0x00005e0016007a0c */ /* 0x010fe40005fa1270 */
[----:B------:R-:W-:Y:S01]  /*62f90*/  PRMT R11, R23, 0x7632, R11 ;  /* 0x00007632170b7816 */ /* 0x000fe2000000000b */
[C---:B------:R-:W-:Y:S02]  /*62fa0*/  IMAD.WIDE R22, R0.reuse, 0x2, R16 ;  /* 0x0000000200167825 */ /* 0x040fe400078e0210 */
[----:B------:R-:W2:Y:S01]  /*62fb0*/  LDL R17, [R1+0x21d0] ;  /* 0x0021d00001117983 */ /* 0x000ea20000100800 */
[----:B------:R-:W-:Y:S01]  /*62fc0*/  PRMT R29, R27, 0x7632, R29 ;  /* 0x000076321b1d7816 */ /* 0x000fe2000000001d */
[C---:B------:R-:W-:Y:S02]  /*62fd0*/  IMAD.WIDE R26, R0.reuse, 0x2, R12 ;  /* 0x00000002001a7825 */ /* 0x040fe400078e020c */
[----:B------:R0:W-:Y:S04]  /*62fe0*/  STL [R1+0x25ac], R15 ;  /* 0x0025ac0f01007387 */ /* 0x0001e80000100800 */
[----:B0-----:R-:W3:Y:S04]  /*62ff0*/  LDL.LU R15, [R1+0xa8] ;  /* 0x0000a800010f7983 */ /* 0x001ee80000300800 */
[----:B------:R0:W-:Y:S04]  /*63000*/  STL [R1+0x25a8], R13 ;  /* 0x0025a80d01007387 */ /* 0x0001e80000100800 */
[----:B0-----:R-:W4:Y:S01]  /*63010*/  LDL R13, [R1+0x21d4] ;  /* 0x0021d400010d7983 */ /* 0x001f220000100800 */
[----:B------:R-:W-:Y:S01]  /*63020*/  ISETP.LT.AND P6, PT, R7, c[0x0][0x178], !P3 ;  /* 0x00005e0007007a0c */ /* 0x000fe20005fc1270 */
[----:B------:R-:W-:-:S05]  /*63030*/  IMAD.WIDE R4, R0, 0x2, R2 ;  /* 0x0000000200047825 */ /* 0x000fca00078e0202 */
[----:B------:R0:W-:Y:S07]  /*63040*/  @P4 STG.E.U16 [R4.64], R11 ;  /* 0x0000000b04004986 */ /* 0x0001ee000c101506 */
[----:B------:R1:W-:Y:S04]  /*63050*/  @P6 STG.E.U16 [R22.64], R6 ;  /* 0x0000000616006986 */ /* 0x0003e8000c101506 */
[----:B0-----:R-:W5:Y:S04]  /*63060*/  LDL.LU R11, [R1+0x25b4] ;  /* 0x0025b400010b7983 */ /* 0x001f680000300800 */
[----:B------:R-:W5:Y:S04]  /*63070*/  LDL R4, [R1+0x1d70] ;  /* 0x001d700001047983 */ /* 0x000f680000100800 */
[----:B-1----:R-:W5:Y:S04]  /*63080*/  LDL R22, [R1+0xff8] ;  /* 0x000ff80001167983 */ /* 0x002f680000100800 */
[----:B------:R-:W5:Y:S04]  /*63090*/  LDL.LU R23, [R1+0xb8] ;  /* 0x0000b80001177983 */ /* 0x000f680000300800 */
[----:B------:R-:W-:Y:S04]  /*630a0*/  @P2 STG.E.U16 [R24.64], R28 ;  /* 0x0000001c18002986 */ /* 0x000fe8000c101506 */
[----:B------:R-:W-:Y:S01]  /*630b0*/  @P5 STG.E.U16 [R26.64], R29 ;  /* 0x0000001d1a005986 */ /* 0x000fe2000c101506 */
[----:B--2---:R-:W-:-:S03]  /*630c0*/  ISETP.LT.AND P4, PT, R17, c[0x0][0x178], !P3 ;  /* 0x00005e0011007a0c */ /* 0x004fc60005f81270 */
[----:B------:R-:W2:Y:S04]  /*630d0*/  LDL R17, [R1+0x468] ;  /* 0x0004680001117983 */ /* 0x000ea80000100800 */
[----:B------:R0:W-:Y:S01]  /*630e0*/  STL [R1+0x259c], R28 ;  /* 0x00259c1c01007387 */ /* 0x0001e20000100800 */
[----:B---3--:R-:W-:-:S03]  /*630f0*/  PRMT R5, R15, 0x7632, R5 ;  /* 0x000076320f057816 */ /* 0x008fc60000000005 */
[----:B0-----:R-:W3:Y:S04]  /*63100*/  LDL R28, [R1+0x1dcc] ;  /* 0x001dcc00011c7983 */ /* 0x001ee80000100800 */
[----:B------:R0:W-:Y:S01]  /*63110*/  STL [R1+0x25a0], R29 ;  /* 0x0025a01d01007387 */ /* 0x0001e20000100800 */
[----:B----4-:R-:W-:-:S03]  /*63120*/  ISETP.LT.AND P2, PT, R13, c[0x0][0x178], !P3 ;  /* 0x00005e000d007a0c */ /* 0x010fc60005f41270 */
[----:B------:R-:W4:Y:S04]  /*63130*/  LDL R13, [R1+0x448] ;  /* 0x00044800010d7983 */ /* 0x000f280000100800 */
[----:B------:R-:W2:Y:S04]  /*63140*/  LDL.LU R15, [R1+0x225c] ;  /* 0x00225c00010f7983 */ /* 0x000ea80000300800 */
[----:B0-----:R-:W2:Y:S01]  /*63150*/  LDL R29, [R1+0xe8] ;  /* 0x0000e800011d7983 */ /* 0x001ea20000100800 */
[----:B------:R-:W-:Y:S01]  /*63160*/  IMAD.WIDE R26, R0, 0x2, R8 ;  /* 0x00000002001a7825 */ /* 0x000fe200078e0208 */
[----:B-----5:R-:W-:-:S02]  /*63170*/  ISETP.LT.AND P5, PT, R22, c[0x0][0x178], !P0 ;  /* 0x00005e0016007a0c */ /* 0x020fc400047a1270 */
[----:B------:R-:W-:Y:S01]  /*63180*/  PRMT R6, R23, 0x7632, R6 ;  /* 0x0000763217067816 */ /* 0x000fe20000000006 */
[----:B------:R-:W-:Y:S01]  /*63190*/  IMAD.WIDE R22, R0, 0x2, R10 ;  /* 0x0000000200167825 */ /* 0x000fe200078e020a */
[----:B------:R-:W-:Y:S02]  /*631a0*/  ISETP.LT.AND P6, PT, R4, c[0x0][0x178], !P0 ;  /* 0x00005e0004007a0c */ /* 0x000fe400047c1270 */
[----:B------:R-:W-:Y:S02]  /*631b0*/  IADD3 R4, R0, c[0x0][0x198], RZ ;  /* 0x0000660000047a10 */ /* 0x000fe40007ffe0ff */
[----:B------:R-:W-:Y:S04]  /*631c0*/  @P4 STG.E.U16 [R22.64], R6 ;  /* 0x0000000616004986 */ /* 0x000fe8000c101506 */
[----:B------:R0:W-:Y:S04]  /*631d0*/  @P2 STG.E.U16 [R26.64], R5 ;  /* 0x000000051a002986 */ /* 0x0001e8000c101506 */
[----:B--2---:R1:W-:Y:S04]  /*631e0*/  STL [R1+0x25a4], R29 ;  /* 0x0025a41d01007387 */ /* 0x0043e80000100800 */
[----:B------:R-:W2:Y:S04]  /*631f0*/  LDL R0, [R1+0x1d70] ;  /* 0x001d700001007983 */ /* 0x000ea80000100800 */
[----:B0-----:R-:W5:Y:S04]  /*63200*/  LDL R26, [R1+0x458] ;  /* 0x00045800011a7983 */ /* 0x001f680000100800 */
[----:B-1----:R-:W2:Y:S04]  /*63210*/  LDL R29, [R1+0xf8] ;  /* 0x0000f800011d7983 */ /* 0x002ea80000100800 */
[----:B------:R-:W2:Y:S04]  /*63220*/  LDL R27, [R1+0x21d0] ;  /* 0x0021d000011b7983 */ /* 0x000ea80000100800 */
[----:B------:R-:W2:Y:S01]  /*63230*/  LDL.LU R5, [R1+0x478] ;  /* 0x0004780001057983 */ /* 0x000ea20000300800 */
[----:B------:R-:W-:-:S04]  /*63240*/  IMAD.WIDE R24, R4, 0x2, R20 ;  /* 0x0000000204187825 */ /* 0x000fc800078e0214 */
[----:B------:R-:W-:Y:S01]  /*63250*/  IMAD.WIDE R22, R4, 0x2, R18 ;  /* 0x0000000204167825 */ /* 0x000fe200078e0212 */
[----:B--2---:R0:W-:Y:S04]  /*63260*/  @P5 STG.E.U16 [R24.64], R5 ;  /* 0x0000000518005986 */ /* 0x0041e8000c101506 */
[----:B------:R1:W-:Y:S04]  /*63270*/  @P6 STG.E.U16 [R22.64], R17 ;  /* 0x0000001116006986 */ /* 0x0003e8000c101506 */
[----:B0-----:R-:W2:Y:S04]  /*63280*/  LDL R25, [R1+0x1f9c] ;  /* 0x001f9c0001197983 */ /* 0x001ea80000100800 */
[----:B-1----:R-:W4:Y:S04]  /*63290*/  LDL.LU R17, [R1+0x25b0] ;  /* 0x0025b00001117983 */ /* 0x002f280000300800 */
[----:B------:R-:W4:Y:S01]  /*632a0*/  LDL R23, [R1+0x2198] ;  /* 0x0021980001177983 */ /* 0x000f220000100800 */
[----:B---3--:R-:W-:-:S02]  /*632b0*/  ISETP.LT.AND P3, PT, R28, c[0x0][0x178], !P0 ;  /* 0x00005e001c007a0c */ /* 0x008fc40004761270 */
[----:B------:R-:W-:Y:S02]  /*632c0*/  ISETP.LT.AND P4, PT, R7, c[0x0][0x178], !P0 ;  /* 0x00005e0007007a0c */ /* 0x000fe40004781270 */
[----:B------:R-:W-:Y:S02]  /*632d0*/  ISETP.GE.AND P2, PT, R15, c[0x0][0x17c], PT ;  /* 0x00005f000f007a0c */ /* 0x000fe40003f46270 */
[----:B------:R-:W3:Y:S01]  /*632e0*/  LDL.LU R15, [R1+0x25ac] ;  /* 0x0025ac00010f7983 */ /* 0x000ee20000300800 */
[----:B--2---:R-:W-:Y:S01]  /*632f0*/  ISETP.LT.AND P5, PT, R25, c[0x0][0x178], !P0 ;  /* 0x00005e0019007a0c */ /* 0x004fe200047a1270 */
[----:B------:R-:W-:Y:S01]  /*63300*/  IMAD.WIDE R24, R4, 0x2, R2 ;  /* 0x0000000204187825 */ /* 0x000fe200078e0202 */
[----:B----4-:R-:W-:-:S03]  /*63310*/  ISETP.LT.AND P6, PT, R23, c[0x0][0x178], !P0 ;  /* 0x00005e0017007a0c */ /* 0x010fc600047c1270 */
[C---:B------:R-:W-:Y:S01]  /*63320*/  IMAD.WIDE R22, R4.reuse, 0x2, R16 ;  /* 0x0000000204167825 */ /* 0x040fe200078e0210 */
[----:B-----5:R0:W-:Y:S04]  /*63330*/  @P3 STG.E.U16 [R24.64], R26 ;  /* 0x0000001a18003986 */ /* 0x0201e8000c101506 */
[----:B------:R1:W-:Y:S04]  /*63340*/  @P4 STG.E.U16 [R22.64], R13 ;  /* 0x0000000d16004986 */ /* 0x0003e8000c101506 */
[----:B0-----:R-:W2:Y:S04]  /*63350*/  LDL R24, [R1+0x21d4] ;  /* 0x0021d40001187983 */ /* 0x001ea80000100800 */
[----:B------:R-:W4:Y:S04]  /*63360*/  LDL R25, [R1+0xff8] ;  /* 0x000ff80001197983 */ /* 0x000f280000100800 */
[----:B-1----:R-:W5:Y:S04]  /*63370*/  LDL.LU R13, [R1+0x25a8] ;  /* 0x0025a800010d7983 */ /* 0x002f680000300800 */
[----:B------:R-:W2:Y:S01]  /*63380*/  LDL R23, [R1+0x438] ;  /* 0x0004380001177983 */ /* 0x000ea20000100800 */
[----:B------:R-:W-:Y:S01]  /*63390*/  ISETP.LT.AND P3, PT, R27, c[0x0][0x178], !P0 ;  /* 0x00005e001b007a0c */ /* 0x000fe20004761270 */
[----:B---3--:R-:W-:-:S05]  /*633a0*/  IMAD.WIDE R26, R4, 0x2, R14 ;  /* 0x00000002041a7825 */ /* 0x008fca00078e020e */
[----:B--2---:R0:W-:Y:S04]  /*633b0*/  @P5 STG.E.U16 [R26.64], R23 ;  /* 0x000000171a005986 */ /* 0x0041e8000c101506 */
[----:B0-----:R-:W2:Y:S01]  /*633c0*/  LDL.LU R27, [R1+0x108] ;  /* 0x00010800011b7983 */ /* 0x001ea20000300800 */
[----:B------:R-:W-:Y:S02]  /*633d0*/  ISETP.LT.AND P0, PT, R24, c[0x0][0x178], !P0 ;  /* 0x00005e0018007a0c */ /* 0x000fe40004701270 */
[----:B----4-:R-:W-:Y:S01]  /*633e0*/  ISETP.LT.AND P4, PT, R25, c[0x0][0x178], !P1 ;  /* 0x00005e0019007a0c */ /* 0x010fe20004f81270 */
[----:B-----5:R-:W-:-:S04]  /*633f0*/  IMAD.WIDE R24, R4, 0x2, R12 ;  /* 0x0000000204187825 */ /* 0x020fc800078e020c */
[----:B------:R-:W-:Y:S01]  /*63400*/  IMAD.WIDE R22, R4, 0x2, R10 ;  /* 0x0000000204167825 */ /* 0x000fe200078e020a */
[----:B------:R0:W-:Y:S04]  /*63410*/  STL [R1+0x2594], R11 ;  /* 0x0025940b01007387 */ /* 0x0001e80000100800 */
[----:B0-----:R-:W3:Y:S04]  /*63420*/  LDL R11, [R1+0x21d0] ;  /* 0x0021d000010b7983 */ /* 0x001ee80000100800 */
[----:B--2---:R-:W-:Y:S04]  /*63430*/  @P6 STG.E.U16 [R24.64], R27 ;  /* 0x0000001b18006986 */ /* 0x004fe8000c101506 */
[----:B------:R0:W-:Y:S04]  /*63440*/  @P3 STG.E.U16 [R22.64], R29 ;  /* 0x0000001d16003986 */ /* 0x0001e8000c101506 */
[----:B0-----:R-:W2:Y:S04]  /*63450*/  LDL.LU R29, [R1+0x25a4] ;  /* 0x0025a400011d7983 */ /* 0x001ea80000300800 */
[----:B------:R-:W4:Y:S01]  /*63460*/  LDL.LU R23, [R1+0x468] ;  /* 0x0004680001177983 */ /* 0x000f220000300800 */
[----:B------:R-:W-:-:S02]  /*63470*/  ISETP.LT.AND P5, PT, R0, c[0x0][0x178], !P1 ;  /* 0x00005e0000007a0c */ /* 0x000fc40004fa1270 */
[C---:B------:R-:W-:Y:S01]  /*63480*/  IADD3 R0, R4.reuse, c[0x0][0x198], RZ ;  /* 0x0000660004007a10 */ /* 0x040fe20007ffe0ff */
[----:B------:R-:W-:Y:S01]  /*63490*/  IMAD.WIDE R24, R4, 0x2, R8 ;  /* 0x0000000204187825 */ /* 0x000fe200078e0208 */
[----:B------:R-:W-:-:S03]  /*634a0*/  PRMT R6, R5, 0x7632, R6 ;  /* 0x0000763205067816 */ /* 0x000fc60000000006 */
[C---:B------:R-:W-:Y:S01]  /*634b0*/  IMAD.WIDE R4, R0.reuse, 0x2, R20 ;  /* 0x0000000200047825 */ /* 0x040fe200078e0214 */
[----:B------:R-:W-:Y:S01]  /*634c0*/  ISETP.LT.AND P3, PT, R7, c[0x0][0x178], !P1 ;  /* 0x00005e0007007a0c */ /* 0x000fe20004f61270 */
[----:B--2---:R0:W-:Y:S01]  /*634d0*/  @P0 STG.E.U16 [R24.64], R29 ;  /* 0x0000001d18000986 */ /* 0x0041e2000c101506 */
[----:B----4-:R-:W-:Y:S01]  /*634e0*/  PRMT R26, R23, 0x7632, R26 ;  /* 0x00007632171a7816 */ /* 0x010fe2000000001a */
[----:B------:R-:W-:Y:S02]  /*634f0*/  IMAD.WIDE R22, R0, 0x2, R18 ;  /* 0x0000000200167825 */ /* 0x000fe400078e0212 */
[----:B------:R1:W-:Y:S01]  /*63500*/  @P4 STG.E.U16 [R4.64], R6 ;  /* 0x0000000604004986 */ /* 0x0003e2000c101506 */
[----:B------:R-:W-:-:S03]  /*63510*/  ISETP.LT.AND P0, PT, R28, c[0x0][0x178], !P1 ;  /* 0x00005e001c007a0c */ /* 0x000fc60004f01270 */
[----:B0-----:R-:W2:Y:S04]  /*63520*/  LDL.LU R29, [R1+0x25a0] ;  /* 0x0025a000011d7983 */ /* 0x001ea80000300800 */
[----:B------:R-:W4:Y:S04]  /*63530*/  LDL.LU R24, [R1+0x448] ;  /* 0x0004480001187983 */ /* 0x000f280000300800 */
[----:B------:R-:W5:Y:S04]  /*63540*/  LDL.LU R25, [R1+0x438] ;  /* 0x0004380001197983 */ /* 0x000f680000300800 */
[----:B-1----:R-:W2:Y:S04]  /*63550*/  LDL R4, [R1+0x2198] ;  /* 0x0021980001047983 */ /* 0x002ea80000100800 */
[----:B------:R-:W5:Y:S04]  /*63560*/  LDL.LU R5, [R1+0x458] ;  /* 0x0004580001057983 */ /* 0x000f680000300800 */
[----:B------:R-:W5:Y:S04]  /*63570*/  LDL.LU R28, [R1+0x259c] ;  /* 0x00259c00011c7983 */ /* 0x000f680000300800 */
[----:B------:R-:W5:Y:S04]  /*63580*/  LDL.LU R7, [R1+0x2598] ;  /* 0x0025980001077983 */ /* 0x000f680000300800 */
[----:B------:R0:W-:Y:S04]  /*63590*/  @P5 STG.E.U16 [R22.64], R26 ;  /* 0x0000001a16005986 */ /* 0x0001e8000c101506 */
[----:B0-----:R-:W5:Y:S01]  /*635a0*/  LDL R23, [R1+0x1f9c] ;  /* 0x001f9c0001177983 */ /* 0x001f620000100800 */
[----:B---3--:R-:W-:-:S03]  /*635b0*/  ISETP.LT.AND P6, PT, R11, c[0x0][0x178], !P1 ;  /* 0x00005e000b007a0c */ /* 0x008fc60004fc1270 */
[----:B------:R0:W-:Y:S01]  /*635c0*/  STL [R1+0x2590], R15 ;  /* 0x0025900f01007387 */ /* 0x0001e20000100800 */
[----:B----4-:R-:W-:Y:S02]  /*635d0*/  PRMT R6, R24, 0x7632, R6 ;  /* 0x0000763218067816 */ /* 0x010fe40000000006 */
[----:B--2---:R-:W-:Y:S02]  /*635e0*/  ISETP.LT.AND P5, PT, R4, c[0x0][0x178], !P1 ;  /* 0x00005e0004007a0c */ /* 0x004fe40004fa1270 */
[----:B-----5:R-:W-:Y:S02]  /*635f0*/  PRMT R28, R25, 0x7632, R28 ;  /* 0x00007632191c7816 */ /* 0x020fe4000000001c */
[----:B------:R-:W-:Y:S01]  /*63600*/  PRMT R7, R5, 0x7632, R7 ;  /* 0x0000763205077816 */ /* 0x000fe20000000007 */
[----:B------:R-:W-:-:S04]  /*63610*/  IMAD.WIDE R4, R0, 0x2, R2 ;  /* 0x0000000200047825 */ /* 0x000fc800078e0202 */
[C---:B------:R-:W-:Y:S01]  /*63620*/  IMAD.WIDE R24, R0.reuse, 0x2, R14 ;  /* 0x0000000200187825 */ /* 0x040fe200078e020e */
[----:B------:R1:W-:Y:S04]  /*63630*/  @P0 STG.E.U16 [R4.64], R7 ;  /* 0x0000000704000986 */ /* 0x0003e8000c101506 */
[----:B0-----:R-:W2:Y:S01]  /*63640*/  LDL R15, [R1+0x21d4] ;  /* 0x0021d400010f7983 */ /* 0x001ea20000100800 */
[----:B------:R-:W-:Y:S01]  /*63650*/  ISETP.LT.AND P4, PT, R23, c[0x0][0x178], !P1 ;  /* 0x00005e0017007a0c */ /* 0x000fe20004f81270 */
[C---:B------:R-:W-:Y:S02]  /*63660*/  IMAD.WIDE R22, R0.reuse, 0x2, R16 ;  /* 0x0000000200167825 */ /* 0x040fe400078e0210 */
[----:B-1----:R-:W3:Y:S04]  /*63670*/  LDL R4, [R1+0x1dcc] ;  /* 0x001dcc0001047983 */ /* 0x002ee80000100800 */
[----:B------:R-:W4:Y:S04]  /*63680*/  LDL.LU R7, [R1+0x2c] ;  /* 0x00002c0001077983 */ /* 0x000f280000300800 */
[----:B------:R0:W-:Y:S04]  /*63690*/  @P3 STG.E.U16 [R22.64], R6 ;  /* 0x0000000616003986 */ /* 0x0001e8000c101506 */
[----:B------:R1:W-:Y:S04]  /*636a0*/  @P4 STG.E.U16 [R24.64], R28 ;  /* 0x0000001c18004986 */ /* 0x0003e8000c101506 */
[----:B0-----:R-:W5:Y:S04]  /*636b0*/  LDL R22, [R1+0xff8] ;  /* 0x000ff80001167983 */ /* 0x001f680000100800 */
[----:B------:R-:W4:Y:S04]  /*636c0*/  LDL R23, [R1+0x1d70] ;  /* 0x001d700001177983 */ /* 0x000f280000100800 */
[----:B------:R-:W4:Y:S04]  /*636d0*/  LDL.LU R11, [R1+0x2594] ;  /* 0x00259400010b7983 */ /* 0x000f280000300800 */
[----:B-1----:R-:W4:Y:S04]  /*636e0*/  LDL.LU R24, [R1+0xf8] ;  /* 0x0000f80001187983 */ /* 0x002f280000300800 */
[----:B------:R-:W4:Y:S01]  /*636f0*/  LDL.LU R25, [R1+0xe8] ;  /* 0x0000e80001197983 */ /* 0x000f220000300800 */
[----:B------:R-:W-:Y:S01]  /*63700*/  PRMT R29, R27, 0x7632, R29 ;  /* 0x000076321b1d7816 */ /* 0x000fe2000000001d */
[----:B------:R-:W-:-:S02]  /*63710*/  IMAD.WIDE R26, R0, 0x2, R12 ;  /* 0x00000002001a7825 */ /* 0x000fc400078e020c */
[----:B------:R0:W-:Y:S04]  /*63720*/  STL [R1+0x2584], R28 ;  /* 0x0025841c01007387 */ /* 0x0001e80000100800 */
[----:B------:R1:W-:Y:S04]  /*63730*/  @P5 STG.E.U16 [R26.64], R29 ;  /* 0x0000001d1a005986 */ /* 0x0003e8000c101506 */
[----:B0-----:R-:W4:Y:S04]  /*63740*/  LDL.LU R28, [R1+0x4c] ;  /* 0x00004c00011c7983 */ /* 0x001f280000300800 */
[----:B-1----:R-:W4:Y:S01]  /*63750*/  LDL R27, [R1+0x1e84] ;  /* 0x001e8400011b7983 */ /* 0x002f220000100800 */
[----:B--2---:R-:W-:-:S03]  /*63760*/  ISETP.LT.AND P1, PT, R15, c[0x0][0x178], !P1 ;  /* 0x00005e000f007a0c */ /* 0x004fc60004f21270 */
[----:B------:R-:W2:Y:S04]  /*63770*/  LDL R15, [R1+0x2198] ;  /* 0x00219800010f7983 */ /* 0x000ea80000100800 */
[----:B------:R-:W2:Y:S01]  /*63780*/  LDL.LU R26, [R1+0x2264] ;  /* 0x00226400011a7983 */ /* 0x000ea20000300800 */
[----:B---3--:R-:W-:-:S03]  /*63790*/  ISETP.LT.AND P5, PT, R4, c[0x0][0x178], !P2 ;  /* 0x00005e0004007a0c */ /* 0x008fc600057a1270 */
[----:B------:R0:W-:Y:S01]  /*637a0*/  STL [R1+0x258c], R10 ;  /* 0x00258c0a01007387 */ /* 0x0001e20000100800 */
[----:B------:R-:W-:Y:S02]  /*637b0*/  IADD3 R4, R0, c[0x0][0x198], RZ ;  /* 0x0000660000047a10 */ /* 0x000fe40007ffe0ff */
[----:B-----5:R-:W-:Y:S02]  /*637c0*/  ISETP.LT.AND P3, PT, R22, c[0x0][0x178], !P2 ;  /* 0x00005e0016007a0c */ /* 0x020fe40005761270 */
[----:B----4-:R-:W-:Y:S01]  /*637d0*/  ISETP.LT.AND P4, PT, R23, c[0x0][0x178], !P2 ;  /* 0x00005e0017007a0c */ /* 0x010fe20005781270 */
[----:B------:R-:W-:Y:S02]  /*637e0*/  IMAD.WIDE R22, R0, 0x2, R10 ;  /* 0x0000000200167825 */ /* 0x000fe400078e020a */
[----:B0-----:R-:W3:Y:S01]  /*637f0*/  LDL.LU R10, [R1+0x3bc] ;  /* 0x0003bc00010a7983 */ /* 0x001ee20000300800 */
[----:B------:R-:W-:-:S03]  /*63800*/  PRMT R6, R24, 0x7632, R6 ;  /* 0x0000763218067816 */ /* 0x000fc60000000006 */
[----:B------:R0:W-:Y:S01]  /*63810*/  STL [R1+0x2588], R11 ;  /* 0x0025880b01007387 */ /* 0x0001e20000100800 */
[----:B------:R-:W-:Y:S01]  /*63820*/  PRMT R5, R25, 0x7632, R5 ;  /* 0x0000763219057816 */ /* 0x000fe20000000005 */
[----:B------:R-:W-:Y:S02]  /*63830*/  IMAD.WIDE R24, R0, 0x2, R8 ;  /* 0x0000000200187825 */ /* 0x000fe400078e0208 */
[----:B0-----:R-:W4:Y:S04]  /*63840*/  LDL.LU R11, [R1+0x38c] ;  /* 0x00038c00010b7983 */ /* 0x001f280000300800 */
[----:B------:R-:W5:Y:S04]  /*63850*/  LDL.LU R0, [R1+0x2260] ;  /* 0x0022600001007983 */ /* 0x000f680000300800 */
[----:B------:R0:W-:Y:S04]  /*63860*/  @P6 STG.E.U16 [R22.64], R6 ;  /* 0x0000000616006986 */ /* 0x0001e8000c101506 */
[----:B------:R1:W-:Y:S01]  /*63870*/  @P1 STG.E.U16 [R24.64], R5 ;  /* 0x0000000518001986 */ /* 0x0003e2000c101506 */
[----:B------:R-:W-:Y:S01]  /*63880*/  ISETP.LT.AND P6, PT, R27, c[0x0][0x178], !P2 ;  /* 0x00005e001b007a0c */ /* 0x000fe200057c1270 */
[----:B0-----:R-:W-:-:S04]  /*63890*/  IMAD.WIDE R22, R4, 0x2, R20 ;  /* 0x0000000204167825 */ /* 0x001fc800078e0214 */
[----:B-1----:R-:W-:Y:S01]  /*638a0*/  IMAD.WIDE R24, R4, 0x2, R2 ;  /* 0x0000000204187825 */ /* 0x002fe200078e0202 */
[----:B--2---:R-:W-:-:S03]  /*638b0*/  ISETP.GE.AND P1, PT, R26, c[0x0][0x17c], PT ;  /* 0x00005f001a007a0c */ /* 0x004fc60003f26270 */
[----:B------:R-:W-:Y:S01]  /*638c0*/  IMAD.WIDE R26, R4, 0x2, R18 ;  /* 0x00000002041a7825 */ /* 0x000fe200078e0212 */
[----:B---3--:R0:W-:Y:S04]  /*638d0*/  @P3 STG.E.U16 [R22.64], R10 ;  /* 0x0000000a16003986 */ /* 0x0081e8000c101506 */
[----:B0-----:R-:W2:Y:S04]  /*638e0*/  LDL R23, [R1+0x1f9c] ;  /* 0x001f9c0001177983 */ /* 0x001ea80000100800 */
[----:B----4-:R0:W-:Y:S01]  /*638f0*/  @P4 STG.E.U16 [R26.64], R11 ;  /* 0x0000000b1a004986 */ /* 0x0101e2000c101506 */
[----:B-----5:R-:W-:-:S03]  /*63900*/  ISETP.GE.AND P0, PT, R0, c[0x0][0x17c], PT ;  /* 0x00005f0000007a0c */ /* 0x020fc60003f06270 */
[----:B------:R-:W3:Y:S04]  /*63910*/  LDL R0, [R1+0x1d70] ;  /* 0x001d700001007983 */ /* 0x000ee80000100800 */
[----:B------:R1:W-:Y:S01]  /*63920*/  @P5 STG.E.U16 [R24.64], R28 ;  /* 0x0000001c18005986 */ /* 0x0003e2000c101506 */
[----:B------:R-:W-:-:S03]  /*63930*/  ISETP.LT.AND P5, PT, R15, c[0x0][0x178], !P2 ;  /* 0x00005e000f007a0c */ /* 0x000fc600057a1270 */
[----:B0-----:R-:W4:Y:S04]  /*63940*/  LDL.LU R26, [R1+0x3c] ;  /* 0x00003c00011a7983 */ /* 0x001f280000300800 */
[----:B------:R-:W5:Y:S04]  /*63950*/  LDL.LU R27, [R1+0x1c] ;  /* 0x00001c00011b7983 */ /* 0x000f680000300800 */
[----:B-1----:R-:W3:Y:S04]  /*63960*/  LDL.LU R24, [R1+0x2268] ;  /* 0x0022680001187983 */ /* 0x002ee80000300800 */
[----:B------:R-:W4:Y:S04]  /*63970*/  LDL R25, [R1+0x21d0] ;  /* 0x0021d00001197983 */ /* 0x000f280000100800 */
[----:B------:R-:W5:Y:S01]  /*63980*/  LDL.LU R15, [R1+0x2590] ;  /* 0x00259000010f7983 */ /* 0x000f620000300800 */
[----:B------:R-:W-:-:S02]  /*63990*/  PRMT R29, R10, 0x7632, R29 ;  /* 0x000076320a1d7816 */ /* 0x000fc4000000001d */
[----:B------:R-:W-:Y:S01]  /*639a0*/  PRMT R6, R11, 0x7632, R6 ;  /* 0x000076320b067816 */ /* 0x000fe20000000006 */
[----:B------:R-:W5:Y:S01]  /*639b0*/  LDL.LU R10, [R1+0x258c] ;  /* 0x00258c00010a7983 */ /* 0x000f620000300800 */
[----:B------:R-:W-:-:S03]  /*639c0*/  PRMT R5, R28, 0x7632, R5 ;  /* 0x000076321c057816 */ /* 0x000fc60000000005 */
[----:B------:R-:W5:Y:S04]  /*639d0*/  LDL.LU R11, [R1+0x2588] ;  /* 0x00258800010b7983 */ /* 0x000f680000300800 */
[----:B------:R-:W5:Y:S04]  /*639e0*/  LDL.LU R28, [R1+0x2584] ;  /* 0x00258400011c7983 */ /* 0x000f680000300800 */
[----:B------:R-:W-:Y:S01]  /*639f0*/  STL [R1+0x257c], R13 ;  /* 0x00257c0d01007387 */ /* 0x000fe20000100800 */
[----:B--2---:R-:W-:Y:S01]  /*63a00*/  ISETP.LT.AND P3, PT, R23, c[0x0][0x178], !P2 ;  /* 0x00005e0017007a0c */ /* 0x004fe20005761270 */
[----:B------:R-:W-:-:S05]  /*63a10*/  IMAD.WIDE R22, R4, 0x2, R16 ;  /* 0x0000000204167825 */ /* 0x000fca00078e0210 */
[----:B------:R5:W-:Y:S01]  /*63a20*/  @P6 STG.E.U16 [R22.64], R7 ;  /* 0x0000000716006986 */ /* 0x000be2000c101506 */
[----:B---3--:R-:W-:Y:S02]  /*63a30*/  ISETP.GE.AND P4, PT, R24, c[0x0][0x17c], PT ;  /* 0x00005f0018007a0c */ /* 0x008fe40003f86270 */
[----:B----4-:R-:W-:Y:S01]  /*63a40*/  ISETP.LT.AND P6, PT, R25, c[0x0][0x178], !P2 ;  /* 0x00005e0019007a0c */ /* 0x010fe200057c1270 */
[----:B-----5:R-:W-:-:S04]  /*63a50*/  IMAD.WIDE R22, R4, 0x2, R14 ;  /* 0x0000000204167825 */ /* 0x020fc800078e020e */
[----:B------:R-:W-:Y:S01]  /*63a60*/  IMAD.WIDE R24, R4, 0x2, R12 ;  /* 0x0000000204187825 */ /* 0x000fe200078e020c */
[----:B------:R0:W-:Y:S04]  /*63a70*/  @P3 STG.E.U16 [R22.64], R26 ;  /* 0x0000001a16003986 */ /* 0x0001e8000c101506 */
[----:B------:R-:W2:Y:S04]  /*63a80*/  LDL.LU R13, [R1+0xc] ;  /* 0x00000c00010d7983 */ /* 0x000ea80000300800 */
[----:B0-----:R-:W3:Y:S04]  /*63a90*/  LDL R22, [R1+0x21d4] ;  /* 0x0021d40001167983 */ /* 0x001ee80000100800 */
[----:B------:R-:W4:Y:S04]  /*63aa0*/  LDL R23, [R1+0xff8] ;  /* 0x000ff80001177983 */ /* 0x000f280000100800 */
[----:B------:R0:W-:Y:S04]  /*63ab0*/  @P5 STG.E.U16 [R24.64], R27 ;  /* 0x0000001b18005986 */ /* 0x0001e8000c101506 */
[----:B0-----:R-:W5:Y:S01]  /*63ac0*/  LDL R25, [R1+0x1dcc] ;  /* 0x001dcc0001197983 */ /* 0x001f620000100800 */
[----:B------:R-:W-:-:S03]  /*63ad0*/  PRMT R24, R7, 0x7632, R24 ;  /* 0x0000763207187816 */ /* 0x000fc60000000018 */
[----:B------:R-:W5:Y:S01]  /*63ae0*/  LDL.LU R7, [R1+0x2580] ;  /* 0x0025800001077983 */ /* 0x000f620000300800 */
[----:B------:R-:W-:Y:S02]  /*63af0*/  ISETP.LT.AND P5, PT, R0, c[0x0][0x178], !P0 ;  /* 0x00005e0000007a0c */ /* 0x000fe400047a1270 */
[----:B------:R-:W-:Y:S01]  /*63b00*/  IADD3 R0, R4, c[0x0][0x198], RZ ;  /* 0x0000660004007a10 */ /* 0x000fe20007ffe0ff */
[----:B------:R0:W-:Y:S01]  /*63b10*/  STL.S16 [R1], R24 ;  /* 0x0000001801007387 */ /* 0x0001e20000100600 */
[----:B------:R-:W-:Y:S02]  /*63b20*/  PRMT R28, R26, 0x7632, R28 ;  /* 0x000076321a1c7816 */ /* 0x000fe4000000001c */
[----:B---3--:R-:W-:Y:S02]  /*63b30*/  ISETP.LT.AND P2, PT, R22, c[0x0][0x178], !P2 ;  /* 0x00005e0016007a0c */ /* 0x008fe40005741270 */
[----:B----4-:R-:W-:Y:S01]  /*63b40*/  ISETP.LT.AND P3, PT, R23, c[0x0][0x178], !P0 ;  /* 0x00005e0017007a0c */ /* 0x010fe20004761270 */
[----:B------:R-:W-:-:S05]  /*63b50*/  IMAD.WIDE R22, R4, 0x2, R10 ;  /* 0x0000000204167825 */ /* 0x000fca00078e020a */
[----:B--2---:R1:W-:Y:S01]  /*63b60*/  @P6 STG.E.U16 [R22.64], R13 ;  /* 0x0000000d16006986 */ /* 0x0043e2000c101506 */
[----:B-----5:R-:W-:Y:S01]  /*63b70*/  ISETP.LT.AND P6, PT, R25, c[0x0][0x178], !P0 ;  /* 0x00005e0019007a0c */ /* 0x020fe200047c1270 */
[----:B0-----:R-:W-:-:S04]  /*63b80*/  IMAD.WIDE R24, R0, 0x2, R20 ;  /* 0x0000000200187825 */ /* 0x001fc800078e0214 */
[----:B-1----:R-:W-:Y:S01]  /*63b90*/  IMAD.WIDE R22, R4, 0x2, R8 ;  /* 0x0000000204167825 */ /* 0x002fe200078e0208 */
[----:B------:R-:W-:-:S03]  /*63ba0*/  PRMT R4, R27, 0x7632, R4 ;  /* 0x000076321b047816 */ /* 0x000fc60000000004 */
[----:B------:R-:W-:Y:S01]  /*63bb0*/  IMAD.WIDE R26, R0, 0x2, R18 ;  /* 0x00000002001a7825 */ /* 0x000fe200078e0212 */
[----:B------:R0:W-:Y:S04]  /*63bc0*/  @P2 STG.E.U16 [R22.64], R7 ;  /* 0x0000000716002986 */ /* 0x0001e8000c101506 */
[----:B------:R1:W-:Y:S04]  /*63bd0*/  @P3 STG.E.U16 [R24.64], R29 ;  /* 0x0000001d18003986 */ /* 0x0003e8000c101506 */
[----:B------:R2:W-:Y:S04]  /*63be0*/  @P5 STG.E.U16 [R26.64], R6 ;  /* 0x000000061a005986 */ /* 0x0005e8000c101506 */
[----:B0-----:R-:W3:Y:S04]  /*63bf0*/  LDL R23, [R1+0x1e84] ;  /* 0x001e840001177983 */ /* 0x001ee80000100800 */
[----:B-1----:R-:W4:Y:S04]  /*63c00*/  LDL R24, [R1+0x21d0] ;  /* 0x0021d00001187983 */ /* 0x002f280000100800 */
[----:B------:R-:W5:Y:S04]  /*63c10*/  LDL R25, [R1+0x21d4] ;  /* 0x0021d40001197983 */ /* 0x000f680000100800 */
[----:B------:R0:W-:Y:S04]  /*63c20*/  STL [R1+0x2560], R29 ;  /* 0x0025601d01007387 */ /* 0x0001e80000100800 */
[----:B--2---:R-:W2:Y:S04]  /*63c30*/  LDL R27, [R1+0x1f9c] ;  /* 0x001f9c00011b7983 */ /* 0x004ea80000100800 */
[----:B0-----:R-:W3:Y:S01]  /*63c40*/  LDL R29, [R1+0x2198] ;  /* 0x00219800011d7983 */ /* 0x001ee20000100800 */
[----:B------:R-:W-:-:S03]  /*63c50*/  PRMT R6, R13, 0x7632, R6 ;  /* 0x000076320d067816 */ /* 0x000fc60000000006 */
[----:B------:R-:W4:Y:S01]  /*63c60*/  LDL.LU R13, [R1+0x257c] ;  /* 0x00257c00010d7983 */ /* 0x000f220000300800 */
[----:B--2---:R-:W-:Y:S01]  /*63c70*/  ISETP.LT.AND P2, PT, R27, c[0x0][0x178], !P0 ;  /* 0x00005e001b007a0c */ /* 0x004fe20004741270 */
[C---:B------:R-:W-:Y:S01]  /*63c80*/  IMAD.WIDE R26, R0.reuse, 0x2, R14 ;  /* 0x00000002001a7825 */ /* 0x040fe200078e020e */
[----:B---3--:R-:W-:Y:S02]  /*63c90*/  ISETP.LT.AND P5, PT, R29, c[0x0][0x178], !P0 ;  /* 0x00005e001d007a0c */ /* 0x008fe400047a1270 */
[----:B------:R-:W2:Y:S04]  /*63ca0*/  LDL.LU R29, [R1+0x3ec] ;  /* 0x0003ec00011d7983 */ /* 0x000ea80000300800 */
[----:B------:R-:W-:Y:S04]  /*63cb0*/  STL [R1+0x256c], R14 ;  /* 0x00256c0e01007387 */ /* 0x000fe80000100800 */
[----:B------:R0:W-:Y:S04]  /*63cc0*/  STL [R1+0x2570], R14 ;  /* 0x0025700e01007387 */ /* 0x0001e80000100800 */
[----:B0-----:R-:W3:Y:S04]  /*63cd0*/  LDL.LU.S16 R14, [R1] ;  /* 0x00000000010e7983 */ /* 0x001ee80000300600 */
[----:B------:R0:W-:Y:S04]  /*63ce0*/  STL [R1+0x2568], R15 ;  /* 0x0025680f01007387 */ /* 0x0001e80000100800 */
[----:B0-----:R-:W2:Y:S01]  /*63cf0*/  LDL R15, [R1+0xff8] ;  /* 0x000ff800010f7983 */ /* 0x001ea20000100800 */
[----:B------:R-:W-:Y:S01]  /*63d00*/  ISETP.LT.AND P3, PT, R23, c[0x0][0x178], !P0 ;  /* 0x00005e0017007a0c */ /* 0x000fe20004761270 */
[----:B------:R-:W-:-:S05]  /*63d10*/  IMAD.WIDE R22, R0, 0x2, R2 ;  /* 0x0000000200167825 */ /* 0x000fca00078e0202 */
[----:B------:R0:W-:Y:S01]  /*63d20*/  @P6 STG.E.U16 [R22.64], R5 ;  /* 0x0000000516006986 */ /* 0x0001e2000c101506 */
[----:B----4-:R-:W-:Y:S02]  /*63d30*/  ISETP.LT.AND P6, PT, R24, c[0x0][0x178], !P0 ;  /* 0x00005e0018007a0c */ /* 0x010fe400047c1270 */
[----:B-----5:R-:W-:Y:S01]  /*63d40*/  ISETP.LT.AND P0, PT, R25, c[0x0][0x178], !P0 ;  /* 0x00005e0019007a0c */ /* 0x020fe20004701270 */
[C---:B------:R-:W-:Y:S01]  /*63d50*/  IMAD.WIDE R24, R0.reuse, 0x2, R12 ;  /* 0x0000000200187825 */ /* 0x040fe200078e020c */
[----:B------:R1:W-:Y:S03]  /*63d60*/  STL [R1+0x2578], R12 ;  /* 0x0025780c01007387 */ /* 0x0003e60000100800 */
[----:B0-----:R-:W-:Y:S01]  /*63d70*/  IMAD.WIDE R22, R0, 0x2, R16 ;  /* 0x0000000200167825 */ /* 0x001fe200078e0210 */
[----:B-1----:R-:W4:Y:S04]  /*63d80*/  LDL.LU R12, [R1+0x3dc] ;  /* 0x0003dc00010c7983 */ /* 0x002f280000300800 */
[----:B------:R-:W-:Y:S01]  /*63d90*/  STL [R1+0x2574], R13 ;  /* 0x0025740d01007387 */ /* 0x000fe20000100800 */
[----:B------:R-:W-:-:S03]  /*63da0*/  PRMT R7, R7, 0x7632, R7 ;  /* 0x0000763207077816 */ /* 0x000fc60000000007 */
[----:B---3--:R0:W-:Y:S04]  /*63db0*/  @P3 STG.E.U16 [R22.64], R14 ;  /* 0x0000000e16003986 */ /* 0x0081e8000c101506 */
[----:B------:R1:W-:Y:S04]  /*63dc0*/  @P2 STG.E.U16 [R26.64], R28 ;  /* 0x0000001c1a002986 */ /* 0x0003e8000c101506 */
[----:B------:R3:W-:Y:S04]  /*63dd0*/  @P5 STG.E.U16 [R24.64], R4 ;  /* 0x0000000418005986 */ /* 0x0007e8000c101506 */
[----:B0-----:R-:W5:Y:S01]  /*63de0*/  LDL.LU R14, [R1+0x3cc] ;  /* 0x0003cc00010e7983 */ /* 0x001f620000300800 */
[----:B------:R-:W-:Y:S01]  /*63df0*/  IMAD.WIDE R22, R0, 0x2, R10 ;  /* 0x0000000200167825 */ /* 0x000fe200078e020a */
[----:B--2---:R-:W-:-:S02]  /*63e00*/  ISETP.LT.AND P3, PT, R15, c[0x0][0x178], !P1 ;  /* 0x00005e000f007a0c */ /* 0x004fc40004f61270 */
[----:B------:R-:W2:Y:S04]  /*63e10*/  LDL.LU R15, [R1+0x9c] ;  /* 0x00009c00010f7983 */ /* 0x000ea80000300800 */
[----:B-1----:R-:W2:Y:S01]  /*63e20*/  LDL.LU R26, [R1+0x7c] ;  /* 0x00007c00011a7983 */ /* 0x002ea20000300800 */
[----:B---3--:R-:W-:-:S03]  /*63e30*/  IMAD.WIDE R24, R0, 0x2, R8 ;  /* 0x0000000200187825 */ /* 0x008fc600078e0208 */
[----:B------:R-:W3:Y:S01]  /*63e40*/  LDL R27, [R1+0x1d70] ;  /* 0x001d7000011b7983 */ /* 0x000ee20000100800 */
[----:B------:R-:W-:-:S03]  /*63e50*/  IADD3 R4, R0, c[0x0][0x198], RZ ;  /* 0x0000660000047a10 */ /* 0x000fc60007ffe0ff */
[----:B------:R0:W-:Y:S04]  /*63e60*/  @P6 STG.E.U16 [R22.64], R6 ;  /* 0x0000000616006986 */ /* 0x0001e8000c101506 */
[----:B------:R1:W-:Y:S04]  /*63e70*/  @P0 STG.E.U16 [R24.64], R7 ;  /* 0x0000000718000986 */ /* 0x0003e8000c101506 */
[----:B------:R-:W2:Y:S04]  /*63e80*/  LDL R0, [R1+0xff8] ;  /* 0x000ff80001007983 */ /* 0x000ea80000100800 */
[----:B0-----:R-:W2:Y:S04]  /*63e90*/  LDL R23, [R1+0x1dcc] ;  /* 0x001dcc0001177983 */ /* 0x001ea80000100800 */
[----:B------:R-:W2:Y:S04]  /*63ea0*/  LDL R6, [R1+0x1f9c] ;  /* 0x001f9c0001067983 */ /* 0x000ea80000100800 */
[----:B-1----:R-:W2:Y:S04]  /*63eb0*/  LDL R24, [R1+0x1e84] ;  /* 0x001e840001187983 */ /* 0x002ea80000100800 */
[----:B------:R-:W2:Y:S01]  /*63ec0*/  LDL.LU R25, [R1+0x226c] ;  /* 0x00226c0001197983 */ /* 0x000ea20000300800 */
[----:B------:R-:W-:-:S02]  /*63ed0*/  PRMT R28, R29, 0x7632, R28 ;  /* 0x000076321d1c7816 */ /* 0x000fc4000000001c */
[----:B----4-:R-:W-:-:S03]  /*63ee0*/  PRMT R5, R12, 0x7632, R5 ;  /* 0x000076320c057816 */ /* 0x010fc60000000005 */
[----:B------:R0:W-:Y:S04]  /*63ef0*/  STL [R1+0x2564], R28 ;  /* 0x0025641c01007387 */ /* 0x0001e80000100800 */
[----:B0-----:R-:W4:Y:S01]  /*63f00*/  LDL.LU R28, [R1+0x8c] ;  /* 0x00008c00011c7983 */ /* 0x001f220000300800 */
[----:B-----5:R-:W-:Y:S02]  /*63f10*/  PRMT R13, R14, 0x7632, R13 ;  /* 0x000076320e0d7816 */ /* 0x020fe4000000000d */
[----:B---3--:R-:W-:Y:S02]  /*63f20*/  ISETP.LT.AND P2, PT, R27, c[0x0][0x178], !P1 ;  /* 0x00005e001b007a0c */ /* 0x008fe40004f41270 */
[----:B--2---:R-:W-:Y:S01]  /*63f30*/  ISETP.LT.AND P5, PT, R23, c[0x0][0x178], !P1 ;  /* 0x00005e0017007a0c */ /* 0x004fe20004fa1270 */
[----:B------:R-:W-:Y:S01]  /*63f40*/  IMAD.WIDE R22, R4, 0x2, R20 ;  /* 0x0000000204167825 */ /* 0x000fe200078e0214 */
[----:B------:R-:W-:-:S02]  /*63f50*/  ISETP.LT.AND P6, PT, R24, c[0x0][0x178], !P1 ;  /* 0x00005e0018007a0c */ /* 0x000fc40004fc1270 */
[----:B------:R-:W-:Y:S01]  /*63f60*/  ISETP.GE.AND P0, PT, R25, c[0x0][0x17c], PT ;  /* 0x00005f0019007a0c */ /* 0x000fe20003f06270 */
[C---:B------:R-:W-:Y:S01]  /*63f70*/  IMAD.WIDE R24, R4.reuse, 0x2, R18 ;  /* 0x0000000204187825 */ /* 0x040fe200078e0212 */
[----:B------:R0:W-:Y:S05]  /*63f80*/  @P3 STG.E.U16 [R22.64], R29 ;  /* 0x0000001d16003986 */ /* 0x0001ea000c101506 */
[----:B------:R1:W-:Y:S01]  /*63f90*/  @P2 STG.E.U16 [R24.64], R12 ;  /* 0x0000000c18002986 */ /* 0x0003e2000c101506 */
[----:B0-----:R-:W-:-:S03]  /*63fa0*/  IMAD.WIDE R22, R4, 0x2, R2 ;  /* 0x0000000204167825 */ /* 0x001fc600078e0202 */
[----:B------:R-:W2:Y:S04]  /*63fb0*/  LDL R29, [R1+0x6c] ;  /* 0x00006c00011d7983 */ /* 0x000ea80000100800 */
[----:B-1----:R-:W3:Y:S04]  /*63fc0*/  LDL.LU R12, [R1+0x2578] ;  /* 0x00257800010c7983 */ /* 0x002ee80000300800 */
[----:B------:R-:W5:Y:S04]  /*63fd0*/  LDL R24, [R1+0x21d0] ;  /* 0x0021d00001187983 */ /* 0x000f680000100800 */
[----:B------:R-:W2:Y:S04]  /*63fe0*/  LDL R25, [R1+0x21d4] ;  /* 0x0021d40001197983 */ /* 0x000ea80000100800 */
[----:B------:R0:W-:Y:S04]  /*63ff0*/  STL.S16 [R1+0x8], R13 ;  /* 0x0000080d01007387 */ /* 0x0001e80000100600 */
[----:B------:R1:W-:Y:S04]  /*64000*/  @P5 STG.E.U16 [R22.64], R14 ;  /* 0x0000000e16005986 */ /* 0x0003e8000c101506 */
[----:B0-----:R-:W3:Y:S04]  /*64010*/  LDL.LU R13, [R1+0x2574] ;  /* 0x00257400010d7983 */ /* 0x001ee80000300800 */
[----:B-1----:R-:W2:Y:S01]  /*64020*/  LDL.LU R14, [R1+0x2570] ;  /* 0x00257000010e7983 */ /* 0x002ea20000300800 */
[----:B------:R-:W-:Y:S01]  /*64030*/  ISETP.LT.AND P3, PT, R6, c[0x0][0x178], !P1 ;  /* 0x00005e0006007a0c */ /* 0x000fe20004f61270 */
[----:B------:R-:W-:-:S02]  /*64040*/  IMAD.WIDE R6, R4, 0x2, R16 ;  /* 0x0000000204067825 */ /* 0x000fc400078e0210 */
[----:B------:R-:W3:Y:S04]  /*64050*/  LDL R23, [R1+0x2198] ;  /* 0x0021980001177983 */ /* 0x000ee80000100800 */
[----:B------:R-:W-:Y:S01]  /*64060*/  @P6 STG.E.U16 [R6.64], R15 ;  /* 0x0000000f06006986 */ /* 0x000fe2000c101506 */
[----:B--2---:R-:W-:-:S05]  /*64070*/  PRMT R14, R15, 0x7632, R14 ;  /* 0x000076320f0e7816 */ /* 0x004fca000000000e */
[----:B------:R0:W-:Y:S04]  /*64080*/  STL.S16 [R1+0x4], R14 ;  /* 0x0000040e01007387 */ /* 0x0001e80000100600 */
[----:B0-----:R-:W2:Y:S04]  /*64090*/  LDL.LU R14, [R1+0x256c] ;  /* 0x00256c00010e7983 */ /* 0x001ea80000300800 */
[----:B------:R-:W2:Y:S01]  /*640a0*/  LDL.LU R15, [R1+0x2568] ;  /* 0x00256800010f7983 */ /* 0x000ea20000300800 */
[----:B---3--:R-:W-:Y:S02]  /*640b0*/  ISETP.LT.AND P2, PT, R23, c[0x0][0x178], !P1 ;  /* 0x00005e0017007a0c */ /* 0x008fe40004f41270 */
[----:B-----5:R-:W-:-:S02]  /*640c0*/  ISETP.LT.AND P5, PT, R24, c[0x0][0x178], !P1 ;  /* 0x00005e0018007a0c */ /* 0x020fc40004fa1270 */
[----:B------:R-:W-:Y:S02]  /*640d0*/  PRMT R22, R26, 0x7632, R22 ;  /* 0x000076321a167816 */ /* 0x000fe40000000016 */
[----:B------:R-:W-:-:S03]  /*640e0*/  ISETP.LT.AND P1, PT, R25, c[0x0][0x178], !P1 ;  /* 0x00005e0019007a0c */ /* 0x000fc60004f21270 */
[----:B------:R0:W-:Y:S01]  /*640f0*/  STL.S16 [R1], R22 ;  /* 0x0000001601007387 */ /* 0x0001e20000100600 */
[----:B------:R-:W-:Y:S01]  /*64100*/  ISETP.LT.AND P6, PT, R0, c[0x0][0x178], !P4 ;  /* 0x00005e0000007a0c */ /* 0x000fe200067c1270 */
[C---:B------:R-:W-:Y:S02]  /*64110*/  IMAD.WIDE R24, R4.reuse, 0x2, R8 ;  /* 0x0000000204187825 */ /* 0x040fe400078e0208 */
[----:B------:R1:W-:Y:S01]  /*64120*/  STL [R1+0x255c], R10 ;  /* 0x00255c0a01007387 */ /* 0x0003e20000100800 */
[C---:B------:R-:W-:Y:S01]  /*64130*/  IADD3 R0, R4.reuse, c[0x0][0x198], RZ ;  /* 0x0000660004007a10 */ /* 0x040fe20007ffe0ff */
[C---:B0-----:R-:W-:Y:S02]  /*64140*/  IMAD.WIDE R22, R4.reuse, 0x2, R10 ;  /* 0x0000000204167825 */ /* 0x041fe400078e020a */
[----:B-1----:R-:W3:Y:S04]  /*64150*/  LDL.LU.S16 R10, [R1+0x8] ;  /* 0x00000800010a7983 */ /* 0x002ee80000300600 */
[----:B------:R0:W-:Y:S04]  /*64160*/  STL [R1+0x2558], R11 ;  /* 0x0025580b01007387 */ /* 0x0001e80000100800 */
[----:B0-----:R-:W5:Y:S01]  /*64170*/  LDL.LU.S16 R11, [R1+0x4] ;  /* 0x00000400010b7983 */ /* 0x001f620000300600 */
[----:B--2---:R-:W-:-:S05]  /*64180*/  IMAD.WIDE R6, R4, 0x2, R14 ;  /* 0x0000000204067825 */ /* 0x004fca00078e020e */
[----:B------:R0:W-:Y:S02]  /*64190*/  @P3 STG.E.U16 [R6.64], R26 ;  /* 0x0000001a06003986 */ /* 0x0001e4000c101506 */
[----:B0-----:R-:W-:Y:S01]  /*641a0*/  IMAD.WIDE R6, R4, 0x2, R12 ;  /* 0x0000000204067825 */ /* 0x001fe200078e020c */
[----:B----4-:R-:W-:-:S04]  /*641b0*/  PRMT R4, R28, 0x7632, R4 ;  /* 0x000076321c047816 */ /* 0x010fc80000000004 */
[----:B------:R0:W-:Y:S04]  /*641c0*/  @P2 STG.E.U16 [R6.64], R28 ;  /* 0x0000001c06002986 */ /* 0x0001e8000c101506 */
[----:B------:R1:W-:Y:S04]  /*641d0*/  @P5 STG.E.U16 [R22.64], R29 ;  /* 0x0000001d16005986 */ /* 0x0003e8000c101506 */
[----:B0-----:R-:W2:Y:S04]  /*641e0*/  LDL.LU R28, [R1+0x2564] ;  /* 0x00256400011c7983 */ /* 0x001ea80000300800 */
[----:B------:R-:W4:Y:S04]  /*641f0*/  LDL R6, [R1+0x1dcc] ;  /* 0x001dcc0001067983 */ /* 0x000f280000100800 */
[----:B------:R-:W2:Y:S04]  /*64200*/  LDL R7, [R1+0x1e84] ;  /* 0x001e840001077983 */ /* 0x000ea80000100800 */
[----:B-1----:R-:W2:Y:S04]  /*64210*/  LDL.LU R29, [R1+0x2560] ;  /* 0x00256000011d7983 */ /* 0x002ea80000300800 */
[----:B------:R-:W2:Y:S04]  /*64220*/  LDL.LU R22, [R1+0x6c] ;  /* 0x00006c0001167983 */ /* 0x000ea80000300800 */
[----:B------:R-:W2:Y:S01]  /*64230*/  LDL.LU R23, [R1+0x5c] ;  /* 0x00005c0001177983 */ /* 0x000ea20000300800 */
[----:B------:R-:W-:Y:S01]  /*64240*/  ISETP.LT.AND P3, PT, R27, c[0x0][0x178], !P4 ;  /* 0x00005e001b007a0c */ /* 0x000fe20006761270 */
[----:B------:R-:W-:-:S02]  /*64250*/  IMAD.WIDE R26, R0, 0x2, R20 ;  /* 0x00000002001a7825 */ /* 0x000fc400078e0214 */
[----:B--2---:R0:W-:Y:S04]  /*64260*/  @P1 STG.E.U16 [R24.64], R23 ;  /* 0x0000001718001986 */ /* 0x0041e8000c101506 */
[----:B------:R1:W-:Y:S01]  /*64270*/  @P6 STG.E.U16 [R26.64], R28 ;  /* 0x0000001c1a006986 */ /* 0x0003e2000c101506 */
[----:B----4-:R-:W-:Y:S02]  /*64280*/  ISETP.LT.AND P5, PT, R6, c[0x0][0x178], !P4 ;  /* 0x00005e0006007a0c */ /* 0x010fe400067a1270 */
[----:B------:R-:W-:Y:S01]  /*64290*/  PRMT R29, R23, 0x7632, R29 ;  /* 0x00007632171d7816 */ /* 0x000fe2000000001d */
[----:B0-----:R-:W2:Y:S04]  /*642a0*/  LDL R24, [R1+0x2198] ;  /* 0x0021980001187983 */ /* 0x001ea80000100800 */
[----:B-1----:R-:W4:Y:S01]  /*642b0*/  LDL R27, [R1+0x1f9c] ;  /* 0x001f9c00011b7983 */ /* 0x002f220000100800 */
[----:B------:R-:W-:Y:S01]  /*642c0*/  ISETP.LT.AND P6, PT, R7, c[0x0][0x178], !P4 ;  /* 0x00005e0007007a0c */ /* 0x000fe200067c1270 */
[----:B------:R-:W-:Y:S01]  /*642d0*/  IMAD.WIDE R6, R0, 0x2, R18 ;  /* 0x0000000200067825 */ /* 0x000fe200078e0212 */
[----:B------:R-:W-:Y:S01]  /*642e0*/  PRMT R28, R22, 0x7632, R28 ;  /* 0x00007632161c7816 */ /* 0x000fe2000000001c */
[----:B------:R-:W2:Y:S04]  /*642f0*/  LDL R25, [R1+0x21d0] ;  /* 0x0021d00001197983 */ /* 0x000ea80000100800 */
[----:B------:R0:W-:Y:S01]  /*64300*/  @P3 STG.E.U16 [R6.64], R5 ;  /* 0x0000000506003986 */ /* 0x0001e2000c101506 */
[----:B------:R-:W-:-:S04]  /*64310*/  IMAD.WIDE R22, R0, 0x2, R16 ;  /* 0x0000000200167825 */ /* 0x000fc800078e0210 */
[C---:B0-----:R-:W-:Y:S01]  /*64320*/  IMAD.WIDE R6, R0.reuse, 0x2, R2 ;  /* 0x0000000200067825 */ /* 0x041fe200078e0202 */
[----:B------:R-:W2:Y:S04]  /*64330*/  LDL R5, [R1+0x1d70] ;  /* 0x001d700001057983 */ /* 0x000ea80000100800 */
[----:B------:R0:W-:Y:S04]  /*64340*/  STL [R1+0x2550], R12 ;  /* 0x0025500c01007387 */ /* 0x0001e80000100800 */
[----:B---3--:R-:W-:Y:S04]  /*64350*/  @P5 STG.E.U16 [R6.64], R10 ;  /* 0x0000000a06005986 */ /* 0x008fe8000c101506 */
[----:B-----5:R-:W-:Y:S01]  /*64360*/  @P6 STG.E.U16 [R22.64], R11 ;  /* 0x0000000b16006986 */ /* 0x020fe2000c101506 */
[----:B----4-:R-:W-:Y:S01]  /*64370*/  ISETP.LT.AND P1, PT, R27, c[0x0][0x178], !P4 ;  /* 0x00005e001b007a0c */ /* 0x010fe20006721270 */
[----:B------:R-:W-:-:S02]  /*64380*/  IMAD.WIDE R26, R0, 0x2, R12 ;  /* 0x00000002001a7825 */ /* 0x000fc400078e020c */
[----:B0-----:R-:W3:Y:S04]  /*64390*/  LDL R12, [R1+0x1e84] ;  /* 0x001e8400010c7983 */ /* 0x001ee80000100800 */
[----:B------:R0:W-:Y:S04]  /*643a0*/  STL [R1+0x254c], R13 ;  /* 0x00254c0d01007387 */ /* 0x0001e80000100800 */
[----:B0-----:R-:W4:Y:S04]  /*643b0*/  LDL.LU R13, [R1+0x42c] ;  /* 0x00042c00010d7983 */ /* 0x001f280000300800 */
[----:B------:R-:W5:Y:S04]  /*643c0*/  LDL.LU R10, [R1+0x255c] ;  /* 0x00255c00010a7983 */ /* 0x000f680000300800 */
[----:B------:R-:W3:Y:S04]  /*643d0*/  LDL R6, [R1+0xff8] ;  /* 0x000ff80001067983 */ /* 0x000ee80000100800 */
[----:B------:R-:W3:Y:S04]  /*643e0*/  LDL R7, [R1+0x1dcc] ;  /* 0x001dcc0001077983 */ /* 0x000ee80000100800 */
[----:B------:R-:W5:Y:S04]  /*643f0*/  LDL.LU R11, [R1+0x2558] ;  /* 0x00255800010b7983 */ /* 0x000f680000300800 */
[----:B------:R-:W3:Y:S04]  /*64400*/  LDL R22, [R1+0x21d4] ;  /* 0x0021d40001167983 */ /* 0x000ee80000100800 */
[----:B------:R-:W4:Y:S01]  /*64410*/  LDL.LU.S16 R23, [R1] ;  /* 0x0000000001177983 */ /* 0x000f220000300600 */
[----:B--2---:R-:W-:-:S02]  /*64420*/  ISETP.LT.AND P2, PT, R24, c[0x0][0x178], !P4 ;  /* 0x00005e0018007a0c */ /* 0x004fc40006741270 */
[----:B------:R-:W-:Y:S01]  /*64430*/  ISETP.LT.AND P3, PT, R25, c[0x0][0x178], !P4 ;  /* 0x00005e0019007a0c */ /* 0x000fe20006761270 */
[----:B------:R-:W-:Y:S01]  /*64440*/  IMAD.WIDE R24, R0, 0x2, R14 ;  /* 0x0000000200187825 */ /* 0x000fe200078e020e */
[----:B---3--:R-:W-:Y:S02]  /*64450*/  ISETP.LT.AND P4, PT, R22, c[0x0][0x178], !P4 ;  /* 0x00005e0016007a0c */ /* 0x008fe40006781270 */
[----:B------:R-:W2:Y:S04]  /*64460*/  LDL.LU R22, [R1+0x2270] ;  /* 0x0022700001167983 */ /* 0x000ea80000300800 */
[----:B----4-:R-:W-:Y:S04]  /*64470*/  @P1 STG.E.U16 [R24.64], R23 ;  /* 0x0000001718001986 */ /* 0x010fe8000c101506 */
[----:B------:R-:W-:Y:S04]  /*64480*/  STL [R1+0x2554], R24 ;  /* 0x0025541801007387 */ /* 0x000fe80000100800 */
[----:B------:R-:W-:Y:S04]  /*64490*/  @P2 STG.E.U16 [R26.64], R4 ;  /* 0x000000041a002986 */ /* 0x000fe8000c101506 */
[----:B------:R0:W-:Y:S04]  /*644a0*/  STL [R1+0x2544], R27 ;  /* 0x0025441b01007387 */ /* 0x0001e80000100800 */
[----:B0-----:R-:W3:Y:S04]  /*644b0*/  LDL.LU R27, [R1+0x3fc] ;  /* 0x0003fc00011b7983 */ /* 0x001ee80000300800 */
[----:B------:R0:W-:Y:S01]  /*644c0*/  STL [R1+0x253c], R26 ;  /* 0x00253c1a01007387 */ /* 0x0001e20000100800 */
[----:B------:R-:W-:-:S02]  /*644d0*/  ISETP.LT.AND P2, PT, R6, c[0x0][0x178], !P0 ;  /* 0x00005e0006007a0c */ /* 0x000fc40004741270 */
[----:B------:R-:W-:Y:S01]  /*644e0*/  ISETP.LT.AND P5, PT, R5, c[0x0][0x178], !P0 ;  /* 0x00005e0005007a0c */ /* 0x000fe200047a1270 */
[----:B------:R-:W4:Y:S04]  /*644f0*/  LDL R24, [R1+0x21d0] ;  /* 0x0021d00001187983 */ /* 0x000f280000100800 */
[----:B0-----:R-:W3:Y:S01]  /*64500*/  LDL R26, [R1+0x1f9c] ;  /* 0x001f9c00011a7983 */ /* 0x001ee20000100800 */
[C---:B-----5:R-:W-:Y:S01]  /*64510*/  IMAD.WIDE R4, R0.reuse, 0x2, R10 ;  /* 0x0000000200047825 */ /* 0x060fe200078e020a */
[----:B------:R-:W-:Y:S02]  /*64520*/  ISETP.LT.AND P6, PT, R7, c[0x0][0x178], !P0 ;  /* 0x00005e0007007a0c */ /* 0x000fe400047c1270 */
[C---:B------:R-:W-:Y:S01]  /*64530*/  IADD3 R25, R0.reuse, c[0x0][0x198], RZ ;  /* 0x0000660000197a10 */ /* 0x040fe20007ffe0ff */
[----:B------:R-:W-:Y:S01]  /*64540*/  IMAD.WIDE R6, R0, 0x2, R8 ;  /* 0x0000000200067825 */ /* 0x000fe200078e0208 */
[----:B------:R0:W-:Y:S04]  /*64550*/  STL [R1+0x2548], R9 ;  /* 0x0025480901007387 */ /* 0x0001e80000100800 */
[----:B------:R1:W-:Y:S01]  /*64560*/  @P3 STG.E.U16 [R4.64], R28 ;  /* 0x0000001c04003986 */ /* 0x0003e2000c101506 */
[----:B------:R-:W-:-:S03]  /*64570*/  ISETP.LT.AND P3, PT, R12, c[0x0][0x178], !P0 ;  /* 0x00005e000c007a0c */ /* 0x000fc60004761270 */
[----:B0-----:R-:W5:Y:S04]  /*64580*/  LDL.LU R9, [R1+0x41c] ;  /* 0x00041c0001097983 */ /* 0x001f680000300800 */
[----:B------:R-:W4:Y:S01]  /*64590*/  LDL.LU R0, [R1+0x40c] ;  /* 0x00040c0001007983 */ /* 0x000f220000300800 */
[----:B-1----:R-:W-:-:S03]  /*645a0*/  IMAD.WIDE R4, R25, 0x2, R20 ;  /* 0x0000000219047825 */ /* 0x002fc600078e0214 */
[----:B------:R-:W4:Y:S04]  /*645b0*/  LDL.LU R12, [R1+0x2278] ;  /* 0x00227800010c7983 */ /* 0x000f280000300800 */
[----:B------:R-:W-:Y:S04]  /*645c0*/  @P4 STG.E.U16 [R6.64], R29 ;  /* 0x0000001d06004986 */ /* 0x000fe8000c101506 */
[----:B------:R0:W-:Y:S04]  /*645d0*/  STL [R1+0x24f8], R29 ;  /* 0x0024f81d01007387 */ /* 0x0001e80000100800 */
[----:B------:R-:W-:Y:S04]  /*645e0*/  @P2 STG.E.U16 [R4.64], R13 ;  /* 0x0000000d04002986 */ /* 0x000fe8000c101506 */
[----:B0-----:R-:W4:Y:S04]  /*645f0*/  LDL R29, [R1+0x1dcc] ;  /* 0x001dcc00011d7983 */ /* 0x001f280000100800 */
[----:B------:R0:W-:Y:S01]  /*64600*/  STL [R1+0x2540], R19 ;  /* 0x0025401301007387 */ /* 0x0001e20000100800 */
[----:B--2---:R-:W-:Y:S01]  /*64610*/  ISETP.GE.AND P1, PT, R22, c[0x0][0x17c], PT ;  /* 0x00005f0016007a0c */ /* 0x004fe20003f26270 */
[----:B------:R-:W-:-:S02]  /*64620*/  IMAD.WIDE R22, R25, 0x2, R18 ;  /* 0x0000000219167825 */ /* 0x000fc400078e0212 */
[----:B0-----:R-:W2:Y:S01]  /*64630*/  LDL.LU R19, [R1+0xdc] ;  /* 0x0000dc0001137983 */ /* 0x001ea20000300800 */
[----:B---3--:R-:W-:-:S03]  /*64640*/  ISETP.LT.AND P4, PT, R26, c[0x0][0x178], !P0 ;  /* 0x00005e001a007a0c */ /* 0x008fc60004781270 */
[----:B------:R-:W3:Y:S04]  /*64650*/  LDL R26, [R1+0xac] ;  /* 0x0000ac00011a7983 */ /* 0x000ee80000100800 */
[----:B------:R-:W2:Y:S01]  /*64660*/  LDL.LU R5, [R1+0x2274] ;  /* 0x0022740001057983 */ /* 0x000ea20000300800 */
[----:B------:R-:W-:-:S03]  /*64670*/  IMAD.WIDE R6, R25, 0x2, R2 ;  /* 0x0000000219067825 */ /* 0x000fc600078e0202 */
[----:B-----5:R0:W-:Y:S04]  /*64680*/  @P5 STG.E.U16 [R22.64], R9 ;  /* 0x0000000916005986 */ /* 0x0201e8000c101506 */
[----:B----4-:R-:W-:Y:S01]  /*64690*/  @P6 STG.E.U16 [R6.64], R0 ;  /* 0x0000000006006986 */ /* 0x010fe2000c101506 */
[----:B------:R-:W-:-:S03]  /*646a0*/  ISETP.LT.AND P6, PT, R24, c[0x0][0x178], !P0 ;  /* 0x00005e0018007a0c */ /* 0x000fc600047c1270 */
[----:B0-----:R-:W4:Y:S04]  /*646b0*/  LDL R22, [R1+0x21d4] ;  /* 0x0021d40001167983 */ /* 0x001f280000100800 */
[----:B------:R-:W5:Y:S04]  /*646c0*/  LDL R23, [R1+0xff8] ;  /* 0x000ff80001177983 */ /* 0x000f680000100800 */
[----:B------:R0:W-:Y:S01]  /*646d0*/  STL [R1+0x2538], R17 ;  /* 0x0025381101007387 */ /* 0x0001e20000100800 */
[----:B--2---:R-:W-:Y:S01]  /*646e0*/  ISETP.GE.AND P2, PT, R5, c[0x0][0x17c], PT ;  /* 0x00005f0005007a0c */ /* 0x004fe20003f46270 */
[----:B------:R-:W-:-:S02]  /*646f0*/  IMAD.WIDE R4, R25, 0x2, R16 ;  /* 0x0000000219047825 */ /* 0x000fc400078e0210 */
[----:B0-----:R-:W2:Y:S04]  /*64700*/  LDL.LU R17, [R1+0xcc] ;  /* 0x0000cc0001117983 */ /* 0x001ea80000300800 */
[----:B------:R-:W2:Y:S04]  /*64710*/  LDL R7, [R1+0x2198] ;  /* 0x0021980001077983 */ /* 0x000ea80000100800 */
[----:B------:R-:W2:Y:S04]  /*64720*/  LDL.LU R24, [R1+0x2554] ;  /* 0x0025540001187983 */ /* 0x000ea80000300800 */
[----:B------:R0:W-:Y:S01]  /*64730*/  @P3 STG.E.U16 [R4.64], R27 ;  /* 0x0000001b04003986 */ /* 0x0001e2000c101506 */
[----:B------:R-:W-:-:S03]  /*64740*/  ISETP.GE.AND P3, PT, R12, c[0x0][0x17c], PT ;  /* 0x00005f000c007a0c */ /* 0x000fc60003f66270 */
[----:B------:R-:W3:Y:S01]  /*64750*/  LDL.LU R12, [R1+0x2550] ;  /* 0x00255000010c7983 */ /* 0x000ee20000300800 */
[----:B--2---:R-:W-:-:S03]  /*64760*/  PRMT R24, R13, 0x7632, R24 ;  /* 0x000076320d187816 */ /* 0x004fc60000000018 */
[----:B------:R-:W3:Y:S01]  /*64770*/  LDL.LU R13, [R1+0x254c] ;  /* 0x00254c00010d7983 */ /* 0x000ee20000300800 */
[----:B------:R-:W-:Y:S01]  /*64780*/  ISETP.LT.AND P5, PT, R7, c[0x0][0x178], !P0 ;  /* 0x00005e0007007a0c */ /* 0x000fe200047a1270 */
[----:B------:R-:W-:-:S05]  /*64790*/  IMAD.WIDE R6, R25, 0x2, R14 ;  /* 0x0000000219067825 */ /* 0x000fca00078e020e */
[----:B------:R3:W-:Y:S01]  /*647a0*/  @P4 STG.E.U16 [R6.64], R19 ;  /* 0x0000001306004986 */ /* 0x0007e2000c101506 */
[----:B0-----:R-:W-:-:S03]  /*647b0*/  PRMT R4, R9, 0x7632, R4 ;  /* 0x0000763209047816 */ /* 0x001fc60000000004 */
[----:B------:R-:W2:Y:S01]  /*647c0*/  LDL.LU R9, [R1+0x2548] ;  /* 0x0025480001097983 */ /* 0x000ea20000300800 */
[----:B---3--:R-:W-:-:S05]  /*647d0*/  IMAD.WIDE R6, R25, 0x2, R12 ;  /* 0x0000000219067825 */ /* 0x008fca00078e020c */
[----:B------:R0:W-:Y:S04]  /*647e0*/  @P5 STG.E.U16 [R6.64], R17 ;  /* 0x0000001106005986 */ /* 0x0001e8000c101506 */
[----:B0-----:R-:W3:Y:S04]  /*647f0*/  LDL R6, [R1+0xbc] ;  /* 0x0000bc0001067983 */ /* 0x001ee80000100800 */
[----:B------:R-:W2:Y:S01]  /*64800*/  LDL R7, [R1+0x1d70] ;  /* 0x001d700001077983 */ /* 0x000ea20000100800 */
[----:B----4-:R-:W-:Y:S02]  /*64810*/  ISETP.LT.AND P0, PT, R22, c[0x0][0x178], !P0 ;  /* 0x00005e0016007a0c */ /* 0x010fe40004701270 */
[----:B-----5:R-:W-:Y:S01]  /*64820*/  ISETP.LT.AND P4, PT, R23, c[0x0][0x178], !P1 ;  /* 0x00005e0017007a0c */ /* 0x020fe20004f81270 */
[----:B------:R-:W-:Y:S01]  /*64830*/  IMAD.WIDE R22, R25, 0x2, R10 ;  /* 0x0000000219167825 */ /* 0x000fe200078e020a */
[----:B------:R-:W-:-:S02]  /*64840*/  PRMT R5, R0, 0x7632, R5 ;  /* 0x0000763200057816 */ /* 0x000fc40000000005 */
[----:B------:R-:W-:Y:S02]  /*64850*/  IADD3 R0, R25, c[0x0][0x198], RZ ;  /* 0x0000660019007a10 */ /* 0x000fe40007ffe0ff */
[----:B------:R-:W-:Y:S01]  /*64860*/  PRMT R28, R27, 0x7632, R28 ;  /* 0x000076321b1c7816 */ /* 0x000fe2000000001c */
[----:B---3--:R0:W-:Y:S01]  /*64870*/  @P6 STG.E.U16 [R22.64], R6 ;  /* 0x0000000616006986 */ /* 0x0081e2000c101506 */
[----:B--2---:R-:W-:Y:S01]  /*64880*/  ISETP.LT.AND P6, PT, R7, c[0x0][0x178], !P1 ;  /* 0x00005e0007007a0c */ /* 0x004fe20004fc1270 */
[----:B0-----:R-:W-:Y:S02]  /*64890*/  IMAD.WIDE R6, R25, 0x2, R8 ;  /* 0x0000000219067825 */ /* 0x001fe400078e0208 */
[----:B------:R-:W2:Y:S04]  /*648a0*/  LDL R25, [R1+0x21d0] ;  /* 0x0021d00001197983 */ /* 0x000ea80000100800 */
[----:B------:R-:W3:Y:S04]  /*648b0*/  LDL.LU R27, [R1+0x2544] ;  /* 0x00254400011b7983 */ /* 0x000ee80000300800 */
[----:B------:R0:W-:Y:S01]  /*648c0*/  @P0 STG.E.U16 [R6.64], R26 ;  /* 0x0000001a06000986 */ /* 0x0001e2000c101506 */
[----:B------:R-:W-:Y:S01]  /*648d0*/  IMAD.WIDE R22, R0, 0x2, R20 ;  /* 0x0000000200167825 */ /* 0x000fe200078e0214 */
[----:B---3--:R-:W-:-:S02]  /*648e0*/  PRMT R27, R19, 0x7632, R27 ;  /* 0x00007632131b7816 */ /* 0x008fc4000000001b */
[----:B------:R-:W3:Y:S04]  /*648f0*/  LDL.LU R19, [R1+0x2540] ;  /* 0x0025400001137983 */ /* 0x000ee80000300800 */
[----:B0-----:R-:W4:Y:S04]  /*64900*/  LDL.LU R26, [R1+0x253c] ;  /* 0x00253c00011a7983 */ /* 0x001f280000300800 */
[----:B------:R-:W5:Y:S04]  /*64910*/  LDL R6, [R1+0x1e84] ;  /* 0x001e840001067983 */ /* 0x000f680000100800 */
[----:B------:R-:W2:Y:S04]  /*64920*/  LDL R7, [R1+0x1f9c] ;  /* 0x001f9c0001077983 */ /* 0x000ea80000100800 */
[----:B------:R0:W-:Y:S04]  /*64930*/  @P4 STG.E.U16 [R22.64], R24 ;  /* 0x0000001816004986 */ /* 0x0001e8000c101506 */
[----:B0-----:R-:W2:Y:S01]  /*64940*/  LDL.LU R24, [R1+0xbc] ;  /* 0x0000bc0001187983 */ /* 0x001ea20000300800 */
[----:B---3--:R-:W-:-:S03]  /*64950*/  IMAD.WIDE R22, R0, 0x2, R18 ;  /* 0x0000000200167825 */ /* 0x008fc600078e0212 */
[----:B------:R0:W-:Y:S01]  /*64960*/  STL [R1+0x2534], R19 ;  /* 0x0025341301007387 */ /* 0x0001e20000100800 */
[----:B----4-:R-:W-:-:S03]  /*64970*/  PRMT R26, R17, 0x7632, R26 ;  /* 0x00007632111a7816 */ /* 0x010fc6000000001a */
[----:B------:R1:W-:Y:S04]  /*64980*/  @P6 STG.E.U16 [R22.64], R4 ;  /* 0x0000000416006986 */ /* 0x0003e8000c101506 */
[----:B0-----:R-:W3:Y:S04]  /*64990*/  LDL R19, [R1+0x21d4] ;  /* 0x0021d40001137983 */ /* 0x001ee80000100800 */
[----:B------:R-:W4:Y:S04]  /*649a0*/  LDL.LU R17, [R1+0x2538] ;  /* 0x0025380001117983 */ /* 0x000f280000300800 */
[----:B-1----:R-:W3:Y:S01]  /*649b0*/  LDL R23, [R1+0x2198] ;  /* 0x0021980001177983 */ /* 0x002ee20000100800 */
[----:B------:R-:W-:-:S02]  /*649c0*/  ISETP.LT.AND P5, PT, R29, c[0x0][0x178], !P1 ;  /* 0x00005e001d007a0c */ /* 0x000fc40004fa1270 */
[----:B-----5:R-:W-:Y:S02]  /*649d0*/  ISETP.LT.AND P0, PT, R6, c[0x0][0x178], !P1 ;  /* 0x00005e0006007a0c */ /* 0x020fe40004f01270 */
[----:B--2---:R-:W-:Y:S01]  /*649e0*/  ISETP.LT.AND P4, PT, R7, c[0x0][0x178], !P1 ;  /* 0x00005e0007007a0c */ /* 0x004fe20004f81270 */
[----:B------:R-:W-:Y:S01]  /*649f0*/  IMAD.WIDE R6, R0, 0x2, R2 ;  /* 0x0000000200067825 */ /* 0x000fe200078e0202 */
[----:B------:R-:W-:-:S07]  /*64a00*/  PRMT R4, R24, 0x7632, R4 ;  /* 0x0000763218047816 */ /* 0x000fce0000000004 */
[----:B------:R0:W-:Y:S01]  /*64a10*/  @P5 STG.E.U16 [R6.64], R5 ;  /* 0x0000000506005986 */ /* 0x0001e2000c101506 */
[----:B------:R-:W-:Y:S01]  /*64a20*/  ISETP.LT.AND P5, PT, R25, c[0x0][0x178], !P1 ;  /* 0x00005e0019007a0c */ /* 0x000fe20004fa1270 */
[----:B------:R-:W-:Y:S02]  /*64a30*/  IMAD.WIDE R24, R0, 0x2, R14 ;  /* 0x0000000200187825 */ /* 0x000fe400078e020e */
[----:B0-----:R-:W2:Y:S04]  /*64a40*/  LDL.LU R7, [R1+0xac] ;  /* 0x0000ac0001077983 */ /* 0x001ea80000300800 */
[----:B------:R0:W-:Y:S04]  /*64a50*/  STL [R1+0x252c], R14 ;  /* 0x00252c0e01007387 */ /* 0x0001e80000100800 */
[----:B------:R-:W-:Y:S01]  /*64a60*/  STL [R1+0x2528], R15 ;  /* 0x0025280f01007387 */ /* 0x000fe20000100800 */
[----:B---3--:R-:W-:-:S02]  /*64a70*/  ISETP.LT.AND P6, PT, R23, c[0x0][0x178], !P1 ;  /* 0x00005e0017007a0c */ /* 0x008fc40004fc1270 */
[----:B------:R-:W-:Y:S02]  /*64a80*/  ISETP.LT.AND P1, PT, R19, c[0x0][0x178], !P1 ;  /* 0x00005e0013007a0c */ /* 0x000fe40004f21270 */
[----:B------:R-:W3:Y:S04]  /*64a90*/  LDL.LU R19, [R1+0x227c] ;  /* 0x00227c0001137983 */ /* 0x000ee80000300800 */
[----:B0-----:R-:W5:Y:S01]  /*64aa0*/  LDL R14, [R1+0x2198] ;  /* 0x00219800010e7983 */ /* 0x001f620000100800 */
[----:B----4-:R-:W-:-:S05]  /*64ab0*/  IMAD.WIDE R22, R0, 0x2, R16 ;  /* 0x0000000200167825 */ /* 0x010fca00078e0210 */
[----:B------:R-:W-:Y:S04]  /*64ac0*/  @P0 STG.E.U16 [R22.64], R28 ;  /* 0x0000001c16000986 */ /* 0x000fe8000c101506 */
[----:B------:R-:W-:Y:S04]  /*64ad0*/  @P4 STG.E.U16 [R24.64], R27 ;  /* 0x0000001b18004986 */ /* 0x000fe8000c101506 */
[----:B-----5:R0:W-:Y:S04]  /*64ae0*/  STL [R1+0x2530], R14 ;  /* 0x0025300e01007387 */ /* 0x0201e80000100800 */
[----:B0-----:R-:W4:Y:S04]  /*64af0*/  LDL.LU R14, [R1+0x46c] ;  /* 0x00046c00010e7983 */ /* 0x001f280000300800 */
[----:B------:R-:W5:Y:S04]  /*64b00*/  LDL.LU R15, [R1+0x45c] ;  /* 0x00045c00010f7983 */ /* 0x000f680000300800 */
[----:B------:R-:W4:Y:S04]  /*64b10*/  LDL R23, [R1+0xff8] ;  /* 0x000ff80001177983 */ /* 0x000f280000100800 */
[----:B------:R-:W5:Y:S01]  /*64b20*/  LDL R25, [R1+0x1d70] ;  /* 0x001d700001197983 */ /* 0x000f620000100800 */
[----:B--2---:R-:W-:Y:S01]  /*64b30*/  PRMT R5, R7, 0x7632, R5 ;  /* 0x0000763207057816 */ /* 0x004fe20000000005 */
[----:B------:R-:W-:-:S05]  /*64b40*/  IMAD.WIDE R6, R0, 0x2, R12 ;  /* 0x0000000200067825 */ /* 0x000fca00078e020c */
[----:B------:R-:W-:Y:S01]  /*64b50*/  @P6 STG.E.U16 [R6.64], R26 ;  /* 0x0000001a06006986 */ /* 0x000fe2000c101506 */
[----:B---3--:R-:W-:-:S03]  /*64b60*/  ISETP.GE.AND P0, PT, R19, c[0x0][0x17c], PT ;  /* 0x00005f0013007a0c */ /* 0x008fc60003f06270 */
[----:B------:R0:W-:Y:S01]  /*64b70*/  STL [R1+0x2524], R11 ;  /* 0x0025240b01007387 */ /* 0x0001e20000100800 */
[----:B----4-:R-:W-:Y:S01]  /*64b80*/  ISETP.LT.AND P4, PT, R23, c[0x0][0x178], !P2 ;  /* 0x00005e0017007a0c */ /* 0x010fe20005781270 */
[C---:B------:R-:W-:Y:S02]  /*64b90*/  IMAD.WIDE R22, R0.reuse, 0x2, R10 ;  /* 0x0000000200167825 */ /* 0x040fe400078e020a */
[----:B0-----:R-:W2:Y:S01]  /*64ba0*/  LDL.LU R11, [R1+0x43c] ;  /* 0x00043c00010b7983 */ /* 0x001ea20000300800 */
[----:B-----5:R-:W-:Y:S01]  /*64bb0*/  ISETP.LT.AND P6, PT, R25, c[0x0][0x178], !P2 ;  /* 0x00005e0019007a0c */ /* 0x020fe200057c1270 */
[C---:B------:R-:W-:Y:S02]  /*64bc0*/  IMAD.WIDE R24, R0.reuse, 0x2, R8 ;  /* 0x0000000200187825 */ /* 0x040fe400078e0208 */
[----:B------:R0:W-:Y:S04]  /*64bd0*/  @P5 STG.E.U16 [R22.64], R4 ;  /* 0x0000000416005986 */ /* 0x0001e8000c101506 */
[----:B------:R1:W-:Y:S04]  /*64be0*/  @P1 STG.E.U16 [R24.64], R5 ;  /* 0x0000000518001986 */ /* 0x0003e8000c101506 */
[----:B0-----:R-:W3:Y:S04]  /*64bf0*/  LDL.LU R4, [R1+0x47c] ;  /* 0x00047c0001047983 */ /* 0x001ee80000300800 */
[----:B------:R-:W4:Y:S04]  /*64c00*/  LDL.LU R19, [R1+0x2534] ;  /* 0x0025340001137983 */ /* 0x000f280000300800 */
[----:B-1----:R-:W5:Y:S01]  /*64c10*/  LDL R25, [R1+0x1e84] ;  /* 0x001e840001197983 */ /* 0x002f620000100800 */
[----:B------:R-:W-:-:S03]  /*64c20*/  IADD3 R7, R0, c[0x0][0x198], RZ ;  /* 0x0000660000077a10 */ /* 0x000fc60007ffe0ff */
[----:B------:R-:W2:Y:S02]  /*64c30*/  LDL.LU R5, [R1+0x2280] ;  /* 0x0022800001057983 */ /* 0x000ea40000300800 */
[----:B------:R-:W-:Y:S01]  /*64c40*/  IMAD.WIDE R22, R7, 0x2, R20 ;  /* 0x0000000207167825 */ /* 0x000fe200078e0214 */
[----:B------:R-:W-:-:S04]  /*64c50*/  PRMT R26, R14, 0x7632, R26 ;  /* 0x000076320e1a7816 */ /* 0x000fc8000000001a */
[----:B---3--:R0:W-:Y:S04]  /*64c60*/  @P4 STG.E.U16 [R22.64], R4 ;  /* 0x0000000416004986 */ /* 0x0081e8000c101506 */
[----:B----4-:R1:W-:Y:S01]  /*64c70*/  STL [R1+0x2520], R19 ;  /* 0x0025201301007387 */ /* 0x0103e20000100800 */
[----:B-----5:R-:W-:Y:S01]  /*64c80*/  ISETP.LT.AND P1, PT, R25, c[0x0][0x178], !P2 ;  /* 0x00005e0019007a0c */ /* 0x020fe20005721270 */
[----:B------:R-:W-:Y:S02]  /*64c90*/  IMAD.WIDE R24, R7, 0x2, R18 ;  /* 0x0000000207187825 */ /* 0x000fe400078e0212 */
[----:B0-----:R-:W3:Y:S04]  /*64ca0*/  LDL R23, [R1+0x1f9c] ;  /* 0x001f9c0001177983 */ /* 0x001ee80000100800 */
[----:B-1----:R-:W4:Y:S04]  /*64cb0*/  LDL.LU R19, [R1+0xfc] ;  /* 0x0000fc0001137983 */ /* 0x002f280000300800 */
[----:B------:R0:W-:Y:S04]  /*64cc0*/  @P6 STG.E.U16 [R24.64], R14 ;  /* 0x0000000e18006986 */ /* 0x0001e8000c101506 */
[----:B0-----:R-:W5:Y:S04]  /*64cd0*/  LDL.LU R24, [R1+0x44c] ;  /* 0x00044c0001187983 */ /* 0x001f680000300800 */
[----:B------:R-:W4:Y:S04]  /*64ce0*/  LDL R25, [R1+0x21d4] ;  /* 0x0021d40001197983 */ /* 0x000f280000100800 */
[----:B------:R-:W4:Y:S01]  /*64cf0*/  LDL.LU R14, [R1+0x2530] ;  /* 0x00253000010e7983 */ /* 0x000f220000300800 */
[----:B------:R-:W-:-:S02]  /*64d00*/  ISETP.LT.AND P5, PT, R29, c[0x0][0x178], !P2 ;  /* 0x00005e001d007a0c */ /* 0x000fc400057a1270 */
[----:B--2---:R-:W-:Y:S02]  /*64d10*/  ISETP.GE.AND P4, PT, R5, c[0x0][0x17c], PT ;  /* 0x00005f0005007a0c */ /* 0x004fe40003f86270 */
[----:B------:R-:W-:Y:S01]  /*64d20*/  PRMT R6, R4, 0x7632, R6 ;  /* 0x0000763204067816 */ /* 0x000fe20000000006 */
[----:B------:R-:W-:-:S08]  /*64d30*/  IMAD.WIDE R4, R7, 0x2, R2 ;  /* 0x0000000207047825 */ /* 0x000fd000078e0202 */
[----:B------:R0:W-:Y:S04]  /*64d40*/  @P5 STG.E.U16 [R4.64], R15 ;  /* 0x0000000f04005986 */ /* 0x0001e8000c101506 */
[----:B0-----:R-:W2:Y:S01]  /*64d50*/  LDL.LU R4, [R1+0x10c] ;  /* 0x00010c0001047983 */ /* 0x001ea20000300800 */
[----:B------:R-:W-:Y:S02]  /*64d60*/  PRMT R5, R15, 0x7632, R5 ;  /* 0x000076320f057816 */ /* 0x000fe40000000005 */
[----:B---3--:R-:W-:Y:S01]  /*64d70*/  ISETP.LT.AND P6, PT, R23, c[0x0][0x178], !P2 ;  /* 0x00005e0017007a0c */ /* 0x008fe200057c1270 */
[----:B------:R-:W-:-:S05]  /*64d80*/  IMAD.WIDE R22, R7, 0x2, R16 ;  /* 0x0000000207167825 */ /* 0x000fca00078e0210 */
[----:B-----5:R0:W-:Y:S01]  /*64d90*/  @P1 STG.E.U16 [R22.64], R24 ;  /* 0x0000001816001986 */ /* 0x0201e2000c101506 */
[----:B----4-:R-:W-:-:S03]  /*64da0*/  ISETP.LT.AND P5, PT, R14, c[0x0][0x178], !P2 ;  /* 0x00005e000e007a0c */ /* 0x010fc600057a1270 */
[----:B------:R-:W3:Y:S04]  /*64db0*/  LDL.LU R14, [R1+0x252c] ;  /* 0x00252c00010e7983 */ /* 0x000ee80000300800 */
[----:B------:R-:W3:Y:S04]  /*64dc0*/  LDL.LU R15, [R1+0x2528] ;  /* 0x00252800010f7983 */ /* 0x000ee80000300800 */
[----:B0-----:R-:W4:Y:S01]  /*64dd0*/  LDL R23, [R1+0x21d0] ;  /* 0x0021d00001177983 */ /* 0x001f220000100800 */
[----:B------:R-:W-:Y:S02]  /*64de0*/  PRMT R27, R24, 0x7632, R27 ;  /* 0x00007632181b7816 */ /* 0x000fe4000000001b */
[----:B------:R-:W-:Y:S01]  /*64df0*/  PRMT R28, R11, 0x7632, R28 ;  /* 0x000076320b1c7816 */ /* 0x000fe2000000001c */
[----:B---3--:R0:W-:Y:S01]  /*64e00*/  STL.64 [R1+0x2518], R14 ;  /* 0x0025180e01007387 */ /* 0x0081e20000100a00 */
[----:B----4-:R-:W-:Y:S01]  /*64e10*/  ISETP.LT.AND P1, PT, R23, c[0x0][0x178], !P2 ;  /* 0x00005e0017007a0c */ /* 0x010fe20005721270 */
[----:B------:R-:W-:Y:S01]  /*64e20*/  IMAD.WIDE R22, R7, 0x2, R14 ;  /* 0x0000000207167825 */ /* 0x000fe200078e020e */
[----:B------:R-:W-:-:S03]  /*64e30*/  ISETP.LT.AND P2, PT, R25, c[0x0][0x178], !P2 ;  /* 0x00005e0019007a0c */ /* 0x000fc60005741270 */
[----:B------:R-:W-:Y:S01]  /*64e40*/  IMAD.WIDE R24, R7, 0x2, R12 ;  /* 0x0000000207187825 */ /* 0x000fe200078e020c */
[----:B0-----:R-:W3:Y:S04]  /*64e50*/  LDL R14, [R1+0x21d0] ;  /* 0x0021d000010e7983 */ /* 0x001ee80000100800 */
[----:B------:R-:W4:Y:S04]  /*64e60*/  LDL.LU R15, [R1+0x4e4] ;  /* 0x0004e400010f7983 */ /* 0x000f280000300800 */
[----:B------:R0:W-:Y:S04]  /*64e70*/  STL.64 [R1+0x2510], R12 ;  /* 0x0025100c01007387 */ /* 0x0001e80000100a00 */
[----:B------:R1:W-:Y:S04]  /*64e80*/  @P6 STG.E.U16 [R22.64], R11 ;  /* 0x0000000b16006986 */ /* 0x0003e8000c101506 */
[----:B0-----:R-:W5:Y:S04]  /*64e90*/  LDL.LU R12, [R1+0xec] ;  /* 0x0000ec00010c7983 */ /* 0x001f680000300800 */
[----:B------:R-:W3:Y:S04]  /*64ea0*/  LDL R13, [R1+0x2198] ;  /* 0x00219800010d7983 */ /* 0x000ee80000100800 */
[----:B-1----:R-:W3:Y:S04]  /*64eb0*/  LDL.LU R11, [R1+0x2524] ;  /* 0x00252400010b7983 */ /* 0x002ee80000300800 */
[----:B------:R-:W3:Y:S04]  /*64ec0*/  LDL R23, [R1+0xff8] ;  /* 0x000ff80001177983 */ /* 0x000ee80000100800 */
[----:B--2---:R0:W-:Y:S04]  /*64ed0*/  @P5 STG.E.U16 [R24.64], R4 ;  /* 0x0000000418005986 */ /* 0x0041e8000c101506 */
[----:B0-----:R-:W2:Y:S01]  /*64ee0*/  LDL R25, [R1+0x1d70] ;  /* 0x001d700001197983 */ /* 0x001ea20000100800 */
[----:B------:R-:W-:-:S02]  /*64ef0*/  PRMT R0, R4, 0x7632, R0 ;  /* 0x0000763204007816 */ /* 0x000fc40000000000 */
[----:B------:R-:W-:Y:S02]  /*64f00*/  IADD3 R4, R7, c[0x0][0x198], RZ ;  /* 0x0000660007047a10 */ /* 0x000fe40007ffe0ff */
[----:B---3--:R-:W-:Y:S01]  /*64f10*/  ISETP.LT.AND P6, PT, R23, c[0x0][0x178], !P3 ;  /* 0x00005e0017007a0c */ /* 0x008fe20005fc1270 */
[----:B------:R-:W-:-:S05]  /*64f20*/  IMAD.WIDE R22, R7, 0x2, R10 ;  /* 0x0000000207167825 */ /* 0x000fca00078e020a */
[----:B------:R0:W-:Y:S01]  /*64f30*/  @P1 STG.E.U16 [R22.64], R19 ;  /* 0x0000001316001986 */ /* 0x0001e2000c101506 */
[----:B--2---:R-:W-:Y:S01]  /*64f40*/  ISETP.LT.AND P5, PT, R25, c[0x0][0x178], !P3 ;  /* 0x00005e0019007a0c */ /* 0x004fe20005fa1270 */
[----:B------:R-:W-:Y:S01]  /*64f50*/  IMAD.WIDE R24, R7, 0x2, R8 ;  /* 0x0000000207187825 */ /* 0x000fe200078e0208 */
[----:B------:R-:W-:Y:S02]  /*64f60*/  PRMT R7, R19, 0x7632, R7 ;  /* 0x0000763213077816 */ /* 0x000fe40000000007 */
[----:B0-----:R-:W2:Y:S01]  /*64f70*/  LDL.LU R19, [R1+0x2520] ;  /* 0x0025200001137983 */ /* 0x001ea20000300800 */
[----:B------:R-:W-:-:S03]  /*64f80*/  IMAD.WIDE R22, R4, 0x2, R20 ;  /* 0x0000000204167825 */ /* 0x000fc600078e0214 */
[----:B-----5:R0:W-:Y:S04]  /*64f90*/  @P2 STG.E.U16 [R24.64], R12 ;  /* 0x0000000c18002986 */ /* 0x0201e8000c101506 */
[----:B------:R1:W-:Y:S04]  /*64fa0*/  @P6 STG.E.U16 [R22.64], R6 ;  /* 0x0000000616006986 */ /* 0x0003e8000c101506 */
[----:B0-----:R-:W3:Y:S04]  /*64fb0*/  LDL R25, [R1+0x1e84] ;  /* 0x001e840001197983 */ /* 0x001ee80000100800 */
[----:B-1----:R-:W5:Y:S01]  /*64fc0*/  LDL R23, [R1+0x1f9c] ;  /* 0x001f9c0001177983 */ /* 0x002f620000100800 */
[----:B------:R-:W-:-:S02]  /*64fd0*/  ISETP.LT.AND P1, PT, R29, c[0x0][0x178], !P3 ;  /* 0x00005e001d007a0c */ /* 0x000fc40005f21270 */
[----:B------:R-:W-:Y:S02]  /*64fe0*/  PRMT R6, R12, 0x7632, R6 ;  /* 0x000076320c067816 */ /* 0x000fe40000000006 */
[----:B---3--:R-:W-:Y:S01]  /*64ff0*/  ISETP.LT.AND P2, PT, R25, c[0x0][0x178], !P3 ;  /* 0x00005e0019007a0c */ /* 0x008fe20005f41270 */
[----:B--2---:R-:W-:Y:S01]  /*65000*/  IMAD.WIDE R24, R4, 0x2, R18 ;  /* 0x0000000204187825 */ /* 0x004fe200078e0212 */
[----:B-----5:R-:W-:-:S03]  /*65010*/  ISETP.LT.AND P6, PT, R23, c[0x0][0x178], !P3 ;  /* 0x00005e0017007a0c */ /* 0x020fc60005fc1270 */
[----:B------:R-:W-:Y:S01]  /*65020*/  IMAD.WIDE R22, R4, 0x2, R2 ;  /* 0x0000000204167825 */ /* 0x000fe200078e0202 */
[----:B------:R0:W-:Y:S01]  /*65030*/  @P5 STG.E.U16 [R24.64], R26 ;  /* 0x0000001a18005986 */ /* 0x0001e2000c101506 */
[----:B------:R-:W-:-:S03]  /*65040*/  ISETP.LT.AND P5, PT, R13, c[0x0][0x178], !P3 ;  /* 0x00005e000d007a0c */ /* 0x000fc60005fa1270 */
[----:B------:R1:W-:Y:S01]  /*65050*/  @P1 STG.E.U16 [R22.64], R5 ;  /* 0x0000000516001986 */ /* 0x0003e2000c101506 */
[----:B------:R-:W-:-:S03]  /*65060*/  ISETP.LT.AND P1, PT, R14, c[0x0][0x178], !P3 ;  /* 0x00005e000e007a0c */ /* 0x000fc60005f21270 */
[----:B----4-:R-:W2:Y:S04]  /*65070*/  LDS.128 R12, [R15] ;  /* 0x000000000f0c7984 */ /* 0x010ea80000000c00 */
[----:B0-----:R-:W3:Y:S04]  /*65080*/  LDL R26, [R1+0xff8] ;  /* 0x000ff800011a7983 */ /* 0x001ee80000100800 */
[----:B------:R-:W-:Y:S04]  /*65090*/  STL [R1+0x250c], R17 ;  /* 0x00250c1101007387 */ /* 0x000fe80000100800 */
[----:B-1----:R-:W4:Y:S04]  /*650a0*/  LDL R5, [R1+0x21d4] ;  /* 0x0021d40001057983 */ /* 0x002f280000100800 */
[----:B--2---:R-:W-:Y:S04]  /*650b0*/  STL.64 [R1+0x20], R12 ;  /* 0x0000200c01007387 */ /* 0x004fe80000100a00 */
[----:B------:R0:W-:Y:S04]  /*650c0*/  STL.64 [R1+0x28], R14 ;  /* 0x0000280e01007387 */ /* 0x0001e80000100a00 */
[----:B0-----:R-:W2:Y:S01]  /*650d0*/  LDL.LU.64 R14, [R1+0x2518] ;  /* 0x00251800010e7983 */ /* 0x001ea20000300a00 */
[----:B------:R-:W-:-:S03]  /*650e0*/  IMAD.WIDE R24, R4, 0x2, R16 ;  /* 0x0000000204187825 */ /* 0x000fc600078e0210 */
[----:B------:R-:W5:Y:S04]  /*650f0*/  LDL.LU.64 R12, [R1+0x2510] ;  /* 0x00251000010c7983 */ /* 0x000f680000300a00 */
[----:B------:R-:W3:Y:S04]  /*65100*/  LDL R17, [R1+0x160] ;  /* 0x0001600001117983 */ /* 0x000ee80000100800 */
[----:B------:R-:W-:Y:S01]  /*65110*/  @P2 STG.E.U16 [R24.64], R27 ;  /* 0x0000001b18002986 */ /* 0x000fe2000c101506 */
[----:B--2---:R-:W-:-:S03]  /*65120*/  IMAD.WIDE R22, R4, 0x2, R14 ;  /* 0x0000000204167825 */ /* 0x004fc600078e020e */
[----:B------:R0:W-:Y:S04]  /*65130*/  STL [R1+0x2508], R15 ;  /* 0x0025080f01007387 */ /* 0x0001e80000100800 */
[----:B------:R-:W-:Y:S04]  /*65140*/  @P6 STG.E.U16 [R22.64], R28 ;  /* 0x0000001c16006986 */ /* 0x000fe8000c101506 */
[----:B0-----:R-:W2:Y:S04]  /*65150*/  LDL R15, [R1+0x150] ;  /* 0x00015000010f7983 */ /* 0x001ea80000100800 */
[----:B------:R0:W-:Y:S04]  /*65160*/  STL [R1+0x24fc], R28 ;  /* 0x0024fc1c01007387 */ /* 0x0001e80000100800 */
[----:B0-----:R-:W2:Y:S01]  /*65170*/  LDL R28, [R1+0x1d70] ;  /* 0x001d7000011c7983 */ /* 0x001ea20000100800 */
[----:B----4-:R-:W-:Y:S01]  /*65180*/  ISETP.LT.AND P3, PT, R5, c[0x0][0x178], !P3 ;  /* 0x00005e0005007a0c */ /* 0x010fe20005f61270 */
[----:B-----5:R-:W-:Y:S01]  /*65190*/  IMAD.WIDE R24, R4, 0x2, R12 ;  /* 0x0000000204187825 */ /* 0x020fe200078e020c */
[----:B--2---:R-:W-:Y:S01]  /*651a0*/  ISETP.LT.AND P6, PT, R28, c[0x0][0x178], !P0 ;  /* 0x00005e001c007a0c */ /* 0x004fe200047c1270 */
[----:B------:R0:W-:Y:S04]  /*651b0*/  STL [R1+0x2500], R28 ;  /* 0x0025001c01007387 */ /* 0x0001e80000100800 */
[----:B0-----:R-:W2:Y:S01]  /*651c0*/  LDL R28, [R1+0x20] ;  /* 0x00002000011c7983 */ /* 0x001ea20000100800 */
[----:B------:R-:W-:Y:S01]  /*651d0*/  IMAD.WIDE R22, R4, 0x2, R10 ;  /* 0x0000000204167825 */ /* 0x000fe200078e020a */
[----:B---3--:R-:W-:-:S02]  /*651e0*/  ISETP.LT.AND P2, PT, R26, c[0x0][0x178], !P0 ;  /* 0x00005e001a007a0c */ /* 0x008fc40004741270 */
[----:B------:R-:W-:Y:S01]  /*651f0*/  @P5 STG.E.U16 [R24.64], R0 ;  /* 0x0000000018005986 */ /* 0x000fe2000c101506 */
[----:B------:R-:W-:-:S03]  /*65200*/  IMAD.WIDE R26, R4, 0x2, R8 ;  /* 0x00000002041a7825 */ /* 0x000fc600078e0208 */
[----:B------:R0:W-:Y:S04]  /*65210*/  @P1 STG.E.U16 [R22.64], R7 ;  /* 0x0000000716001986 */ /* 0x0001e8000c101506 */
[----:B------:R1:W-:Y:S04]  /*65220*/  @P3 STG.E.U16 [R26.64], R6 ;  /* 0x000000061a003986 */ /* 0x0003e8000c101506 */
[----:B--2---:R2:W-:Y:S04]  /*65230*/  STL [R1+0x2504], R28 ;  /* 0x0025041c01007387 */ /* 0x0045e80000100800 */
[----:B0-----:R-:W3:Y:S04]  /*65240*/  LDL R23, [R1+0x1e84] ;  /* 0x001e840001177983 */ /* 0x001ee80000100800 */
[----:B-1----:R-:W4:Y:S04]  /*65250*/  LDL R6, [R1+0x170] ;  /* 0x0001700001067983 */ /* 0x002f280000100800 */
[----:B------:R-:W5:Y:S01]  /*65260*/  LDL R7, [R1+0x1f9c] ;  /* 0x001f9c0001077983 */ /* 0x000f620000100800 */
[----:B------:R-:W-:-:S02]  /*65270*/  IADD3 R5, R4, c[0x0][0x198], RZ ;  /* 0x0000660004057a10 */ /* 0x000fc40007ffe0ff */
[----:B------:R-:W-:Y:S01]  /*65280*/  ISETP.LT.AND P5, PT, R29, c[0x0][0x178], !P0 ;  /* 0x00005e001d007a0c */ /* 0x000fe200047a1270 */
[----:B--2---:R-:W2:Y:S02]  /*65290*/  LDL R28, [R1+0x120] ;  /* 0x00012000011c7983 */ /* 0x004ea40000100800 */
[----:B------:R-:W-:Y:S02]  /*652a0*/  IMAD.WIDE R24, R5, 0x2, R20 ;  /* 0x0000000205187825 */ /* 0x000fe400078e0214 */
[----:B------:R-:W2:Y:S04]  /*652b0*/  LDL R4, [R1+0x130] ;  /* 0x0001300001047983 */ /* 0x000ea80000100800 */
[----:B------:R-:W2:Y:S01]  /*652c0*/  LDL R26, [R1+0xff8] ;  /* 0x000ff800011a7983 */ /* 0x000ea20000100800 */
[----:B---3--:R-:W-:Y:S01]  /*652d0*/  ISETP.LT.AND P1, PT, R23, c[0x0][0x178], !P0 ;  /* 0x00005e0017007a0c */ /* 0x008fe20004721270 */
[----:B------:R-:W-:-:S02]  /*652e0*/  IMAD.WIDE R22, R5, 0x2, R18 ;  /* 0x0000000205167825 */ /* 0x000fc400078e0212 */
[----:B----4-:R0:W-:Y:S04]  /*652f0*/  @P2 STG.E.U16 [R24.64], R6 ;  /* 0x0000000618002986 */ /* 0x0101e8000c101506 */
[----:B------:R1:W-:Y:S01]  /*65300*/  @P6 STG.E.U16 [R22.64], R17 ;  /* 0x0000001116006986 */ /* 0x0003e2000c101506 */
[----:B-----5:R-:W-:-:S03]  /*65310*/  ISETP.LT.AND P2, PT, R7, c[0x0][0x178], !P0 ;  /* 0x00005e0007007a0c */ /* 0x020fc60004741270 */
[----:B0-----:R-:W3:Y:S01]  /*65320*/  LDL.LU R24, [R1+0x2284] ;  /* 0x0022840001187983 */ /* 0x001ee20000300800 */
[----:B------:R-:W-:-:S03]  /*65330*/  IMAD.WIDE R6, R5, 0x2, R2 ;  /* 0x0000000205067825 */ /* 0x000fc600078e0202 */
[----:B------:R-:W4:Y:S04]  /*65340*/  LDL R25, [R1+0x21d4] ;  /* 0x0021d40001197983 */ /* 0x000f280000100800 */
[----:B-1----:R-:W5:Y:S04]  /*65350*/  LDL.LU R17, [R1+0x250c] ;  /* 0x00250c0001117983 */ /* 0x002f680000300800 */
[----:B------:R-:W2:Y:S04]  /*65360*/  LDL R22, [R1+0x2198] ;  /* 0x0021980001167983 */ /* 0x000ea80000100800 */
[----:B------:R-:W4:Y:S04]  /*65370*/  LDL R23, [R1+0x21d0] ;  /* 0x0021d00001177983 */ /* 0x000f280000100800 */
[----:B------:R0:W-:Y:S04]  /*65380*/  @P5 STG.E.U16 [R6.64], R15 ;  /* 0x0000000f06005986 */ /* 0x0001e8000c101506 */
[----:B0-----:R-:W5:Y:S04]  /*65390*/  LDL.LU R15, [R1+0x2508] ;  /* 0x00250800010f7983 */ /* 0x001f680000300800 */
[----:B------:R-:W5:Y:S01]  /*653a0*/  LDL R7, [R1+0x140] ;  /* 0x0001400001077983 */ /* 0x000f620000100800 */
[----:B---3--:R-:W-:-:S02]  /*653b0*/  ISETP.GE.AND P5, PT, R24, c[0x0][0x17c], PT ;  /* 0x00005f0018007a0c */ /* 0x008fc40003fa6270 */
[----:B--2---:R-:W-:Y:S02]  /*653c0*/  ISETP.LT.AND P6, PT, R22, c[0x0][0x178], !P0 ;  /* 0x00005e0016007a0c */ /* 0x004fe400047c1270 */
[----:B----4-:R-:W-:Y:S01]  /*653d0*/  ISETP.LT.AND P3, PT, R23, c[0x0][0x178], !P0 ;  /* 0x00005e0017007a0c */ /* 0x010fe20004761270 */
[----:B-----5:R-:W-:Y:S01]  /*653e0*/  IMAD.WIDE R22, R5, 0x2, R16 ;  /* 0x0000000205167825 */ /* 0x020fe200078e0210 */
[----:B------:R-:W-:-:S03]  /*653f0*/  ISETP.LT.AND P0, PT, R25, c[0x0][0x178], !P0 ;  /* 0x00005e0019007a0c */ /* 0x000fc60004701270 */
[C---:B------:R-:W-:Y:S01]  /*65400*/  IMAD.WIDE R24, R5.reuse, 0x2, R14 ;  /* 0x0000000205187825 */ /* 0x040fe200078e020e */
[----:B------:R0:W-:Y:S04]  /*65410*/  @P1 STG.E.U16 [R22.64], R7 ;  /* 0x0000000716001986 */ /* 0x0001e8000c101506 */
[----:B------:R1:W-:Y:S01]  /*65420*/  @P2 STG.E.U16 [R24.64], R4 ;  /* 0x0000000418002986 */ /* 0x0003e2000c101506 */
[----:B0-----:R-:W-:-:S03]  /*65430*/  IMAD.WIDE R6, R5, 0x2, R12 ;  /* 0x0000000205067825 */ /* 0x001fc600078e020c */
[----:B-1----:R-:W2:Y:S04]  /*65440*/  LDL.LU R24, [R1+0x150] ;  /* 0x0001500001187983 */ /* 0x002ea80000300800 */
[----:B------:R-:W3:Y:S04]  /*65450*/  LDL.LU R25, [R1+0x140] ;  /* 0x0001400001197983 */ /* 0x000ee80000300800 */
[----:B------:R0:W-:Y:S04]  /*65460*/  @P6 STG.E.U16 [R6.64], R28 ;  /* 0x0000001c06006986 */ /* 0x0001e8000c101506 */
[----:B0-----:R-:W4:Y:S04]  /*65470*/  LDL.LU R28, [R1+0x2504] ;  /* 0x00250400011c7983 */ /* 0x001f280000300800 */
[----:B------:R-:W5:Y:S01]  /*65480*/  LDL R6, [R1+0x110] ;  /* 0x0001100001067983 */ /* 0x000f620000100800 */
[----:B------:R-:W-:Y:S01]  /*65490*/  ISETP.LT.AND P1, PT, R26, c[0x0][0x178], !P4 ;  /* 0x00005e001a007a0c */ /* 0x000fe20006721270 */
[C---:B------:R-:W-:Y:S01]  /*654a0*/  IMAD.WIDE R22, R5.reuse, 0x2, R10 ;  /* 0x0000000205167825 */ /* 0x040fe200078e020a */
[C---:B------:R-:W-:Y:S01]  /*654b0*/  IADD3 R26, R5.reuse, c[0x0][0x198], RZ ;  /* 0x00006600051a7a10 */ /* 0x040fe20007ffe0ff */
[----:B------:R-:W2:Y:S02]  /*654c0*/  LDL.LU R7, [R1+0x170] ;  /* 0x0001700001077983 */ /* 0x000ea40000300800 */
[----:B------:R-:W-:-:S02]  /*654d0*/  IMAD.WIDE R4, R5, 0x2, R8 ;  /* 0x0000000205047825 */ /* 0x000fc400078e0208 */
[----:B-----5:R0:W-:Y:S04]  /*654e0*/  @P3 STG.E.U16 [R22.64], R6 ;  /* 0x0000000616003986 */ /* 0x0201e8000c101506 */
[----:B----4-:R1:W-:Y:S04]  /*654f0*/  @P0 STG.E.U16 [R4.64], R28 ;  /* 0x0000001c04000986 */ /* 0x0103e8000c101506 */
[----:B0-----:R-:W4:Y:S04]  /*65500*/  LDL R22, [R1+0x1f9c] ;  /* 0x001f9c0001167983 */ /* 0x001f280000100800 */
[----:B------:R-:W5:Y:S04]  /*65510*/  LDL.LU R23, [R1+0x160] ;  /* 0x0001600001177983 */ /* 0x000f680000300800 */
[----:B-1----:R-:W2:Y:S01]  /*65520*/  LDL.LU R28, [R1+0x2500] ;  /* 0x00250000011c7983 */ /* 0x002ea20000300800 */
[----:B------:R-:W-:-:S03]  /*65530*/  ISETP.LT.AND P2, PT, R29, c[0x0][0x178], !P4 ;  /* 0x00005e001d007a0c */ /* 0x000fc60006741270 */
[----:B------:R-:W3:Y:S04]  /*65540*/  LDL R4, [R1+0x1e84] ;  /* 0x001e840001047983 */ /* 0x000ee80000100800 */
[----:B------:R-:W3:Y:S01]  /*65550*/  LDL.LU R5, [R1+0x130] ;  /* 0x0001300001057983 */ /* 0x000ee20000300800 */
[----:B--2---:R-:W-:-:S03]  /*65560*/  ISETP.LT.AND P0, PT, R28, c[0x0][0x178], !P4 ;  /* 0x00005e001c007a0c */ /* 0x004fc60006701270 */
[----:B------:R-:W2:Y:S04]  /*65570*/  LDL.LU R28, [R1+0x24fc] ;  /* 0x0024fc00011c7983 */ /* 0x000ea80000300800 */
[----:B------:R-:W2:Y:S01]  /*65580*/  LDL.LU R29, [R1+0x24f8] ;  /* 0x0024f800011d7983 */ /* 0x000ea20000300800 */
[----:B------:R-:W-:Y:S01]  /*65590*/  PRMT R0, R7, 0x7632, R0 ;  /* 0x0000763207007816 */ /* 0x000fe20000000000 */
[----:B------:R-:W-:Y:S02]  /*655a0*/  IMAD.WIDE R6, R26, 0x2, R20 ;  /* 0x000000021a067825 */ /* 0x000fe400078e0214 */
[----:B------:R-:W-:Y:S01]  /*655b0*/  STL [R1+0x24f0], R18 ;  /* 0x0024f01201007387 */ /* 0x000fe20000100800 */
[----:B-----5:R-:W-:-:S03]  /*655c0*/  PRMT R27, R23, 0x7632, R27 ;  /* 0x00007632171b7816 */ /* 0x020fc6000000001b */
[----:B------:R-:W-:Y:S04]  /*655d0*/  STL [R1+0x24ec], R19 ;  /* 0x0024ec1301007387 */ /* 0x000fe80000100800 */
[----:B------:R-:W-:Y:S04]  /*655e0*/  STL [R1+0x24f4], R3 ;  /* 0x0024f40301007387 */ /* 0x000fe80000100800 */
[----:B------:R0:W-:Y:S01]  /*655f0*/  @P1 STG.E.U16 [R6.64], R0 ;  /* 0x0000000006001986 */ /* 0x0001e2000c101506 */
[----:B----4-:R-:W-:-:S03]  /*65600*/  ISETP.LT.AND P1, PT, R22, c[0x0][0x178], !P4 ;  /* 0x00005e0016007a0c */ /* 0x010fc60006721270 */
[----:B------:R-:W-:Y:S01]  /*65610*/  STL [R1+0x24e0], R16 ;  /* 0x0024e01001007387 */ /* 0x000fe20000100800 */
[----:B------:R-:W-:-:S03]  /*65620*/  IMAD.WIDE R22, R26, 0x2, R2 ;  /* 0x000000021a167825 */ /* 0x000fc600078e0202 */
[----:B------:R1:W-:Y:S01]  /*65630*/  STL [R1+0x24dc], R17 ;  /* 0x0024dc1101007387 */ /* 0x0003e20000100800 */
[----:B0-----:R-:W-:Y:S01]  /*65640*/  IMAD.WIDE R6, R26, 0x2, R18 ;  /* 0x000000021a067825 */ /* 0x001fe200078e0212 */
[----:B---3--:R-:W-:Y:S02]  /*65650*/  ISETP.LT.AND P3, PT, R4, c[0x0][0x178], !P4 ;  /* 0x00005e0004007a0c */ /* 0x008fe40006761270 */
[----:B------:R-:W-:Y:S01]  /*65660*/  PRMT R0, R5, 0x7632, R0 ;  /* 0x0000763205007816 */ /* 0x000fe20000000000 */
[----:B------:R-:W-:Y:S01]  /*65670*/  IMAD.WIDE R4, R26, 0x2, R14 ;  /* 0x000000021a047825 */ /* 0x000fe200078e020e */
[----:B------:R0:W-:Y:S01]  /*65680*/  @P0 STG.E.U16 [R6.64], R27 ;  /* 0x0000001b06000986 */ /* 0x0001e2000c101506 */
[----:B--2---:R-:W-:Y:S02]  /*65690*/  PRMT R28, R24, 0x7632, R28 ;  /* 0x00007632181c7816 */ /* 0x004fe4000000001c */
[----:B------:R-:W-:Y:S01]  /*656a0*/  PRMT R29, R25, 0x7632, R29 ;  /* 0x00007632191d7816 */ /* 0x000fe2000000001d */
[----:B------:R-:W-:-:S02]  /*656b0*/  IMAD.WIDE R24, R26, 0x2, R16 ;  /* 0x000000021a187825 */ /* 0x000fc400078e0210 */
[----:B-1----:R-:W2:Y:S04]  /*656c0*/  LDL.LU R17, [R1+0x4e0] ;  /* 0x0004e00001117983 */ /* 0x002ea80000300800 */
[----:B------:R-:W3:Y:S04]  /*656d0*/  LDL.LU R16, [R1+0x20] ;  /* 0x0000200001107983 */ /* 0x000ee80000300800 */
[----:B------:R-:W4:Y:S04]  /*656e0*/  LDL R3, [R1+0x1dcc] ;  /* 0x001dcc0001037983 */ /* 0x000f280000100800 */
[----:B------:R-:W-:Y:S04]  /*656f0*/  STL [R1+0x24e8], R14 ;  /* 0x0024e80e01007387 */ /* 0x000fe80000100800 */
[----:B------:R1:W-:Y:S04]  /*65700*/  STL [R1+0x24e4], R15 ;  /* 0x0024e40f01007387 */ /* 0x0003e80000100800 */
[----:B0-----:R-:W5:Y:S04]  /*65710*/  LDL R6, [R1+0x21d4] ;  /* 0x0021d40001067983 */ /* 0x001f680000100800 */
[----:B------:R-:W2:Y:S04]  /*65720*/  LDL R7, [R1+0xff8] ;  /* 0x000ff80001077983 */ /* 0x000ea80000100800 */
[----:B-1----:R-:W3:Y:S04]  /*65730*/  LDL R15, [R1+0x2198] ;  /* 0x00219800010f7983 */ /* 0x002ee80000100800 */
[----:B------:R-:W4:Y:S04]  /*65740*/  LDL.LU R27, [R1+0x110] ;  /* 0x00011000011b7983 */ /* 0x000f280000300800 */
[----:B------:R0:W-:Y:S04]  /*65750*/  @P2 STG.E.U16 [R22.64], R28 ;  /* 0x0000001c16002986 */ /* 0x0001e8000c101506 */
[----:B0-----:R-:W4:Y:S04]  /*65760*/  LDL.LU R22, [R1+0x120] ;  /* 0x0001200001167983 */ /* 0x001f280000300800 */
[----:B------:R-:W4:Y:S04]  /*65770*/  LDL R23, [R1+0x21d0] ;  /* 0x0021d00001177983 */ /* 0x000f280000100800 */
[----:B------:R-:W-:Y:S04]  /*65780*/  @P3 STG.E.U16 [R24.64], R29 ;  /* 0x0000001d18003986 */ /* 0x000fe8000c101506 */
[----:B------:R-:W-:Y:S01]  /*65790*/  @P1 STG.E.U16 [R4.64], R0 ;  /* 0x0000000004001986 */ /* 0x000fe2000c101506 */
[----:B--2---:R-:W-:-:S02]  /*657a0*/  ISETP.LT.AND P6, PT, R7, c[0x0][0x178], !P5 ;  /* 0x00005e0007007a0c */ /* 0x004fc40006fc1270 */
[----:B---3--:R-:W-:Y:S02]  /*657b0*/  ISETP.LT.AND P1, PT, R15, c[0x0][0x178], !P4 ;  /* 0x00005e000f007a0c */ /* 0x008fe40006721270 */
[----:B----4-:R-:W-:Y:S02]  /*657c0*/  ISETP.LT.AND P3, PT, R23, c[0x0][0x178], !P4 ;  /* 0x00005e0017007a0c */ /* 0x010fe40006761270 */
[----:B-----5:R-:W-:Y:S02]  /*657d0*/  ISETP.LT.AND P4, PT, R6, c[0x0][0x178], !P4 ;  /* 0x00005e0006007a0c */ /* 0x020fe40006781270 */
[----:B------:R0:W1:Y:S04]  /*657e0*/  LDS.128 R4, [R17] ;  /* 0x0000000011047984 */ /* 0x0000680000000c00 */
[----:B0-----:R-:W2:Y:S04]  /*657f0*/  LDL R17, [R1+0x1d0] ;  /* 0x0001d00001117983 */ /* 0x001ea80000100800 */
[----:B-1----:R0:W-:Y:S04]  /*65800*/  STL [R1+0x24d0], R4 ;  /* 0x0024d00401007387 */ /* 0x0021e80000100800 */
[----:B0-----:R-:W3:Y:S04]  /*65810*/  LDL R4, [R1+0x1f9c] ;  /* 0x001f9c0001047983 */ /* 0x001ee80000100800 */
[----:B------:R0:W-:Y:S04]  /*65820*/  STL [R1+0x2444], R5 ;  /* 0x0024440501007387 */ /* 0x0001e80000100800 */
[----:B0-----:R-:W4:Y:S04]  /*65830*/  LDL R5, [R1+0x1d70] ;  /* 0x001d700001057983 */ /* 0x001f280000100800 */
[----:B------:R-:W-:Y:S04]  /*65840*/  STL [R1+0x23d0], R6 ;  /* 0x0023d00601007387 */ /* 0x000fe80000100800 */
[----:B------:R-:W-:Y:S04]  /*65850*/  STL [R1+0x2340], R7 ;  /* 0x0023400701007387 */ /* 0x000fe80000100800 */
[----:B------:R0:W-:Y:S04]  /*65860*/  STL [R1+0x237c], R7 ;  /* 0x00237c0701007387 */ /* 0x0001e80000100800 */
[----:B0-----:R-:W5:Y:S01]  /*65870*/  LDL R7, [R1+0xff8] ;  /* 0x000ff80001077983 */ /* 0x001f620000100800 */
[----:B------:R-:W-:-:S03]  /*65880*/  PRMT R18, R22, 0x7632, R18 ;  /* 0x0000763216127816 */ /* 0x000fc60000000012 */
[----:B-----5:R0:W-:Y:S04]  /*65890*/  STL [R1+0x24d4], R7 ;  /* 0x0024d40701007387 */ /* 0x0201e80000100800 */
[----:B0-----:R-:W5:Y:S01]  /*658a0*/  LDL R7, [R1+0x1b0] ;  /* 0x0001b00001077983 */ /* 0x001f620000100800 */
[----:B------:R-:W-:Y:S01]  /*658b0*/  IMAD.WIDE R22, R26, 0x2, R12 ;  /* 0x000000021a167825 */ /* 0x000fe200078e020c */
[----:B------:R-:W-:Y:S02]  /*658c0*/  PRMT R19, R27, 0x7632, R19 ;  /* 0x000076321b137816 */ /* 0x000fe40000000013 */
[----:B------:R-:W-:Y:S01]  /*658d0*/  PRMT R14, R16, 0x7632, R14 ;  /* 0x00007632100e7816 */ /* 0x000fe2000000000e */
[C---:B------:R-:W-:Y:S01]  /*658e0*/  IMAD.WIDE R24, R26.reuse, 0x2, R10 ;  /* 0x000000021a187825 */ /* 0x040fe200078e020a */
[----:B------:R-:W-:Y:S01]  /*658f0*/  ISETP.LT.AND P2, PT, R3, c[0x0][0x178], !P5 ;  /* 0x00005e0003007a0c */ /* 0x000fe20006f41270 */
[----:B------:R-:W-:Y:S01]  /*65900*/  @P1 STG.E.U16 [R22.64], R18 ;  /* 0x0000001216001986 */ /* 0x000fe2000c101506 */
[----:B------:R-:W-:-:S03]  /*65910*/  IADD3 R0, R26, c[0x0][0x198], RZ ;  /* 0x000066001a007a10 */ /* 0x000fc60007ffe0ff */
[----:B------:R-:W-:Y:S01]  /*65920*/  @P3 STG.E.U16 [R24.64], R19 ;  /* 0x0000001318003986 */ /* 0x000fe2000c101506 */
[----:B------:R-:W-:-:S05]  /*65930*/  IMAD.WIDE R26, R26, 0x2, R8 ;  /* 0x000000021a1a7825 */ /* 0x000fca00078e0208 */
[----:B------:R-:W-:Y:S04]  /*65940*/  @P4 STG.E.U16 [R26.64], R14 ;  /* 0x0000000e1a004986 */ /* 0x000fe8000c101506 */
[----:B-----5:R0:W-:Y:S04]  /*65950*/  STL [R1+0x24d8], R7 ;  /* 0x0024d80701007387 */ /* 0x0201e80000100800 */
[----:B0-----:R-:W5:Y:S04]  /*65960*/  LDL R7, [R1+0x21d4] ;  /* 0x0021d40001077983 */ /* 0x001f680000100800 */
[----:B------:R-:W2:Y:S04]  /*65970*/  LDL.LU R6, [R1+0x190] ;  /* 0x0001900001067983 */ /* 0x000ea80000300800 */
[----:B------:R-:W2:Y:S04]  /*65980*/  LDL.LU R16, [R1+0x228c] ;  /* 0x00228c0001107983 */ /* 0x000ea80000300800 */
[----:B------:R-:W5:Y:S04]  /*65990*/  LDL.LU R3, [R1+0x24f4] ;  /* 0x0024f40001037983 */ /* 0x000f680000300800 */
[----:B------:R-:W5:Y:S04]  /*659a0*/  LDL.LU R18, [R1+0x24f0] ;  /* 0x0024f00001127983 */ /* 0x000f680000300800 */
[----:B------:R-:W5:Y:S04]  /*659b0*/  LDL R22, [R1+0x480] ;  /* 0x0004800001167983 */ /* 0x000f680000100800 */
[----:B------:R-:W5:Y:S04]  /*659c0*/  LDL R23, [R1+0x1e84] ;  /* 0x001e840001177983 */ /* 0x000f680000100800 */
[----:B------:R-:W5:Y:S04]  /*659d0*/  LDL.LU R19, [R1+0x24ec] ;  /* 0x0024ec0001137983 */ /* 0x000f680000300800 */
[----:B------:R-:W5:Y:S04]  /*659e0*/  LDL.LU R14, [R1+0x24e8] ;  /* 0x0024e800010e7983 */ /* 0x000f680000300800 */
[----:B------:R-:W5:Y:S04]  /*659f0*/  LDL R26, [R1+0x1c0] ;  /* 0x0001c000011a7983 */ /* 0x000f680000100800 */
[----:B------:R-:W5:Y:S01]  /*65a00*/  LDL R27, [R1+0x21d0] ;  /* 0x0021d000011b7983 */ /* 0x000f620000100800 */
[----:B----4-:R-:W-:Y:S01]  /*65a10*/  ISETP.LT.AND P0, PT, R5, c[0x0][0x178], !P5 ;  /* 0x00005e0005007a0c */ /* 0x010fe20006f01270 */
[----:B------:R-:W-:Y:S01]  /*65a20*/  IMAD.WIDE R28, R0, 0x2, R20 ;  /* 0x00000002001c7825 */ /* 0x000fe200078e0214 */
[----:B---3--:R-:W-:-:S02]  /*65a30*/  ISETP.LT.AND P4, PT, R4, c[0x0][0x178], !P5 ;  /* 0x00005e0004007a0c */ /* 0x008fc40006f81270 */
[----:B------:R-:W-:Y:S02]  /*65a40*/  ISETP.LT.AND P3, PT, R15, c[0x0][0x178], !P5 ;  /* 0x00005e000f007a0c */ /* 0x000fe40006f61270 */
[----:B--2---:R-:W-:Y:S01]  /*65a50*/  ISETP.GE.AND P1, PT, R16, c[0x0][0x17c], PT ;  /* 0x00005f0010007a0c */ /* 0x004fe20003f26270 */
[C---:B-----5:R-:W-:Y:S01]  /*65a60*/  IMAD.WIDE R24, R0.reuse, 0x2, R2 ;  /* 0x0000000200187825 */ /* 0x060fe200078e0202 */
[----:B------:R0:W-:Y:S01]  /*65a70*/  @P6 STG.E.U16 [R28.64], R22 ;  /* 0x000000161c006986 */ /* 0x0001e2000c101506 */
[----:B------:R-:W-:Y:S02]  /*65a80*/  ISETP.LT.AND P6, PT, R23, c[0x0][0x178], !P5 ;  /* 0x00005e0017007a0c */ /* 0x000fe40006fc1270 */
[----:B0-----:R-:W-:Y:S01]  /*65a90*/  IMAD.WIDE R22, R0, 0x2, R18 ;  /* 0x0000000200167825 */ /* 0x001fe200078e0212 */
[----:B------:R-:W2:Y:S04]  /*65aa0*/  LDL.LU R28, [R1+0x480] ;  /* 0x00048000011c7983 */ /* 0x000ea80000300800 */
[----:B------:R-:W3:Y:S04]  /*65ab0*/  LDL R29, [R1+0x1dcc] ;  /* 0x001dcc00011d7983 */ /* 0x000ee80000100800 */
[----:B------:R-:W4:Y:S04]  /*65ac0*/  LDL R4, [R1+0x180] ;  /* 0x0001800001047983 */ /* 0x000f280000100800 */
[----:B------:R-:W5:Y:S04]  /*65ad0*/  LDL.LU R15, [R1+0x24e4] ;  /* 0x0024e400010f7983 */ /* 0x000f680000300800 */
[----:B------:R-:W2:Y:S04]  /*65ae0*/  LDL.LU R16, [R1+0x24e0] ;  /* 0x0024e00001107983 */ /* 0x000ea80000300800 */
[----:B------:R0:W-:Y:S04]  /*65af0*/  @P0 STG.E.U16 [R22.64], R17 ;  /* 0x0000001116000986 */ /* 0x0001e8000c101506 */
[----:B------:R-:W-:Y:S01]  /*65b00*/  @P2 STG.E.U16 [R24.64], R26 ;  /* 0x0000001a18002986 */ /* 0x000fe2000c101506 */
[----:B------:R-:W-:-:S03]  /*65b10*/  ISETP.LT.AND P2, PT, R27, c[0x0][0x178], !P5 ;  /* 0x00005e001b007a0c */ /* 0x000fc60006f41270 */
[----:B0-----:R-:W2:Y:S04]  /*65b20*/  LDL.LU R17, [R1+0x24dc] ;  /* 0x0024dc0001117983 */ /* 0x001ea80000300800 */
[----:B------:R-:W2:Y:S01]  /*65b30*/  LDL.LU R23, [R1+0x2288] ;  /* 0x0022880001177983 */ /* 0x000ea20000300800 */
[----:B------:R-:W-:-:S03]  /*65b40*/  ISETP.LT.AND P5, PT, R7, c[0x0][0x178], !P5 ;  /* 0x00005e0007007a0c */ /* 0x000fc60006fa1270 */
[----:B------:R-:W3:Y:S01]  /*65b50*/  LDL.LU R7, [R1+0x24d8] ;  /* 0x0024d80001077983 */ /* 0x000ee20000300800 */
[----:B--2---:R-:W-:Y:S01]  /*65b60*/  ISETP.GE.AND P0, PT, R23, c[0x0][0x17c], PT ;  /* 0x00005f0017007a0c */ /* 0x004fe20003f06270 */
[----:B------:R-:W-:-:S05]  /*65b70*/  IMAD.WIDE R22, R0, 0x2, R16 ;  /* 0x0000000200167825 */ /* 0x000fca00078e0210 */
[----:B---3--:R0:W-:Y:S04]  /*65b80*/  @P6 STG.E.U16 [R22.64], R7 ;  /* 0x0000000716006986 */ /* 0x0081e8000c101506 */
[----:B0-----:R-:W2:Y:S04]  /*65b90*/  LDL.LU R7, [R1+0x24d4] ;  /* 0x0024d40001077983 */ /* 0x001ea80000300800 */
[----:B------:R-:W3:Y:S01]  /*65ba0*/  LDL R23, [R1+0x1a0] ;  /* 0x0001a00001177983 */ /* 0x000ee20000100800 */
[----:B-----5:R-:W-:Y:S01]  /*65bb0*/  IMAD.WIDE R24, R0, 0x2, R14 ;  /* 0x0000000200187825 */ /* 0x020fe200078e020e */
[----:B------:R-:W-:-:S03]  /*65bc0*/  ISETP.LT.AND P6, PT, R5, c[0x0][0x178], !P1 ;  /* 0x00005e0005007a0c */ /* 0x000fc60004fc1270 */
[----:B------:R-:W-:Y:S01]  /*65bd0*/  IMAD.WIDE R26, R0, 0x2, R12 ;  /* 0x00000002001a7825 */ /* 0x000fe200078e020c */
[----:B--2---:R0:W-:Y:S04]  /*65be0*/  STL [R1+0x24bc], R7 ;  /* 0x0024bc0701007387 */ /* 0x0041e80000100800 */
[----:B---3--:R1:W-:Y:S01]  /*65bf0*/  @P4 STG.E.U16 [R24.64], R23 ;  /* 0x0000001718004986 */ /* 0x0083e2000c101506 */
[----:B------:R-:W-:-:S03]  /*65c00*/  ISETP.LT.AND P4, PT, R7, c[0x0][0x178], !P1 ;  /* 0x00005e0007007a0c */ /* 0x000fc60004f81270 */
[----:B0-----:R-:W2:Y:S04]  /*65c10*/  LDL.LU R7, [R1+0x1d0] ;  /* 0x0001d00001077983 */ /* 0x001ea80000300800 */
[----:B------:R-:W3:Y:S01]  /*65c20*/  LDL.LU R5, [R1+0x4e8] ;  /* 0x0004e80001057983 */ /* 0x000ee20000300800 */
[----:B-1----:R-:W-:-:S03]  /*65c30*/  IMAD.WIDE R24, R0, 0x2, R10 ;  /* 0x0000000200187825 */ /* 0x002fc600078e020a */
[----:B------:R0:W-:Y:S04]  /*65c40*/  STL.64 [R1+0x24c8], R10 ;  /* 0x0024c80a01007387 */ /* 0x0001e80000100a00 */
[----:B------:R1:W-:Y:S04]  /*65c50*/  @P3 STG.E.U16 [R26.64], R6 ;  /* 0x000000061a003986 */ /* 0x0003e8000c101506 */
[----:B----4-:R-:W-:Y:S04]  /*65c60*/  @P2 STG.E.U16 [R24.64], R4 ;  /* 0x0000000418002986 */ /* 0x010fe8000c101506 */
[----:B0-----:R-:W4:Y:S04]  /*65c70*/  LDL.LU R10, [R1+0x1b0] ;  /* 0x0001b000010a7983 */ /* 0x001f280000300800 */
[----:B------:R-:W5:Y:S01]  /*65c80*/  LDL.LU R11, [R1+0x1a0] ;  /* 0x0001a000010b7983 */ /* 0x000f620000300800 */
[----:B-1----:R-:W-:-:S03]  /*65c90*/  IMAD.WIDE R26, R0, 0x2, R8 ;  /* 0x00000002001a7825 */ /* 0x002fc600078e0208 */
[----:B------:R0:W-:Y:S04]  /*65ca0*/  STL.64 [R1+0x24c0], R8 ;  /* 0x0024c00801007387 */ /* 0x0001e80000100a00 */
[----:B0-----:R-:W2:Y:S04]  /*65cb0*/  LDL R8, [R1+0x2198] ;  /* 0x0021980001087983 */ /* 0x001ea80000100800 */
[----:B------:R-:W2:Y:S04]  /*65cc0*/  LDL.LU R9, [R1+0x2290] ;  /* 0x0022900001097983 */ /* 0x000ea80000300800 */
[----:B------:R-:W2:Y:S01]  /*65cd0*/  LDL.LU R4, [R1+0x24d0] ;  /* 0x0024d00001047983 */ /* 0x000ea20000300800 */
[----:B------:R-:W-:-:S02]  /*65ce0*/  IADD3 R23, R0, c[0x0][0x198], RZ ;  /* 0x0000660000177a10 */ /* 0x000fc40007ffe0ff */
[----:B------:R-:W-:Y:S02]  /*65cf0*/  PRMT R0, R28, 0x7632, R0 ;  /* 0x000076321c007816 */ /* 0x000fe40000000000 */
[----:B------:R-:W-:Y:S01]  /*65d00*/  ISETP.LT.AND P3, PT, R29, c[0x0][0x178], !P1 ;  /* 0x00005e001d007a0c */ /* 0x000fe20004f61270 */
[----:B--2---:R0:W-:Y:S04]  /*65d10*/  @P5 STG.E.U16 [R26.64], R4 ;  /* 0x000000041a005986 */ /* 0x0041e8000c101506 */
[----:B0-----:R-:W2:Y:S04]  /*65d20*/  LDL.LU R26, [R1+0x1c0] ;  /* 0x0001c000011a7983 */ /* 0x001ea80000300800 */
[----:B------:R-:W3:Y:S01]  /*65d30*/  LDL R27, [R1+0x1e84] ;  /* 0x001e8400011b7983 */ /* 0x000ee20000100800 */
[----:B------:R-:W-:-:S03]  /*65d40*/  PRMT R4, R7, 0x7632, R4 ;  /* 0x0000763207047816 */ /* 0x000fc60000000004 */
[----:B------:R-:W4:Y:S01]  /*65d50*/  LDL R7, [R1+0x21d0] ;  /* 0x0021d00001077983 */ /* 0x000f220000100800 */
[----:B------:R-:W-:-:S04]  /*65d60*/  IMAD.WIDE R28, R23, 0x2, R20 ;  /* 0x00000002171c7825 */ /* 0x000fc800078e0214 */
[----:B------:R-:W-:Y:S01]  /*65d70*/  IMAD.WIDE R24, R23, 0x2, R18 ;  /* 0x0000000217187825 */ /* 0x000fe200078e0212 */
[----:B------:R0:W-:Y:S01]  /*65d80*/  @P4 STG.E.U16 [R28.64], R0 ;  /* 0x000000001c004986 */ /* 0x0001e2000c101506 */
[----:B------:R-:W-:-:S03]  /*65d90*/  ISETP.LT.AND P5, PT, R8, c[0x0][0x178], !P1 ;  /* 0x00005e0008007a0c */ /* 0x000fc60004fa1270 */
[----:B------:R5:W-:Y:S01]  /*65da0*/  @P6 STG.E.U16 [R24.64], R4 ;  /* 0x0000000418006986 */ /* 0x000be2000c101506 */
[----:B------:R-:W-:-:S03]  /*65db0*/  ISETP.GE.AND P2, PT, R9, c[0x0][0x17c], PT ;  /* 0x00005f0009007a0c */ /* 0x000fc60003f46270 */
[----:B0-----:R-:W4:Y:S01]  /*65dc0*/  LDL R29, [R1+0x1f9c] ;  /* 0x001f9c00011d7983 */ /* 0x001f220000100800 */
[----:B-----5:R-:W-:Y:S01]  /*65dd0*/  PRMT R4, R11, 0x7632, R4 ;  /* 0x000076320b047816 */ /* 0x020fe20000000004 */
[----:B------:R-:W-:Y:S02]  /*65de0*/  IMAD.WIDE R24, R23, 0x2, R16 ;  /* 0x0000000217187825 */ /* 0x000fe400078e0210 */
[----:B------:R0:W-:Y:S04]  /*65df0*/  STL [R1+0x24b8], R3 ;  /* 0x0024b80301007387 */ /* 0x0001e80000100800 */
[----:B------:R-:W-:Y:S01]  /*65e00*/  STL [R1+0x24b4], R17 ;  /* 0x0024b41101007387 */ /* 0x000fe20000100800 */
[----:B------:R-:W-:Y:S02]  /*65e10*/  PRMT R22, R6, 0x7632, R22 ;  /* 0x0000763206167816 */ /* 0x000fe40000000016 */
[----:B--2---:R-:W-:-:S02]  /*65e20*/  PRMT R0, R26, 0x7632, R0 ;  /* 0x000076321a007816 */ /* 0x004fc40000000000 */
[----:B---3--:R-:W-:Y:S01]  /*65e30*/  ISETP.LT.AND P4, PT, R27, c[0x0][0x178], !P1 ;  /* 0x00005e001b007a0c */ /* 0x008fe20004f81270 */
[C---:B------:R-:W-:Y:S02]  /*65e40*/  IMAD.WIDE R26, R23.reuse, 0x2, R2 ;  /* 0x00000002171a7825 */ /* 0x040fe400078e0202 */
[----:B0-----:R-:W2:Y:S04]  /*65e50*/  LDL R3, [R1+0x4a0] ;  /* 0x0004a00001037983 */ /* 0x001ea80000100800 */
[----:B------:R4:W-:Y:S02]  /*65e60*/  @P3 STG.E.U16 [R26.64], R0 ;  /* 0x000000001a003986 */ /* 0x0009e4000c101506 */
[----:B----4-:R-:W-:Y:S02]  /*65e70*/  PRMT R0, R10, 0x7632, R0 ;  /* 0x000076320a007816 */ /* 0x010fe40000000000 */
[----:B------:R-:W0:Y:S04]  /*65e80*/  LDS.128 R8, [R5] ;  /* 0x0000000005087984 */ /* 0x000e280000000c00 */
[----:B------:R-:W-:Y:S04]  /*65e90*/  STL [R1+0x24b0], R15 ;  /* 0x0024b00f01007387 */ /* 0x000fe80000100800 */
[----:B------:R1:W-:Y:S01]  /*65ea0*/  @P4 STG.E.U16 [R24.64], R0 ;  /* 0x0000000018004986 */ /* 0x0003e2000c101506 */
[----:B------:R-:W-:Y:S01]  /*65eb0*/  IMAD.WIDE R26, R23, 0x2, R14 ;  /* 0x00000002171a7825 */ /* 0x000fe200078e020e */
[----:B------:R-:W-:-:S02]  /*65ec0*/  ISETP.LT.AND P3, PT, R7, c[0x0][0x178], !P1 ;  /* 0x00005e0007007a0c */ /* 0x000fc40004f61270 */
[----:B-1----:R-:W3:Y:S04]  /*65ed0*/  LDL.LU R24, [R1+0x180] ;  /* 0x0001800001187983 */ /* 0x002ee80000300800 */
[----:B------:R-:W4:Y:S01]  /*65ee0*/  LDL R25, [R1+0x1d70] ;  /* 0x001d700001197983 */ /* 0x000f220000100800 */
[----:B0-----:R-:W-:-:S03]  /*65ef0*/  IMAD.MOV.U32 R5, RZ, RZ, R8 ;  /* 0x000000ffff057224 */ /* 0x001fc600078e0008 */
[----:B------:R0:W-:Y:S01]  /*65f00*/  STL.64 [R1+0x38], R10 ;  /* 0x0000380a01007387 */ /* 0x0001e20000100a00 */
[----:B------:R-:W-:-:S03]  /*65f10*/  IMAD.MOV.U32 R6, RZ, RZ, R9 ;  /* 0x000000ffff067224 */ /* 0x000fc600078e0009 */
[----:B0-----:R-:W5:Y:S04]  /*65f20*/  LDL.LU.64 R10, [R1+0x24c8] ;  /* 0x0024c800010a7983 */ /* 0x001f680000300a00 */
[----:B------:R-:W2:Y:S04]  /*65f30*/  LDL.LU.64 R8, [R1+0x24c0] ;  /* 0x0024c00001087983 */ /* 0x000ea80000300a00 */
[----:B------:R-:W2:Y:S04]  /*65f40*/  LDL R17, [R1+0x490] ;  /* 0x0004900001117983 */ /* 0x000ea80000100800 */
[----:B------:R-:W2:Y:S04]  /*65f50*/  LDL R15, [R1+0x220] ;  /* 0x00022000010f7983 */ /* 0x000ea80000100800 */
[----:B------:R0:W-:Y:S04]  /*65f60*/  STL [R1+0x24ac], R5 ;  /* 0x0024ac0501007387 */ /* 0x0001e80000100800 */
[----:B0-----:R-:W2:Y:S04]  /*65f70*/  LDL R5, [R1+0x21d4] ;  /* 0x0021d40001057983 */ /* 0x001ea80000100800 */
[----:B------:R0:W-:Y:S04]  /*65f80*/  STL [R1+0x242c], R6 ;  /* 0x00242c0601007387 */ /* 0x0001e80000100800 */
[----:B0-----:R-:W2:Y:S04]  /*65f90*/  LDL R6, [R1+0x1dcc] ;  /* 0x001dcc0001067983 */ /* 0x001ea80000100800 */
[----:B------:R-:W2:Y:S01]  /*65fa0*/  LDL.LU R7, [R1+0x24bc] ;  /* 0x0024bc0001077983 */ /* 0x000ea20000300800 */
[----:B------:R-:W-:Y:S01]  /*65fb0*/  ISETP.LT.AND P6, PT, R29, c[0x0][0x178], !P1 ;  /* 0x00005e001d007a0c */ /* 0x000fe20004fc1270 */
[----:B------:R-:W-:-:S12]  /*65fc0*/  IMAD.WIDE R28, R23, 0x2, R12 ;  /* 0x00000002171c7825 */ /* 0x000fd800078e020c */
[----:B------:R-:W-:Y:S04]  /*65fd0*/  @P6 STG.E.U16 [R26.64], R4 ;  /* 0x000000041a006986 */ /* 0x000fe8000c101506 */
[----:B------:R0:W-:Y:S02]  /*65fe0*/  @P5 STG.E.U16 [R28.64], R22 ;  /* 0x000000161c005986 */ /* 0x0001e4000c101506 */
[----:B0-----:R-:W-:Y:S02]  /*65ff0*/  IADD3 R22, R23, c[0x0][0x198], RZ ;  /* 0x0000660017167a10 */ /* 0x001fe40007ffe0ff */
[----:B---3--:R-:W-:Y:S02]  /*66000*/  PRMT R4, R24, 0x7632, R4 ;  /* 0x0000763218047816 */ /* 0x008fe40000000004 */
[----:B----4-:R-:W-:Y:S01]  /*66010*/  ISETP.LT.AND P4, PT, R25, c[0x0][0x178], !P0 ;  /* 0x00005e0019007a0c */ /* 0x010fe20004781270 */
[----:B------:R-:W-:Y:S01]  /*66020*/  IMAD.WIDE R24, R22, 0x2, R20 ;  /* 0x0000000216187825 */ /* 0x000fe200078e0214 */
[----:B------:R-:W-:-:S03]  /*66030*/  PRMT R0, R4, 0x7632, R0 ;  /* 0x0000763204007816 */ /* 0x000fc60000000000 */
[----:B-----5:R-:W-:-:S04]  /*66040*/  IMAD.WIDE R28, R23, 0x2, R10 ;  /* 0x00000002171c7825 */ /* 0x020fc800078e020a */
[----:B--2---:R-:W-:Y:S01]  /*66050*/  IMAD.WIDE R26, R23, 0x2, R8 ;  /* 0x00000002171a7825 */ /* 0x004fe200078e0208 */
[----:B------:R0:W-:Y:S01]  /*66060*/  @P3 STG.E.U16 [R28.64], R4 ;  /* 0x000000041c003986 */ /* 0x0001e2000c101506 */
[----:B------:R-:W-:-:S03]  /*66070*/  ISETP.LT.AND P1, PT, R5, c[0x0][0x178], !P1 ;  /* 0x00005e0005007a0c */ /* 0x000fc60004f21270 */
[----:B------:R-:W2:Y:S01]  /*66080*/  LDL R5, [R1+0x1e0] ;  /* 0x0001e00001057983 */ /* 0x000ea20000100800 */
[----:B------:R-:W-:-:S03]  /*66090*/  ISETP.LT.AND P6, PT, R7, c[0x0][0x178], !P0 ;  /* 0x00005e0007007a0c */ /* 0x000fc600047c1270 */
[----:B------:R1:W-:Y:S01]  /*660a0*/  STL [R1+0x24a8], R6 ;  /* 0x0024a80601007387 */ /* 0x0003e20000100800 */
[----:B------:R-:W-:-:S03]  /*660b0*/  ISETP.LT.AND P5, PT, R6, c[0x0][0x178], !P0 ;  /* 0x00005e0006007a0c */ /* 0x000fc600047a1270 */
[----:B0-----:R-:W3:Y:S04]  /*660c0*/  LDL R29, [R1+0x1e84] ;  /* 0x001e8400011d7983 */ /* 0x001ee80000100800 */
[----:B------:R0:W-:Y:S04]  /*660d0*/  @P1 STG.E.U16 [R26.64], R0 ;  /* 0x000000001a001986 */ /* 0x0001e8000c101506 */
[----:B-1----:R-:W4:Y:S04]  /*660e0*/  LDL R6, [R1+0x1f9c] ;  /* 0x001f9c0001067983 */ /* 0x002f280000100800 */
[----:B------:R-:W5:Y:S04]  /*660f0*/  LDL R23, [R1+0x200] ;  /* 0x0002000001177983 */ /* 0x000f680000100800 */
[----:B0-----:R-:W2:Y:S04]  /*66100*/  LDL R26, [R1+0x2198] ;  /* 0x00219800011a7983 */ /* 0x001ea80000100800 */
[----:B------:R-:W2:Y:S04]  /*66110*/  LDL R27, [R1+0x21d0] ;  /* 0x0021d000011b7983 */ /* 0x000ea80000100800 */
[----:B------:R-:W2:Y:S04]  /*66120*/  LDL R0, [R1+0x210] ;  /* 0x0002100001007983 */ /* 0x000ea80000100800 */
[----:B------:R0:W-:Y:S04]  /*66130*/  @P6 STG.E.U16 [R24.64], R3 ;  /* 0x0000000318006986 */ /* 0x0001e8000c101506 */
[----:B0-----:R-:W2:Y:S01]  /*66140*/  LDL.LU R3, [R1+0x24b8] ;  /* 0x0024b80001037983 */ /* 0x001ea20000300800 */
[----:B---3--:R-:W-:Y:S01]  /*66150*/  ISETP.LT.AND P3, PT, R29, c[0x0][0x178], !P0 ;  /* 0x00005e001d007a0c */ /* 0x008fe20004761270 */
[----:B------:R-:W-:-:S05]  /*66160*/  IMAD.WIDE R28, R22, 0x2, R18 ;  /* 0x00000002161c7825 */ /* 0x000fca00078e0212 */
[----:B------:R0:W-:Y:S01]  /*66170*/  @P4 STG.E.U16 [R28.64], R17 ;  /* 0x000000111c004986 */ /* 0x0001e2000c101506 */
[----:B----4-:R-:W-:-:S03]  /*66180*/  ISETP.LT.AND P1, PT, R6, c[0x0][0x178], !P0 ;  /* 0x00005e0006007a0c */ /* 0x010fc60004721270 */
[----:B------:R-:W3:Y:S04]  /*66190*/  LDL R6, [R1+0x1d70] ;  /* 0x001d700001067983 */ /* 0x000ee80000100800 */
[----:B0-----:R-:W4:Y:S04]  /*661a0*/  LDL.LU R17, [R1+0x24b4] ;  /* 0x0024b40001117983 */ /* 0x001f280000300800 */
[----:B------:R-:W3:Y:S04]  /*661b0*/  LDL.LU R28, [R1+0x2294] ;  /* 0x00229400011c7983 */ /* 0x000ee80000300800 */
[----:B------:R-:W5:Y:S01]  /*661c0*/  LDL R29, [R1+0x21d4] ;  /* 0x0021d400011d7983 */ /* 0x000f620000100800 */
[----:B--2---:R-:W-:-:S05]  /*661d0*/  IMAD.WIDE R24, R22, 0x2, R2 ;  /* 0x0000000216187825 */ /* 0x004fca00078e0202 */
[----:B------:R0:W-:Y:S04]  /*661e0*/  @P5 STG.E.U16 [R24.64], R15 ;  /* 0x0000000f18005986 */ /* 0x0001e8000c101506 */
[----:B0-----:R-:W2:Y:S01]  /*661f0*/  LDL.LU R15, [R1+0x24b0] ;  /* 0x0024b000010f7983 */ /* 0x001ea20000300800 */
[----:B------:R-:W-:Y:S02]  /*66200*/  ISETP.LT.AND P6, PT, R26, c[0x0][0x178], !P0 ;  /* 0x00005e001a007a0c */ /* 0x000fe400047c1270 */
[----:B------:R-:W-:Y:S01]  /*66210*/  ISETP.LT.AND P4, PT, R27, c[0x0][0x178], !P0 ;  /* 0x00005e001b007a0c */ /* 0x000fe20004781270 */
[C---:B------:R-:W-:Y:S01]  /*66220*/  IMAD.WIDE R24, R22.reuse, 0x2, R12 ;  /* 0x0000000216187825 */ /* 0x040fe200078e020c */
[----:B------:R-:W-:Y:S04]  /*66230*/  STL [R1+0x249c], R7 ;  /* 0x00249c0701007387 */ /* 0x000fe80000100800 */
[----:B------:R-:W-:Y:S04]  /*66240*/  STL [R1+0x24a4], R12 ;  /* 0x0024a40c01007387 */ /* 0x000fe80000100800 */
[----:B------:R-:W-:Y:S01]  /*66250*/  STL [R1+0x24a0], R13 ;  /* 0x0024a00d01007387 */ /* 0x000fe20000100800 */
[----:B----4-:R-:W-:Y:S01]  /*66260*/  IMAD.WIDE R26, R22, 0x2, R16 ;  /* 0x00000002161a7825 */ /* 0x010fe200078e0210 */
[----:B---3--:R-:W-:-:S02]  /*66270*/  ISETP.GE.AND P5, PT, R28, c[0x0][0x17c], PT ;  /* 0x00005f001c007a0c */ /* 0x008fc40003fa6270 */
[----:B-----5:R-:W-:Y:S02]  /*66280*/  ISETP.LT.AND P0, PT, R29, c[0x0][0x178], !P0 ;  /* 0x00005e001d007a0c */ /* 0x020fe40004701270 */
[----:B------:R-:W-:Y:S01]  /*66290*/  @P3 STG.E.U16 [R26.64], R0 ;  /* 0x000000001a003986 */ /* 0x000fe2000c101506 */
[----:B--2---:R-:W-:-:S05]  /*662a0*/  IMAD.WIDE R28, R22, 0x2, R14 ;  /* 0x00000002161c7825 */ /* 0x004fca00078e020e */
[----:B------:R0:W-:Y:S04]  /*662b0*/  @P1 STG.E.U16 [R28.64], R23 ;  /* 0x000000171c001986 */ /* 0x0001e8000c101506 */
[----:B------:R1:W-:Y:S04]  /*662c0*/  @P6 STG.E.U16 [R24.64], R5 ;  /* 0x0000000518006986 */ /* 0x0003e8000c101506 */
[----:B0-----:R-:W2:Y:S04]  /*662d0*/  LDL.LU R28, [R1+0x210] ;  /* 0x00021000011c7983 */ /* 0x001ea80000300800 */
[----:B------:R-:W3:Y:S04]  /*662e0*/  LDL.LU R29, [R1+0x200] ;  /* 0x00020000011d7983 */ /* 0x000ee80000300800 */
[----:B-1----:R-:W4:Y:S04]  /*662f0*/  LDL.LU R5, [R1+0x24ac] ;  /* 0x0024ac0001057983 */ /* 0x002f280000300800 */
[----:B------:R-:W5:Y:S01]  /*66300*/  LDL R24, [R1+0x1f0] ;  /* 0x0001f00001187983 */ /* 0x000f620000100800 */
[C---:B------:R-:W-:Y:S01]  /*66310*/  IMAD.WIDE R26, R22.reuse, 0x2, R10 ;  /* 0x00000002161a7825 */ /* 0x040fe200078e020a */
[----:B------:R-:W-:-:S02]  /*66320*/  IADD3 R0, R22, c[0x0][0x198], RZ ;  /* 0x0000660016007a10 */ /* 0x000fc40007ffe0ff */
[----:B------:R-:W2:Y:S01]  /*66330*/  LDL.LU R25, [R1+0x4a0] ;  /* 0x0004a00001197983 */ /* 0x000ea20000300800 */
[----:B------:R-:W-:Y:S01]  /*66340*/  IMAD.WIDE R22, R22, 0x2, R8 ;  /* 0x0000000216167825 */ /* 0x000fe200078e0208 */
[----:B------:R-:W-:Y:S02]  /*66350*/  ISETP.LT.AND P3, PT, R7, c[0x0][0x178], !P2 ;  /* 0x00005e0007007a0c */ /* 0x000fe40005761270 */
[----:B-----5:R0:W-:Y:S04]  /*66360*/  @P4 STG.E.U16 [R26.64], R24 ;  /* 0x000000181a004986 */ /* 0x0201e8000c101506 */
[----:B----4-:R1:W-:Y:S01]  /*66370*/  @P0 STG.E.U16 [R22.64], R5 ;  /* 0x0000000516000986 */ /* 0x0103e2000c101506 */
[----:B------:R-:W-:-:S03]  /*66380*/  ISETP.LT.AND P0, PT, R6, c[0x0][0x178], !P2 ;  /* 0x00005e0006007a0c */ /* 0x000fc60005701270 */
[----:B0-----:R-:W4:Y:S04]  /*66390*/  LDL.LU R26, [R1+0x490] ;  /* 0x00049000011a7983 */ /* 0x001f280000300800 */
[----:B------:R-:W5:Y:S04]  /*663a0*/  LDL.LU R27, [R1+0x220] ;  /* 0x00022000011b7983 */ /* 0x000f680000300800 */
[----:B-1----:R-:W5:Y:S04]  /*663b0*/  LDL R22, [R1+0x1e84] ;  /* 0x001e840001167983 */ /* 0x002f680000100800 */
[----:B------:R-:W5:Y:S04]  /*663c0*/  LDL R23, [R1+0x1f9c] ;  /* 0x001f9c0001177983 */ /* 0x000f680000100800 */
[----:B------:R-:W5:Y:S01]  /*663d0*/  LDL.LU R6, [R1+0x24a8] ;  /* 0x0024a80001067983 */ /* 0x000f620000300800 */
[----:B--2---:R-:W-:Y:S01]  /*663e0*/  PRMT R4, R25, 0x7632, R4 ;  /* 0x0000763219047816 */ /* 0x004fe20000000004 */
[----:B------:R-:W-:-:S05]  /*663f0*/  IMAD.WIDE R24, R0, 0x2, R20 ;  /* 0x0000000200187825 */ /* 0x000fca00078e0214 */
[----:B------:R0:W-:Y:S01]  /*66400*/  @P3 STG.E.U16 [R24.64], R4 ;  /* 0x0000000418003986 */ /* 0x0001e2000c101506 */
[----:B---3--:R-:W-:-:S03]  /*66410*/  PRMT R7, R29, 0x7632, R7 ;  /* 0x000076321d077816 */ /* 0x008fc60000000007 */
[----:B------:R-:W-:Y:S04]  /*66420*/  STL [R1+0x2498], R17 ;  /* 0x0024981101007387 */ /* 0x000fe80000100800 */
[----:B------:R1:W-:Y:S01]  /*66430*/  STL [R1+0x2494], R15 ;  /* 0x0024940f01007387 */ /* 0x0003e20000100800 */
[----:B0-----:R-:W-:Y:S01]  /*66440*/  PRMT R4, R28, 0x7632, R4 ;  /* 0x000076321c047816 */ /* 0x001fe20000000004 */
[----:B------:R-:W-:-:S04]  /*66450*/  IMAD.WIDE R24, R0, 0x2, R2 ;  /* 0x0000000200187825 */ /* 0x000fc800078e0202 */
[----:B------:R-:W-:Y:S02]  /*66460*/  IMAD.WIDE R28, R0, 0x2, R14 ;  /* 0x00000002001c7825 */ /* 0x000fe400078e020e */
[----:B-1----:R-:W2:Y:S01]  /*66470*/  LDL R15, [R1+0x1d70] ;  /* 0x001d7000010f7983 */ /* 0x002ea20000100800 */
[----:B----4-:R-:W-:Y:S02]  /*66480*/  PRMT R12, R26, 0x7632, R12 ;  /* 0x000076321a0c7816 */ /* 0x010fe4000000000c */
[----:B-----5:R-:W-:Y:S02]  /*66490*/  ISETP.LT.AND P4, PT, R22, c[0x0][0x178], !P2 ;  /* 0x00005e0016007a0c */ /* 0x020fe40005781270 */
[----:B------:R-:W-:Y:S02]  /*664a0*/  ISETP.LT.AND P3, PT, R23, c[0x0][0x178], !P2 ;  /* 0x00005e0017007a0c */ /* 0x000fe40005761270 */
[----:B------:R-:W-:Y:S01]  /*664b0*/  ISETP.LT.AND P1, PT, R6, c[0x0][0x178], !P2 ;  /* 0x00005e0006007a0c */ /* 0x000fe20005721270 */
[----:B------:R-:W-:Y:S01]  /*664c0*/  IMAD.WIDE R22, R0, 0x2, R18 ;  /* 0x0000000200167825 */ /* 0x000fe200078e0212 */
[----:B------:R-:W-:-:S03]  /*664d0*/  PRMT R13, R27, 0x7632, R13 ;  /* 0x000076321b0d7816 */ /* 0x000fc6000000000d */
[----:B------:R-:W-:Y:S01]  /*664e0*/  IMAD.WIDE R26, R0, 0x2, R16 ;  /* 0x00000002001a7825 */ /* 0x000fe200078e0210 */
[----:B------:R0:W-:Y:S07]  /*664f0*/  @P0 STG.E.U16 [R22.64], R12 ;  /* 0x0000000c16000986 */ /* 0x0001ee000c101506 */
[----:B------:R1:W-:Y:S04]  /*66500*/  @P1 STG.E.U16 [R24.64], R13 ;  /* 0x0000000d18001986 */ /* 0x0003e8000c101506 */
[----:B0-----:R-:W3:Y:S04]  /*66510*/  LDL.LU R12, [R1+0x24a4] ;  /* 0x0024a400010c7983 */ /* 0x001ee80000300800 */
[----:B------:R-:W4:Y:S04]  /*66520*/  LDL.LU R22, [R1+0x4ec] ;  /* 0x0004ec0001167983 */ /* 0x000f280000300800 */
[----:B------:R-:W5:Y:S04]  /*66530*/  LDL.LU R23, [R1+0x1f0] ;  /* 0x0001f00001177983 */ /* 0x000f680000300800 */
[----:B-1----:R-:W3:Y:S04]  /*66540*/  LDL.LU R13, [R1+0x24a0] ;  /* 0x0024a000010d7983 */ /* 0x002ee80000300800 */
[----:B------:R-:W3:Y:S04]  /*66550*/  LDL R24, [R1+0x2198] ;  /* 0x0021980001187983 */ /* 0x000ee80000100800 */
[----:B------:R-:W4:Y:S04]  /*66560*/  LDL R25, [R1+0x21d0] ;  /* 0x0021d00001197983 */ /* 0x000f280000100800 */
[----:B------:R0:W-:Y:S04]  /*66570*/  @P4 STG.E.U16 [R26.64], R4 ;  /* 0x000000041a004986 */ /* 0x0001e8000c101506 */
[----:B0-----:R-:W5:Y:S04]  /*66580*/  LDL.LU R27, [R1+0x1e0] ;  /* 0x0001e000011b7983 */ /* 0x001f680000300800 */
[----:B------:R0:W-:Y:S04]  /*66590*/  @P3 STG.E.U16 [R28.64], R7 ;  /* 0x000000071c003986 */ /* 0x0001e8000c101506 */
[----:B0-----:R-:W5:Y:S04]  /*665a0*/  LDL.LU R7, [R1+0x249c] ;  /* 0x00249c0001077983 */ /* 0x001f680000300800 */
[----:B------:R-:W5:Y:S01]  /*665b0*/  LDL R29, [R1+0x21d4] ;  /* 0x0021d400011d7983 */ /* 0x000f620000100800 */
[----:B------:R-:W-:-:S02]  /*665c0*/  PRMT R28, R5, 0x7632, R28 ;  /* 0x00007632051c7816 */ /* 0x000fc4000000001c */
[----:B--2---:R-:W-:Y:S02]  /*665d0*/  ISETP.LT.AND P4, PT, R15, c[0x0][0x178], !P5 ;  /* 0x00005e000f007a0c */ /* 0x004fe40006f81270 */
[----:B---3--:R-:W-:Y:S02]  /*665e0*/  ISETP.LT.AND P1, PT, R24, c[0x0][0x178], !P2 ;  /* 0x00005e0018007a0c */ /* 0x008fe40005721270 */
[----:B----4-:R-:W-:Y:S02]  /*665f0*/  ISETP.LT.AND P0, PT, R25, c[0x0][0x178], !P2 ;  /* 0x00005e0019007a0c */ /* 0x010fe40005701270 */
[----:B-----5:R-:W-:Y:S02]  /*66600*/  PRMT R17, R27, 0x7632, R17 ;  /* 0x000076321b117816 */ /* 0x020fe40000000011 */
[----:B------:R-:W0:Y:S04]  /*66610*/  LDS.128 R24, [R22] ;  /* 0x0000000016187984 */ /* 0x000e280000000c00 */
[----:B0-----:R-:W-:Y:S04]  /*66620*/  STL.64 [R1+0x10], R24 ;  /* 0x0000101801007387 */ /* 0x001fe80000100a00 */
[----:B------:R0:W-:Y:S04]  /*66630*/  STL.64 [R1+0x18], R26 ;  /* 0x0000181a01007387 */ /* 0x0001e80000100a00 */
[----:B------:R-:W2:Y:S04]  /*66640*/  LDL.LU R5, [R1+0x240] ;  /* 0x0002400001057983 */ /* 0x000ea80000300800 */
[----:B------:R-:W3:Y:S01]  /*66650*/  LDL R15, [R1+0x4b0] ;  /* 0x0004b000010f7983 */ /* 0x000ee20000100800 */
[----:B0-----:R-:W-:-:S03]  /*66660*/  IMAD.WIDE R26, R0, 0x2, R12 ;  /* 0x00000002001a7825 */ /* 0x001fc600078e020c */
[----:B------:R-:W-:Y:S04]  /*66670*/  STL [R1+0x2480], R6 ;  /* 0x0024800601007387 */ /* 0x000fe80000100800 */
[----:B------:R0:W-:Y:S04]  /*66680*/  @P1 STG.E.U16 [R26.64], R17 ;  /* 0x000000111a001986 */ /* 0x0001e8000c101506 */
[----:B0-----:R-:W4:Y:S01]  /*66690*/  LDL R27, [R1+0x1e84] ;  /* 0x001e8400011b7983 */ /* 0x001f220000100800 */
[----:B------:R-:W-:Y:S01]  /*666a0*/  ISETP.LT.AND P2, PT, R29, c[0x0][0x178], !P2 ;  /* 0x00005e001d007a0c */ /* 0x000fe20005741270 */
[C---:B------:R-:W-:Y:S01]  /*666b0*/  IMAD.WIDE R24, R0.reuse, 0x2, R10 ;  /* 0x0000000200187825 */ /* 0x040fe200078e020a */
[----:B------:R-:W-:Y:S01]  /*666c0*/  PRMT R4, R23, 0x7632, R4 ;  /* 0x0000763217047816 */ /* 0x000fe20000000004 */
[----:B------:R-:W5:Y:S02]  /*666d0*/  LDL.LU R17, [R1+0x2298] ;  /* 0x0022980001117983 */ /* 0x000f640000300800 */
[C---:B------:R-:W-:Y:S01]  /*666e0*/  IMAD.WIDE R22, R0.reuse, 0x2, R8 ;  /* 0x0000000200167825 */ /* 0x040fe200078e0208 */
[----:B------:R-:W-:Y:S01]  /*666f0*/  IADD3 R0, R0, c[0x0][0x198], RZ ;  /* 0x0000660000007a10 */ /* 0x000fe20007ffe0ff */
[----:B------:R0:W-:Y:S06]  /*66700*/  @P0 STG.E.U16 [R24.64], R4 ;  /* 0x0000000418000986 */ /* 0x0001ec000c101506 */
[----:B------:R1:W-:Y:S04]  /*66710*/  @P2 STG.E.U16 [R22.64], R28 ;  /* 0x0000001c16002986 */ /* 0x0003e8000c101506 */
[----:B0-----:R-:W2:Y:S04]  /*66720*/  LDL R4, [R1+0x1f9c] ;  /* 0x001f9c0001047983 */ /* 0x001ea80000100800 */
[----:B-1----:R-:W3:Y:S04]  /*66730*/  LDL R28, [R1+0x260] ;  /* 0x00026000011c7983 */ /* 0x002ee80000100800 */
[----:B------:R0:W-:Y:S01]  /*66740*/  STL [R1+0x2488], R18 ;  /* 0x0024881201007387 */ /* 0x0001e20000100800 */
[----:B----4-:R-:W-:Y:S01]  /*66750*/  ISETP.LT.AND P2, PT, R27, c[0x0][0x178], !P5 ;  /* 0x00005e001b007a0c */ /* 0x010fe20006f41270 */
[----:B------:R-:W-:-:S02]  /*66760*/  IMAD.WIDE R26, R0, 0x2, R18 ;  /* 0x00000002001a7825 */ /* 0x000fc400078e0212 */
[----:B0-----:R-:W4:Y:S02]  /*66770*/  LDL R18, [R1+0x1d70] ;  /* 0x001d700001127983 */ /* 0x001f240000100800 */
[----:B------:R-:W-:Y:S01]  /*66780*/  IMAD.WIDE R22, R0, 0x2, R2 ;  /* 0x0000000200167825 */ /* 0x000fe200078e0202 */
[----:B--2---:R-:W-:Y:S01]  /*66790*/  ISETP.LT.AND P1, PT, R4, c[0x0][0x178], !P5 ;  /* 0x00005e0004007a0c */ /* 0x004fe20006f21270 */
[----:B----4-:R0:W-:Y:S04]  /*667a0*/  STL [R1+0x248c], R18 ;  /* 0x00248c1201007387 */ /* 0x0101e80000100800 */
[----:B0-----:R-:W2:Y:S04]  /*667b0*/  LDL R18, [R1+0x230] ;  /* 0x0002300001127983 */ /* 0x001ea80000100800 */
[----:B------:R0:W-:Y:S04]  /*667c0*/  STL [R1+0x2484], R19 ;  /* 0x0024841301007387 */ /* 0x0001e80000100800 */
[----:B0-----:R-:W4:Y:S04]  /*667d0*/  LDL R19, [R1+0x10] ;  /* 0x0000100001137983 */ /* 0x001f280000100800 */
[----:B------:R-:W2:Y:S04]  /*667e0*/  LDL.LU R4, [R1+0x229c] ;  /* 0x00229c0001047983 */ /* 0x000ea80000300800 */
[----:B------:R0:W-:Y:S04]  /*667f0*/  STL [R1+0x2490], R3 ;  /* 0x0024900301007387 */ /* 0x0001e80000100800 */
[----:B0-----:R-:W2:Y:S01]  /*66800*/  LDL.LU R3, [R1+0x4c0] ;  /* 0x0004c00001037983 */ /* 0x001ea20000300800 */
[----:B------:R-:W-:Y:S01]  /*66810*/  ISETP.LT.AND P3, PT, R7, c[0x0][0x178], !P5 ;  /* 0x00005e0007007a0c */ /* 0x000fe20006f61270 */
[----:B------:R-:W-:Y:S01]  /*66820*/  IMAD.WIDE R24, R0, 0x2, R20 ;  /* 0x0000000200187825 */ /* 0x000fe200078e0214 */
[----:B-----5:R-:W-:-:S02]  /*66830*/  ISETP.GE.AND P0, PT, R17, c[0x0][0x17c], PT ;  /* 0x00005f0011007a0c */ /* 0x020fc40003f06270 */
[----:B------:R-:W5:Y:S01]  /*66840*/  LDL.LU R17, [R1+0x2498] ;  /* 0x0024980001117983 */ /* 0x000f620000300800 */
[----:B------:R-:W-:-:S08]  /*66850*/  ISETP.LT.AND P6, PT, R6, c[0x0][0x178], !P5 ;  /* 0x00005e0006007a0c */ /* 0x000fd00006fc1270 */
[----:B--2---:R0:W-:Y:S04]  /*66860*/  @P3 STG.E.U16 [R24.64], R3 ;  /* 0x0000000318003986 */ /* 0x0041e8000c101506 */
[----:B0-----:R-:W2:Y:S04]  /*66870*/  LDL R25, [R1+0x4d0] ;  /* 0x0004d00001197983 */ /* 0x001ea80000100800 */
[----:B--2---:R0:W-:Y:S04]  /*66880*/  @P4 STG.E.U16 [R26.64], R25 ;  /* 0x000000191a004986 */ /* 0x0041e8000c101506 */
[----:B---3--:R1:W-:Y:S01]  /*66890*/  @P6 STG.E.U16 [R22.64], R15 ;  /* 0x0000000f16006986 */ /* 0x0083e2000c101506 */
[----:B------:R-:W-:-:S03]  /*668a0*/  ISETP.LT.AND P6, PT, R7, c[0x0][0x178], !P0 ;  /* 0x00005e0007007a0c */ /* 0x000fc600047c1270 */
[----:B0-----:R-:W2:Y:S04]  /*668b0*/  LDL R26, [R1+0x2198] ;  /* 0x00219800011a7983 */ /* 0x001ea80000100800 */
[----:B------:R-:W3:Y:S04]  /*668c0*/  LDL R27, [R1+0x21d0] ;  /* 0x0021d000011b7983 */ /* 0x000ee80000100800 */
[----:B-1----:R-:W4:Y:S04]  /*668d0*/  LDL.LU R15, [R1+0x2494] ;  /* 0x00249400010f7983 */ /* 0x002f280000300800 */
[----:B------:R0:W-:Y:S04]  /*668e0*/  STL [R1+0x247c], R7 ;  /* 0x00247c0701007387 */ /* 0x0001e80000100800 */
[----:B0-----:R-:W4:Y:S01]  /*668f0*/  LDL.LU R7, [R1+0x250] ;  /* 0x0002500001077983 */ /* 0x001f220000300800 */
[----:B-----5:R-:W-:-:S05]  /*66900*/  IMAD.WIDE R24, R0, 0x2, R16 ;  /* 0x0000000200187825 */ /* 0x020fca00078e0210 */
[----:B------:R0:W-:Y:S01]  /*66910*/  @P2 STG.E.U16 [R24.64], R28 ;  /* 0x0000001c18002986 */ /* 0x0001e2000c101506 */
[----:B------:R-:W-:-:S03]  /*66920*/  PRMT R6, R3, 0x7632, R6 ;  /* 0x0000763203067816 */ /* 0x000fc60000000006 */
[----:B------:R-:W5:Y:S01]  /*66930*/  LDL.LU R3, [R1+0x2490] ;  /* 0x0024900001037983 */ /* 0x000f620000300800 */
[----:B--2---:R-:W-:Y:S02]  /*66940*/  ISETP.LT.AND P3, PT, R26, c[0x0][0x178], !P5 ;  /* 0x00005e001a007a0c */ /* 0x004fe40006f61270 */
[----:B---3--:R-:W-:Y:S01]  /*66950*/  ISETP.LT.AND P4, PT, R27, c[0x0][0x178], !P5 ;  /* 0x00005e001b007a0c */ /* 0x008fe20006f81270 */
[----:B----4-:R-:W-:Y:S01]  /*66960*/  IMAD.WIDE R22, R0, 0x2, R14 ;  /* 0x0000000200167825 */ /* 0x010fe200078e020e */
[----:B------:R-:W-:-:S03]  /*66970*/  ISETP.LT.AND P5, PT, R29, c[0x0][0x178], !P5 ;  /* 0x00005e001d007a0c */ /* 0x000fc60006fa1270 */
[C---:B0-----:R-:W-:Y:S01]  /*66980*/  IMAD.WIDE R28, R0.reuse, 0x2, R12 ;  /* 0x00000002001c7825 */ /* 0x041fe200078e020c */
[----:B------:R0:W-:Y:S05]  /*66990*/  @P1 STG.E.U16 [R22.64], R7 ;  /* 0x0000000716001986 */ /* 0x0001ea000c101506 */
[----:B------:R-:W-:Y:S01]  /*669a0*/  @P3 STG.E.U16 [R28.64], R5 ;  /* 0x000000051c003986 */ /* 0x000fe2000c101506 */
[----:B0-----:R-:W-:-:S05]  /*669b0*/  IMAD.WIDE R22, R0, 0x2, R10 ;  /* 0x0000000200167825 */ /* 0x001fca00078e020a */
[----:B------:R0:W-:Y:S04]  /*669c0*/  @P4 STG.E.U16 [R22.64], R18 ;  /* 0x0000001216004986 */ /* 0x0001e8000c101506 */
[----:B0-----:R-:W2:Y:S01]  /*669d0*/  LDL.LU R18, [R1+0x248c] ;  /* 0x00248c0001127983 */ /* 0x001ea20000300800 */
[----:B------:R-:W-:Y:S02]  /*669e0*/  ISETP.GE.AND P2, PT, R4, c[0x0][0x17c], PT ;  /* 0x00005f0004007a0c */ /* 0x000fe40003f46270 */
[C---:B------:R-:W-:Y:S01]  /*669f0*/  IADD3 R4, R0.reuse, c[0x0][0x198], RZ ;  /* 0x0000660000047a10 */ /* 0x040fe20007ffe0ff */
[----:B------:R-:W-:Y:S01]  /*66a00*/  IMAD.WIDE R24, R0, 0x2, R8 ;  /* 0x0000000200187825 */ /* 0x000fe200078e0208 */
[----:B------:R-:W3:Y:S03]  /*66a10*/  LDL.LU R22, [R1+0x260] ;  /* 0x0002600001167983 */ /* 0x000ee60000300800 */
[----:B------:R-:W-:Y:S01]  /*66a20*/  IMAD.WIDE R26, R4, 0x2, R20 ;  /* 0x00000002041a7825 */ /* 0x000fe200078e0214 */
[----:B------:R-:W4:Y:S04]  /*66a30*/  LDL R23, [R1+0x2198] ;  /* 0x0021980001177983 */ /* 0x000f280000100800 */
[----:B------:R0:W-:Y:S04]  /*66a40*/  @P5 STG.E.U16 [R24.64], R19 ;  /* 0x0000001318005986 */ /* 0x0001e8000c101506 */
[----:B------:R1:W-:Y:S01]  /*66a50*/  @P6 STG.E.U16 [R26.64], R6 ;  /* 0x000000061a006986 */ /* 0x0003e2000c101506 */
[----:B--2---:R-:W-:-:S03]  /*66a60*/  ISETP.LT.AND P1, PT, R18, c[0x0][0x178], !P0 ;  /* 0x00005e0012007a0c */ /* 0x004fc60004721270 */
[----:B------:R-:W2:Y:S04]  /*66a70*/  LDL.LU R18, [R1+0x2488] ;  /* 0x0024880001127983 */ /* 0x000ea80000300800 */
[----:B0-----:R-:W2:Y:S04]  /*66a80*/  LDL.LU R19, [R1+0x2484] ;  /* 0x0024840001137983 */ /* 0x001ea80000300800 */
[----:B------:R-:W2:Y:S04]  /*66a90*/  LDL.LU R24, [R1+0x4b0] ;  /* 0x0004b00001187983 */ /* 0x000ea80000300800 */
[----:B------:R-:W2:Y:S04]  /*66aa0*/  LDL R25, [R1+0x1f9c] ;  /* 0x001f9c0001197983 */ /* 0x000ea80000100800 */
[----:B-1----:R-:W2:Y:S04]  /*66ab0*/  LDL.LU R6, [R1+0x2480] ;  /* 0x0024800001067983 */ /* 0x002ea80000300800 */
[----:B------:R-:W2:Y:S04]  /*66ac0*/  LDL R26, [R1+0x1e84] ;  /* 0x001e8400011a7983 */ /* 0x000ea80000100800 */
[----:B------:R-:W2:Y:S01]  /*66ad0*/  LDL.LU R27, [R1+0x4d0] ;  /* 0x0004d000011b7983 */ /* 0x000ea20000300800 */
[----:B---3--:R-:W-:-:S02]  /*66ae0*/  PRMT R0, R22, 0x7632, R0 ;  /* 0x0000763216007816 */ /* 0x008fc40000000000 */
[----:B----4-:R-:W-:Y:S01]  /*66af0*/  ISETP.LT.AND P3, PT, R23, c[0x0][0x178], !P0 ;  /* 0x00005e0017007a0c */ /* 0x010fe20004761270 */
[----:B------:R-:W-:Y:S01]  /*66b00*/  STL [R1+0x2470], R2 ;  /* 0x0024700201007387 */ /* 0x000fe20000100800 */
[----:B------:R-:W-:-:S03]  /*66b10*/  IMAD.WIDE R22, R4, 0x2, R16 ;  /* 0x0000000204167825 */ /* 0x000fc600078e0210 */
[----:B-----5:R-:W-:Y:S04]  /*66b20*/  STL [R1+0x246c], R3 ;  /* 0x00246c0301007387 */ /* 0x020fe80000100800 */
[----:B------:R-:W-:Y:S04]  /*66b30*/  STL [R1+0x2478], R16 ;  /* 0x0024781001007387 */ /* 0x000fe80000100800 */
[----:B------:R-:W-:Y:S01]  /*66b40*/  STL [R1+0x2474], R17 ;  /* 0x0024741101007387 */ /* 0x000fe20000100800 */
[----:B--2---:R-:W-:Y:S02]  /*66b50*/  PRMT R28, R24, 0x7632, R28 ;  /* 0x00007632181c7816 */ /* 0x004fe4000000001c */
[----:B------:R-:W-:-:S02]  /*66b60*/  ISETP.LT.AND P4, PT, R6, c[0x0][0x178], !P0 ;  /* 0x00005e0006007a0c */ /* 0x000fc40004781270 */
[----:B------:R-:W-:Y:S02]  /*66b70*/  ISETP.LT.AND P5, PT, R26, c[0x0][0x178], !P0 ;  /* 0x00005e001a007a0c */ /* 0x000fe400047a1270 */
[----:B------:R-:W-:Y:S02]  /*66b80*/  ISETP.LT.AND P6, PT, R25, c[0x0][0x178], !P0 ;  /* 0x00005e0019007a0c */ /* 0x000fe400047c1270 */
[----:B------:R-:W-:Y:S01]  /*66b90*/  PRMT R29, R27, 0x7632, R29 ;  /* 0x000076321b1d7816 */ /* 0x000fe2000000001d */
[----:B------:R-:W-:-:S04]  /*66ba0*/  IMAD.WIDE R26, R4, 0x2, R18 ;  /* 0x00000002041a7825 */ /* 0x000fc800078e0212 */
[----:B------:R-:W-:Y:S01]  /*66bb0*/  IMAD.WIDE R24, R4, 0x2, R2 ;  /* 0x0000000204187825 */ /* 0x000fe200078e0202 */
[----:B------:R0:W-:Y:S04]  /*66bc0*/  @P1 STG.E.U16 [R26.64], R29 ;  /* 0x0000001d1a001986 */ /* 0x0001e8000c101506 */
[----:B------:R1:W-:Y:S04]  /*66bd0*/  @P4 STG.E.U16 [R24.64], R28 ;  /* 0x0000001c18004986 */ /* 0x0003e8000c101506 */
[----:B------:R2:W-:Y:S01]  /*66be0*/  @P5 STG.E.U16 [R22.64], R0 ;  /* 0x0000000016005986 */ /* 0x0005e2000c101506 */
[----:B0-----:R-:W-:-:S03]  /*66bf0*/  PRMT R29, R7, 0x7632, R29 ;  /* 0x00007632071d7816 */ /* 0x001fc6000000001d */
[----:B------:R-:W3:Y:S04]  /*66c00*/  LDL.LU R7, [R1+0x247c] ;  /* 0x00247c0001077983 */ /* 0x000ee80000300800 */
[----:B-1----:R-:W4:Y:S01]  /*66c10*/  LDL R28, [R1+0x1d70] ;  /* 0x001d7000011c7983 */ /* 0x002f220000100800 */
[----:B--2---:R-:W-:-:S03]  /*66c20*/  PRMT R0, R5, 0x7632, R0 ;  /* 0x0000763205007816 */ /* 0x004fc60000000000 */
[----:B------:R-:W2:Y:S04]  /*66c30*/  LDL.LU R24, [R1+0x230] ;  /* 0x0002300001187983 */ /* 0x000ea80000300800 */
[----:B------:R-:W5:Y:S04]  /*66c40*/  LDL.LU R25, [R1+0x10] ;  /* 0x0000100001197983 */ /* 0x000f680000300800 */
[----:B------:R-:W2:Y:S04]  /*66c50*/  LDL R2, [R1+0x174] ;  /* 0x0001740001027983 */ /* 0x000ea80000100800 */
[----:B------:R-:W2:Y:S04]  /*66c60*/  LDL R3, [R1+0x1e84] ;  /* 0x001e840001037983 */ /* 0x000ea80000100800 */
[----:B------:R-:W2:Y:S01]  /*66c70*/  LDL.LU R5, [R1+0x24] ;  /* 0x0000240001057983 */ /* 0x000ea20000300800 */
[----:B------:R-:W-:-:S05]  /*66c80*/  IMAD.WIDE R26, R4, 0x2, R14 ;  /* 0x00000002041a7825 */ /* 0x000fca00078e020e */
[----:B------:R0:W-:Y:S01]  /*66c90*/  @P6 STG.E.U16 [R26.64], R29 ;  /* 0x0000001d1a006986 */ /* 0x0001e2000c101506 */
[----:B---3--:R-:W-:-:S03]  /*66ca0*/  ISETP.LT.AND P5, PT, R7, c[0x0][0x178], !P2 ;  /* 0x00005e0007007a0c */ /* 0x008fc600057a1270 */
[----:B--2---:R1:W-:Y:S04]  /*66cb0*/  STL [R1+0x245c], R5 ;  /* 0x00245c0501007387 */ /* 0x0043e80000100800 */
[----:B0-----:R-:W2:Y:S04]  /*66cc0*/  LDL R27, [R1+0x21d0] ;  /* 0x0021d000011b7983 */ /* 0x001ea80000100800 */
[----:B-1----:R-:W3:Y:S04]  /*66cd0*/  LDL R5, [R1+0x21d4] ;  /* 0x0021d40001057983 */ /* 0x002ee80000100800 */
[----:B------:R0:W-:Y:S04]  /*66ce0*/  STL [R1+0x2460], R7 ;  /* 0x0024600701007387 */ /* 0x0001e80000100800 */
[----:B0-----:R-:W2:Y:S01]  /*66cf0*/  LDL R7, [R1+0x124] ;  /* 0x0001240001077983 */ /* 0x001ea20000100800 */
[----:B------:R-:W-:Y:S01]  /*66d00*/  IMAD.WIDE R22, R4, 0x2, R12 ;  /* 0x0000000204167825 */ /* 0x000fe200078e020c */
[----:B------:R-:W-:-:S02]  /*66d10*/  PRMT R16, R24, 0x7632, R16 ;  /* 0x0000763218107816 */ /* 0x000fc40000000010 */
[----:B--2---:R0:W-:Y:S04]  /*66d20*/  STL [R1+0x2464], R7 ;  /* 0x0024640701007387 */ /* 0x0041e80000100800 */
[----:B0-----:R-:W2:Y:S01]  /*66d30*/  LDL R7, [R1+0x134] ;  /* 0x0001340001077983 */ /* 0x001ea20000100800 */
[----:B------:R-:W-:-:S03]  /*66d40*/  ISETP.LT.AND P4, PT, R27, c[0x0][0x178], !P0 ;  /* 0x00005e001b007a0c */ /* 0x000fc60004781270 */
[----:B------:R0:W-:Y:S01]  /*66d50*/  @P3 STG.E.U16 [R22.64], R0 ;  /* 0x0000000016003986 */ /* 0x0001e2000c101506 */
[----:B---3--:R-:W-:Y:S01]  /*66d60*/  ISETP.LT.AND P1, PT, R5, c[0x0][0x178], !P0 ;  /* 0x00005e0005007a0c */ /* 0x008fe20004721270 */
[----:B0-----:R-:W-:-:S08]  /*66d70*/  IMAD.WIDE R22, R4, 0x2, R10 ;  /* 0x0000000204167825 */ /* 0x001fd000078e020a */
[----:B------:R-:W-:Y:S04]  /*66d80*/  @P4 STG.E.U16 [R22.64], R16 ;  /* 0x0000001016004986 */ /* 0x000fe8000c101506 */
[----:B--2---:R0:W-:Y:S04]  /*66d90*/  STL [R1+0x2468], R7 ;  /* 0x0024680701007387 */ /* 0x0041e80000100800 */
[----:B------:R-:W2:Y:S04]  /*66da0*/  LDL R5, [R1+0x114] ;  /* 0x0001140001057983 */ /* 0x000ea80000100800 */
[----:B0-----:R-:W3:Y:S04]  /*66db0*/  LDL R7, [R1+0x144] ;  /* 0x0001440001077983 */ /* 0x001ee80000100800 */
[----:B------:R-:W2:Y:S04]  /*66dc0*/  LDL.LU R16, [R1+0x2478] ;  /* 0x0024780001107983 */ /* 0x000ea80000300800 */
[----:B------:R-:W2:Y:S01]  /*66dd0*/  LDL R22, [R1+0x164] ;  /* 0x0001640001167983 */ /* 0x000ea20000100800 */
[----:B------:R-:W-:-:S02]  /*66de0*/  IADD3 R0, R4, c[0x0][0x198], RZ ;  /* 0x0000660004007a10 */ /* 0x000fc40007ffe0ff */
[----:B----4-:R-:W-:Y:S01]  /*66df0*/  ISETP.LT.AND P6, PT, R28, c[0x0][0x178], !P2 ;  /* 0x00005e001c007a0c */ /* 0x010fe200057c1270 */
[----:B------:R-:W4:Y:S01]  /*66e00*/  LDL R23, [R1+0x1f9c] ;  /* 0x001f9c0001177983 */ /* 0x000f220000100800 */
[----:B-----5:R-:W-:Y:S01]  /*66e10*/  PRMT R17, R25, 0x7632, R17 ;  /* 0x0000763219117816 */ /* 0x020fe20000000011 */
[----:B------:R-:W-:-:S04]  /*66e20*/  IMAD.WIDE R24, R4, 0x2, R8 ;  /* 0x0000000204187825 */ /* 0x000fc800078e0208 */
[C---:B------:R-:W-:Y:S01]  /*66e30*/  IMAD.WIDE R26, R0.reuse, 0x2, R20 ;  /* 0x00000002001a7825 */ /* 0x040fe200078e0214 */
[----:B------:R0:W-:Y:S03]  /*66e40*/  @P1 STG.E.U16 [R24.64], R17 ;  /* 0x0000001118001986 */ /* 0x0001e6000c101506 */
[----:B------:R-:W-:Y:S01]  /*66e50*/  IMAD.WIDE R28, R0, 0x2, R18 ;  /* 0x00000002001c7825 */ /* 0x000fe200078e0212 */
[----:B------:R1:W-:Y:S01]  /*66e60*/  @P5 STG.E.U16 [R26.64], R2 ;  /* 0x000000021a005986 */ /* 0x0003e2000c101506 */
[----:B------:R-:W-:-:S03]  /*66e70*/  ISETP.LT.AND P3, PT, R3, c[0x0][0x178], !P2 ;  /* 0x00005e0003007a0c */ /* 0x000fc60005761270 */
[----:B0-----:R-:W5:Y:S04]  /*66e80*/  LDL.LU R17, [R1+0x2474] ;  /* 0x0024740001117983 */ /* 0x001f680000300800 */
[----:B------:R-:W3:Y:S04]  /*66e90*/  LDL R24, [R1+0x154] ;  /* 0x0001540001187983 */ /* 0x000ee80000100800 */
[----:B------:R-:W3:Y:S04]  /*66ea0*/  LDL.LU R25, [R1+0x22a4] ;  /* 0x0022a40001197983 */ /* 0x000ee80000300800 */
[----:B-1----:R-:W3:Y:S04]  /*66eb0*/  LDL.LU R2, [R1+0x2470] ;  /* 0x0024700001027983 */ /* 0x002ee80000300800 */
[----:B------:R-:W3:Y:S04]  /*66ec0*/  LDL.LU R26, [R1+0x22a0] ;  /* 0x0022a000011a7983 */ /* 0x000ee80000300800 */
[----:B------:R-:W5:Y:S04]  /*66ed0*/  LDL R27, [R1+0x21d4] ;  /* 0x0021d400011b7983 */ /* 0x000f680000100800 */
[----:B------:R-:W5:Y:S04]  /*66ee0*/  LDL.LU R3, [R1+0x246c] ;  /* 0x00246c0001037983 */ /* 0x000f680000300800 */
[----:B--2---:R0:W-:Y:S04]  /*66ef0*/  @P6 STG.E.U16 [R28.64], R22 ;  /* 0x000000161c006986 */ /* 0x0041e8000c101506 */
[----:B0-----:R-:W2:Y:S04]  /*66f00*/  LDL R28, [R1+0x2198] ;  /* 0x00219800011c7983 */ /* 0x001ea80000100800 */
[----:B------:R-:W2:Y:S01]  /*66f10*/  LDL R29, [R1+0x21d0] ;  /* 0x0021d000011d7983 */ /* 0x000ea20000100800 */
[----:B------:R-:W-:-:S02]  /*66f20*/  ISETP.LT.AND P0, PT, R6, c[0x0][0x178], !P2 ;  /* 0x00005e0006007a0c */ /* 0x000fc40005701270 */
[----:B----4-:R-:W-:Y:S01]  /*66f30*/  ISETP.LT.AND P4, PT, R23, c[0x0][0x178], !P2 ;  /* 0x00005e0017007a0c */ /* 0x010fe20005781270 */
[----:B------:R-:W-:Y:S01]  /*66f40*/  STL [R1+0x2458], R13 ;  /* 0x0024580d01007387 */ /* 0x000fe20000100800 */
[----:B---3--:R-:W-:Y:S01]  /*66f50*/  ISETP.GE.AND P1, PT, R26, c[0x0][0x17c], PT ;  /* 0x00005f001a007a0c */ /* 0x008fe20003f26270 */
[----:B-----5:R-:W-:-:S08]  /*66f60*/  IMAD.WIDE R22, R0, 0x2, R2 ;  /* 0x0000000200167825 */ /* 0x020fd000078e0202 */
[----:B------:R0:W-:Y:S01]  /*66f70*/  @P0 STG.E.U16 [R22.64], R24 ;  /* 0x0000001816000986 */ /* 0x0001e2000c101506 */
[----:B------:R-:W-:Y:S01]  /*66f80*/  ISETP.GE.AND P0, PT, R25, c[0x0][0x17c], PT ;  /* 0x00005f0019007a0c */ /* 0x000fe20003f06270 */
[----:B0-----:R-:W-:Y:S02]  /*66f90*/  IMAD.WIDE R24, R0, 0x2, R12 ;  /* 0x0000000200187825 */ /* 0x001fe400078e020c */
[----:B------:R-:W3:Y:S01]  /*66fa0*/  LDL R13, [R1+0x2198] ;  /* 0x00219800010d7983 */ /* 0x000ee20000100800 */
[----:B--2---:R-:W-:Y:S02]  /*66fb0*/  ISETP.LT.AND P5, PT, R28, c[0x0][0x178], !P2 ;  /* 0x00005e001c007a0c */ /* 0x004fe400057a1270 */
[----:B------:R-:W-:Y:S02]  /*66fc0*/  ISETP.LT.AND P6, PT, R29, c[0x0][0x178], !P2 ;  /* 0x00005e001d007a0c */ /* 0x000fe400057c1270 */
[----:B------:R-:W-:Y:S01]  /*66fd0*/  ISETP.LT.AND P2, PT, R27, c[0x0][0x178], !P2 ;  /* 0x00005e001b007a0c */ /* 0x000fe20005741270 */
[----:B------:R-:W-:-:S05]  /*66fe0*/  IMAD.WIDE R26, R0, 0x2, R16 ;  /* 0x00000002001a7825 */ /* 0x000fca00078e0210 */
[----:B------:R0:W-:Y:S04]  /*66ff0*/  @P3 STG.E.U16 [R26.64], R7 ;  /* 0x000000071a003986 */ /* 0x0001e8000c101506 */
[----:B0-----:R-:W2:Y:S01]  /*67000*/  LDL.LU R7, [R1+0x2468] ;  /* 0x0024680001077983 */ /* 0x001ea20000300800 */
[----:B------:R-:W-:-:S05]  /*67010*/  IMAD.WIDE R28, R0, 0x2, R14 ;  /* 0x00000002001c7825 */ /* 0x000fca00078e020e */
[----:B--2---:R0:W-:Y:S04]  /*67020*/  @P4 STG.E.U16 [R28.64], R7 ;  /* 0x000000071c004986 */ /* 0x0041e8000c101506 */
[----:B0-----:R-:W2:Y:S01]  /*67030*/  LDL.LU R7, [R1+0x2464] ;  /* 0x0024640001077983 */ /* 0x001ea20000300800 */
[----:B------:R-:W-:-:S03]  /*67040*/  IMAD.WIDE R22, R0, 0x2, R10 ;  /* 0x0000000200167825 */ /* 0x000fc600078e020a */
[----:B------:R-:W4:Y:S04]  /*67050*/  LDL.LU R28, [R1+0x164] ;  /* 0x00016400011c7983 */ /* 0x000f280000300800 */
[----:B------:R-:W5:Y:S04]  /*67060*/  LDL R29, [R1+0x1e84] ;  /* 0x001e8400011d7983 */ /* 0x000f680000100800 */
[----:B--2---:R0:W-:Y:S04]  /*67070*/  @P5 STG.E.U16 [R24.64], R7 ;  /* 0x0000000718005986 */ /* 0x0041e8000c101506 */
[----:B------:R1:W-:Y:S04]  /*67080*/  @P6 STG.E.U16 [R22.64], R5 ;  /* 0x0000000516006986 */ /* 0x0003e8000c101506 */
[----:B0-----:R-:W2:Y:S04]  /*67090*/  LDL.LU R7, [R1+0x2460] ;  /* 0x0024600001077983 */ /* 0x001ea80000300800 */
[----:B------:R-:W2:Y:S04]  /*670a0*/  LDL R24, [R1+0x1d70] ;  /* 0x001d700001187983 */ /* 0x000ea80000100800 */
[----:B-1----:R-:W2:Y:S01]  /*670b0*/  LDL.LU R5, [R1+0x245c] ;  /* 0x00245c0001057983 */ /* 0x002ea20000300800 */
[----:B------:R-:W-:-:S03]  /*670c0*/  IMAD.WIDE R26, R0, 0x2, R8 ;  /* 0x00000002001a7825 */ /* 0x000fc600078e0208 */
[----:B------:R-:W3:Y:S04]  /*670d0*/  LDL.LU R22, [R1+0x154] ;  /* 0x0001540001167983 */ /* 0x000ee80000300800 */
[----:B------:R-:W3:Y:S04]  /*670e0*/  LDL R23, [R1+0x1f9c] ;  /* 0x001f9c0001177983 */ /* 0x000ee80000100800 */
[----:B--2---:R0:W-:Y:S04]  /*670f0*/  @P2 STG.E.U16 [R26.64], R5 ;  /* 0x000000051a002986 */ /* 0x0041e8000c101506 */
[----:B0-----:R-:W2:Y:S01]  /*67100*/  LDL.LU R27, [R1+0x174] ;  /* 0x00017400011b7983 */ /* 0x001ea20000300800 */
[----:B------:R-:W-:-:S02]  /*67110*/  ISETP.LT.AND P3, PT, R7, c[0x0][0x178], !P1 ;  /* 0x00005e0007007a0c */ /* 0x000fc40004f61270 */
[----:B------:R-:W-:Y:S02]  /*67120*/  ISETP.LT.AND P2, PT, R24, c[0x0][0x178], !P1 ;  /* 0x00005e0018007a0c */ /* 0x000fe40004f41270 */
[----:B------:R-:W-:Y:S02]  /*67130*/  IADD3 R24, R0, c[0x0][0x198], RZ ;  /* 0x0000660000187a10 */ /* 0x000fe40007ffe0ff */
[----:B----4-:R-:W-:Y:S02]  /*67140*/  PRMT R4, R28, 0x7632, R4 ;  /* 0x000076321c047816 */ /* 0x010fe40000000004 */
[----:B-----5:R-:W-:Y:S01]  /*67150*/  ISETP.LT.AND P6, PT, R29, c[0x0][0x178], !P1 ;  /* 0x00005e001d007a0c */ /* 0x020fe20004fc1270 */
[----:B------:R-:W-:Y:S01]  /*67160*/  IMAD.WIDE R28, R24, 0x2, R20 ;  /* 0x00000002181c7825 */ /* 0x000fe200078e0214 */
[----:B------:R-:W-:Y:S01]  /*67170*/  ISETP.LT.AND P5, PT, R6, c[0x0][0x178], !P1 ;  /* 0x00005e0006007a0c */ /* 0x000fe20004fa1270 */
[----:B------:R0:W-:Y:S04]  /*67180*/  STL [R1+0x2454], R6 ;  /* 0x0024540601007387 */ /* 0x0001e80000100800 */
[----:B0-----:R-:W4:Y:S01]  /*67190*/  LDL R6, [R1+0x1d70] ;  /* 0x001d700001067983 */ /* 0x001f220000100800 */
[----:B--2---:R-:W-:-:S05]  /*671a0*/  PRMT R25, R27, 0x7632, R25 ;  /* 0x000076321b197816 */ /* 0x004fca0000000019 */
[----:B------:R0:W-:Y:S04]  /*671b0*/  @P3 STG.E.U16 [R28.64], R25 ;  /* 0x000000191c003986 */ /* 0x0001e8000c101506 */
[----:B0-----:R-:W2:Y:S01]  /*671c0*/  LDL.LU R29, [R1+0x144] ;  /* 0x00014400011d7983 */ /* 0x001ea20000300800 */
[----:B------:R-:W-:Y:S01]  /*671d0*/  IMAD.WIDE R26, R24, 0x2, R18 ;  /* 0x00000002181a7825 */ /* 0x000fe200078e0212 */
[----:B---3--:R-:W-:Y:S02]  /*671e0*/  PRMT R0, R22, 0x7632, R0 ;  /* 0x0000763216007816 */ /* 0x008fe40000000000 */
[----:B------:R-:W-:Y:S01]  /*671f0*/  ISETP.LT.AND P4, PT, R23, c[0x0][0x178], !P1 ;  /* 0x00005e0017007a0c */ /* 0x000fe20004f81270 */
[----:B------:R-:W-:Y:S01]  /*67200*/  IMAD.WIDE R22, R24, 0x2, R2 ;  /* 0x0000000218167825 */ /* 0x000fe200078e0202 */
[----:B------:R0:W-:Y:S01]  /*67210*/  @P2 STG.E.U16 [R26.64], R4 ;  /* 0x000000041a002986 */ /* 0x0001e2000c101506 */
[----:B------:R-:W-:-:S03]  /*67220*/  ISETP.LT.AND P3, PT, R13, c[0x0][0x178], !P1 ;  /* 0x00005e000d007a0c */ /* 0x000fc60004f61270 */
[----:B------:R1:W-:Y:S04]  /*67230*/  @P5 STG.E.U16 [R22.64], R0 ;  /* 0x0000000016005986 */ /* 0x0003e8000c101506 */
[----:B0-----:R-:W3:Y:S04]  /*67240*/  LDL.LU R26, [R1+0x124] ;  /* 0x00012400011a7983 */ /* 0x001ee80000300800 */
[----:B------:R-:W5:Y:S04]  /*67250*/  LDL.LU R27, [R1+0x114] ;  /* 0x00011400011b7983 */ /* 0x000f680000300800 */
[----:B-1----:R-:W3:Y:S01]  /*67260*/  LDL.LU R23, [R1+0x134] ;  /* 0x0001340001177983 */ /* 0x002ee20000300800 */
[----:B--2---:R-:W-:Y:S01]  /*67270*/  PRMT R25, R29, 0x7632, R25 ;  /* 0x000076321d197816 */ /* 0x004fe20000000019 */
[----:B------:R-:W-:-:S05]  /*67280*/  IMAD.WIDE R28, R24, 0x2, R16 ;  /* 0x00000002181c7825 */ /* 0x000fca00078e0210 */
[----:B------:R0:W-:Y:S04]  /*67290*/  @P6 STG.E.U16 [R28.64], R25 ;  /* 0x000000191c006986 */ /* 0x0001e8000c101506 */
[----:B0-----:R-:W2:Y:S01]  /*672a0*/  LDL R28, [R1+0x21d0] ;  /* 0x0021d000011c7983 */ /* 0x001ea20000100800 */
[----:B------:R-:W-:-:S03]  /*672b0*/  PRMT R25, R5, 0x7632, R25 ;  /* 0x0000763205197816 */ /* 0x000fc60000000019 */
[----:B------:R-:W2:Y:S04]  /*672c0*/  LDL R29, [R1+0x21d4] ;  /* 0x0021d400011d7983 */ /* 0x000ea80000100800 */
[----:B------:R-:W2:Y:S04]  /*672d0*/  LDL.LU R13, [R1+0x2458] ;  /* 0x00245800010d7983 */ /* 0x000ea80000300800 */
[----:B------:R-:W2:Y:S04]  /*672e0*/  LDL R5, [R1+0x184] ;  /* 0x0001840001057983 */ /* 0x000ea80000100800 */
[----:B--2---:R0:W-:Y:S04]  /*672f0*/  STL [R1+0x2448], R5 ;  /* 0x0024480501007387 */ /* 0x0041e80000100800 */
[----:B0-----:R-:W2:Y:S01]  /*67300*/  LDL R5, [R1+0x1a4] ;  /* 0x0001a40001057983 */ /* 0x001ea20000100800 */
[----:B---3--:R-:W-:Y:S01]  /*67310*/  PRMT R0, R23, 0x7632, R0 ;  /* 0x0000763217007816 */ /* 0x008fe20000000000 */
[----:B------:R-:W-:Y:S01]  /*67320*/  IMAD.WIDE R22, R24, 0x2, R14 ;  /* 0x0000000218167825 */ /* 0x000fe200078e020e */
[----:B------:R-:W-:-:S02]  /*67330*/  ISETP.LT.AND P5, PT, R28, c[0x0][0x178], !P1 ;  /* 0x00005e001c007a0c */ /* 0x000fc40004fa1270 */
[----:B------:R-:W-:Y:S01]  /*67340*/  ISETP.LT.AND P2, PT, R29, c[0x0][0x178], !P1 ;  /* 0x00005e001d007a0c */ /* 0x000fe20004f41270 */
[----:B--2---:R0:W-:Y:S04]  /*67350*/  STL [R1+0x244c], R5 ;  /* 0x00244c0501007387 */ /* 0x0041e80000100800 */
[----:B0-----:R-:W2:Y:S01]  /*67360*/  LDL R5, [R1+0x1b4] ;  /* 0x0001b40001057983 */ /* 0x001ea20000100800 */
[----:B-----5:R-:W-:-:S03]  /*67370*/  PRMT R4, R27, 0x7632, R4 ;  /* 0x000076321b047816 */ /* 0x020fc60000000004 */
[----:B------:R0:W-:Y:S01]  /*67380*/  @P4 STG.E.U16 [R22.64], R0 ;  /* 0x0000000016004986 */ /* 0x0001e2000c101506 */
[----:B------:R-:W-:Y:S01]  /*67390*/  IMAD.WIDE R28, R24, 0x2, R8 ;  /* 0x00000002181c7825 */ /* 0x000fe200078e0208 */
[----:B----4-:R-:W-:Y:S02]  /*673a0*/  ISETP.LT.AND P1, PT, R6, c[0x0][0x178], !P0 ;  /* 0x00005e0006007a0c */ /* 0x010fe40004721270 */
[----:B0-----:R-:W-:Y:S01]  /*673b0*/  PRMT R0, R26, 0x7632, R0 ;  /* 0x000076321a007816 */ /* 0x001fe20000000000 */
[----:B------:R-:W-:-:S04]  /*673c0*/  IMAD.WIDE R22, R24, 0x2, R12 ;  /* 0x0000000218167825 */ /* 0x000fc800078e020c */
[----:B------:R-:W-:Y:S01]  /*673d0*/  IMAD.WIDE R26, R24, 0x2, R10 ;  /* 0x00000002181a7825 */ /* 0x000fe200078e020a */
[----:B------:R-:W-:Y:S04]  /*673e0*/  @P3 STG.E.U16 [R22.64], R0 ;  /* 0x0000000016003986 */ /* 0x000fe8000c101506 */
[----:B------:R-:W-:Y:S04]  /*673f0*/  @P5 STG.E.U16 [R26.64], R4 ;  /* 0x000000041a005986 */ /* 0x000fe8000c101506 */
[----:B------:R-:W-:Y:S04]  /*67400*/  @P2 STG.E.U16 [R28.64], R25 ;  /* 0x000000191c002986 */ /* 0x000fe8000c101506 */
[----:B--2---:R0:W-:Y:S04]  /*67410*/  STL [R1+0x2450], R5 ;  /* 0x0024500501007387 */ /* 0x0041e80000100800 */
[----:B0-----:R-:W2:Y:S04]  /*67420*/  LDL R5, [R1+0x1c4] ;  /* 0x0001c40001057983 */ /* 0x001ea80000100800 */
[----:B------:R-:W3:Y:S04]  /*67430*/  LDL.LU R6, [R1+0x2454] ;  /* 0x0024540001067983 */ /* 0x000ee80000300800 */
[----:B------:R-:W4:Y:S04]  /*67440*/  LDL R22, [R1+0x1e84] ;  /* 0x001e840001167983 */ /* 0x000f280000100800 */
[----:B------:R-:W5:Y:S04]  /*67450*/  LDL R23, [R1+0x1f9c] ;  /* 0x001f9c0001177983 */ /* 0x000f680000100800 */
[----:B------:R-:W2:Y:S04]  /*67460*/  LDL R0, [R1+0x1d70] ;  /* 0x001d700001007983 */ /* 0x000ea80000100800 */
[----:B------:R-:W2:Y:S04]  /*67470*/  LDL.LU R28, [R1+0x22a8] ;  /* 0x0022a800011c7983 */ /* 0x000ea80000300800 */
[----:B------:R-:W2:Y:S04]  /*67480*/  LDL R29, [R1+0x2198] ;  /* 0x00219800011d7983 */ /* 0x000ea80000100800 */
[----:B------:R-:W2:Y:S01]  /*67490*/  LDL.LU R25, [R1+0x484] ;  /* 0x0004840001197983 */ /* 0x000ea20000300800 */
[----:B------:R-:W-:-:S02]  /*674a0*/  ISETP.LT.AND P4, PT, R7, c[0x0][0x178], !P0 ;  /* 0x00005e0007007a0c */ /* 0x000fc40004781270 */
[----:B------:R-:W-:-:S05]  /*674b0*/  IADD3 R24, R24, c[0x0][0x198], RZ ;  /* 0x0000660018187a10 */ /* 0x000fca0007ffe0ff */
[----:B------:R-:W-:-:S06]  /*674c0*/  IMAD.WIDE R26, R24, 0x2, R20 ;  /* 0x00000002181a7825 */ /* 0x000fcc00078e0214 */
[----:B--2---:R0:W-:Y:S04]  /*674d0*/  @P4 STG.E.U16 [R26.64], R25 ;  /* 0x000000191a004986 */ /* 0x0041e8000c101506 */
[----:B0-----:R-:W2:Y:S01]  /*674e0*/  LDL R26, [R1+0x1d4] ;  /* 0x0001d400011a7983 */ /* 0x001ea20000100800 */
[----:B---3--:R-:W-:Y:S02]  /*674f0*/  ISETP.LT.AND P5, PT, R6, c[0x0][0x178], !P0 ;  /* 0x00005e0006007a0c */ /* 0x008fe400047a1270 */
[----:B----4-:R-:W-:Y:S01]  /*67500*/  ISETP.LT.AND P3, PT, R22, c[0x0][0x178], !P0 ;  /* 0x00005e0016007a0c */ /* 0x010fe20004761270 */
[----:B------:R-:W3:Y:S01]  /*67510*/  LDL.LU R27, [R1+0x22ac] ;  /* 0x0022ac00011b7983 */ /* 0x000ee20000300800 */
[----:B-----5:R-:W-:Y:S01]  /*67520*/  ISETP.LT.AND P6, PT, R23, c[0x0][0x178], !P0 ;  /* 0x00005e0017007a0c */ /* 0x020fe200047c1270 */
[----:B------:R-:W-:Y:S01]  /*67530*/  IMAD.WIDE R22, R24, 0x2, R18 ;  /* 0x0000000218167825 */ /* 0x000fe200078e0212 */
[----:B------:R-:W-:-:S02]  /*67540*/  ISETP.GE.AND P2, PT, R28, c[0x0][0x17c], PT ;  /* 0x00005f001c007a0c */ /* 0x000fc40003f46270 */
[----:B------:R-:W-:Y:S01]  /*67550*/  ISETP.LT.AND P4, PT, R29, c[0x0][0x178], !P0 ;  /* 0x00005e001d007a0c */ /* 0x000fe20004781270 */
[C---:B------:R-:W-:Y:S01]  /*67560*/  IMAD.WIDE R28, R24.reuse, 0x2, R2 ;  /* 0x00000002181c7825 */ /* 0x040fe200078e0202 */
[----:B------:R0:W-:Y:S04]  /*67570*/  STL [R1+0x2440], R3 ;  /* 0x0024400301007387 */ /* 0x0001e80000100800 */
[----:B0-----:R-:W4:Y:S04]  /*67580*/  LDL R3, [R1+0x1e84] ;  /* 0x001e840001037983 */ /* 0x001f280000100800 */
[----:B--2---:R-:W-:Y:S04]  /*67590*/  @P1 STG.E.U16 [R22.64], R26 ;  /* 0x0000001a16001986 */ /* 0x004fe8000c101506 */
[----:B------:R0:W-:Y:S04]  /*675a0*/  @P5 STG.E.U16 [R28.64], R5 ;  /* 0x000000051c005986 */ /* 0x0001e8000c101506 */
[----:B0-----:R-:W2:Y:S01]  /*675b0*/  LDL.LU R5, [R1+0x2450] ;  /* 0x0024500001057983 */ /* 0x001ea20000300800 */
[----:B---3--:R-:W-:Y:S01]  /*675c0*/  ISETP.GE.AND P1, PT, R27, c[0x0][0x17c], PT ;  /* 0x00005f001b007a0c */ /* 0x008fe20003f26270 */
[----:B------:R-:W-:-:S02]  /*675d0*/  IMAD.WIDE R26, R24, 0x2, R16 ;  /* 0x00000002181a7825 */ /* 0x000fc400078e0210 */
[----:B------:R-:W3:Y:S04]  /*675e0*/  LDL R29, [R1+0x21d0] ;  /* 0x0021d000011d7983 */ /* 0x000ee80000100800 */
[----:B--2---:R0:W-:Y:S04]  /*675f0*/  @P3 STG.E.U16 [R26.64], R5 ;  /* 0x000000051a003986 */ /* 0x0041e8000c101506 */
[----:B0-----:R-:W2:Y:S01]  /*67600*/  LDL.LU R5, [R1+0x244c] ;  /* 0x00244c0001057983 */ /* 0x001ea20000300800 */
[----:B------:R-:W-:-:S03]  /*67610*/  IMAD.WIDE R22, R24, 0x2, R14 ;  /* 0x0000000218167825 */ /* 0x000fc600078e020e */
[----:B------:R-:W5:Y:S04]  /*67620*/  LDL R26, [R1+0x21d4] ;  /* 0x0021d400011a7983 */ /* 0x000f680000100800 */
[----:B------:R-:W4:Y:S01]  /*67630*/  LDL R27, [R1+0x194] ;  /* 0x00019400011b7983 */ /* 0x000f220000100800 */
[----:B---3--:R-:W-:Y:S01]  /*67640*/  ISETP.LT.AND P5, PT, R29, c[0x0][0x178], !P0 ;  /* 0x00005e001d007a0c */ /* 0x008fe200047a1270 */
[----:B------:R-:W-:Y:S02]  /*67650*/  IMAD.WIDE R28, R24, 0x2, R12 ;  /* 0x00000002181c7825 */ /* 0x000fe400078e020c */
[----:B--2---:R0:W-:Y:S04]  /*67660*/  @P6 STG.E.U16 [R22.64], R5 ;  /* 0x0000000516006986 */ /* 0x0041e8000c101506 */
[----:B0-----:R-:W2:Y:S01]  /*67670*/  LDL.LU R5, [R1+0x2448] ;  /* 0x0024480001057983 */ /* 0x001ea20000300800 */
[----:B-----5:R-:W-:-:S03]  /*67680*/  ISETP.LT.AND P3, PT, R26, c[0x0][0x178], !P0 ;  /* 0x00005e001a007a0c */ /* 0x020fc60004761270 */
[----:B----4-:R0:W-:Y:S04]  /*67690*/  @P4 STG.E.U16 [R28.64], R27 ;  /* 0x0000001b1c004986 */ /* 0x0101e8000c101506 */
[----:B------:R-:W3:Y:S01]  /*676a0*/  LDL.LU R23, [R1+0x22b0] ;  /* 0x0022b00001177983 */ /* 0x000ee20000300800 */
[----:B0-----:R-:W-:-:S03]  /*676b0*/  IMAD.WIDE R26, R24, 0x2, R10 ;  /* 0x00000002181a7825 */ /* 0x001fc600078e020a */
[----:B------:R-:W4:Y:S04]  /*676c0*/  LDL.LU R29, [R1+0x194] ;  /* 0x00019400011d7983 */ /* 0x000f280000300800 */
[----:B------:R-:W-:Y:S04]  /*676d0*/  STL [R1+0x243c], R11 ;  /* 0x00243c0b01007387 */ /* 0x000fe80000100800 */
[----:B--2---:R0:W-:Y:S04]  /*676e0*/  @P5 STG.E.U16 [R26.64], R5 ;  /* 0x000000051a005986 */ /* 0x0041e8000c101506 */
[----:B0-----:R-:W2:Y:S04]  /*676f0*/  LDL.LU R5, [R1+0x2444] ;  /* 0x0024440001057983 */ /* 0x001ea80000300800 */
[----:B------:R-:W5:Y:S01]  /*67700*/  LDL.LU R27, [R1+0x1d4] ;  /* 0x0001d400011b7983 */ /* 0x000f620000300800 */
[----:B------:R-:W-:-:S02]  /*67710*/  ISETP.LT.AND P4, PT, R0, c[0x0][0x178], !P2 ;  /* 0x00005e0000007a0c */ /* 0x000fc40005781270 */
[C---:B------:R-:W-:Y:S02]  /*67720*/  IADD3 R0, R24.reuse, c[0x0][0x198], RZ ;  /* 0x0000660018007a10 */ /* 0x040fe40007ffe0ff */
[----:B------:R-:W-:Y:S01]  /*67730*/  PRMT R4, R25, 0x7632, R4 ;  /* 0x0000763219047816 */ /* 0x000fe20000000004 */
[----:B------:R-:W-:Y:S01]  /*67740*/  IMAD.WIDE R24, R24, 0x2, R8 ;  /* 0x0000000218187825 */ /* 0x000fe200078e0208 */
[----:B------:R-:W-:Y:S02]  /*67750*/  ISETP.LT.AND P6, PT, R7, c[0x0][0x178], !P2 ;  /* 0x00005e0007007a0c */ /* 0x000fe400057c1270 */
[----:B---3--:R-:W-:Y:S01]  /*67760*/  ISETP.GE.AND P0, PT, R23, c[0x0][0x17c], PT ;  /* 0x00005f0017007a0c */ /* 0x008fe20003f06270 */
[C---:B------:R-:W-:Y:S01]  /*67770*/  IMAD.WIDE R22, R0.reuse, 0x2, R20 ;  /* 0x0000000200167825 */ /* 0x040fe200078e0214 */
[----:B--2---:R0:W-:Y:S04]  /*67780*/  @P3 STG.E.U16 [R24.64], R5 ;  /* 0x0000000518003986 */ /* 0x0041e8000c101506 */
[----:B0-----:R-:W2:Y:S04]  /*67790*/  LDL.LU R24, [R1+0x1b4] ;  /* 0x0001b40001187983 */ /* 0x001ea80000300800 */
[----:B------:R-:W3:Y:S01]  /*677a0*/  LDL.LU R25, [R1+0x1a4] ;  /* 0x0001a40001197983 */ /* 0x000ee20000300800 */
[----:B-----5:R-:W-:Y:S01]  /*677b0*/  PRMT R28, R27, 0x7632, R28 ;  /* 0x000076321b1c7816 */ /* 0x020fe2000000001c */
[----:B------:R-:W-:-:S02]  /*677c0*/  IMAD.WIDE R26, R0, 0x2, R18 ;  /* 0x00000002001a7825 */ /* 0x000fc400078e0212 */
[----:B------:R0:W-:Y:S01]  /*677d0*/  @P6 STG.E.U16 [R22.64], R4 ;  /* 0x0000000416006986 */ /* 0x0001e2000c101506 */
[----:B------:R-:W-:-:S03]  /*677e0*/  ISETP.LT.AND P6, PT, R3, c[0x0][0x178], !P2 ;  /* 0x00005e0003007a0c */ /* 0x000fc600057c1270 */
[----:B------:R1:W-:Y:S04]  /*677f0*/  @P4 STG.E.U16 [R26.64], R28 ;  /* 0x0000001c1a004986 */ /* 0x0003e8000c101506 */
[----:B0-----:R-:W5:Y:S04]  /*67800*/  LDL R22, [R1+0x2198] ;  /* 0x0021980001167983 */ /* 0x001f680000100800 */
[----:B------:R-:W4:Y:S04]  /*67810*/  LDL.LU R23, [R1+0x1c4] ;  /* 0x0001c40001177983 */ /* 0x000f280000300800 */
[----:B------:R-:W4:Y:S04]  /*67820*/  LDL.LU R3, [R1+0x2440] ;  /* 0x0024400001037983 */ /* 0x000f280000300800 */
[----:B-1----:R-:W4:Y:S04]  /*67830*/  LDL R27, [R1+0x1f9c] ;  /* 0x001f9c00011b7983 */ /* 0x002f280000100800 */
[----:B------:R0:W-:Y:S01]  /*67840*/  STL [R1+0x2438], R17 ;  /* 0x0024381101007387 */ /* 0x0001e20000100800 */
[----:B--2---:R-:W-:-:S02]  /*67850*/  PRMT R11, R24, 0x7632, R11 ;  /* 0x00007632180b7816 */ /* 0x004fc4000000000b */
[----:B---3--:R-:W-:Y:S01]  /*67860*/  PRMT R4, R25, 0x7632, R4 ;  /* 0x0000763219047816 */ /* 0x008fe20000000004 */
[----:B------:R-:W-:Y:S02]  /*67870*/  IMAD.WIDE R24, R0, 0x2, R16 ;  /* 0x0000000200187825 */ /* 0x000fe400078e0210 */
[----:B0-----:R-:W2:Y:S01]  /*67880*/  LDL R17, [R1+0x21d0] ;  /* 0x0021d00001117983 */ /* 0x001ea20000100800 */
[----:B------:R-:W-:-:S03]  /*67890*/  ISETP.LT.AND P3, PT, R6, c[0x0][0x178], !P2 ;  /* 0x00005e0006007a0c */ /* 0x000fc60005761270 */
[----:B------:R0:W-:Y:S01]  /*678a0*/  STL [R1+0x2434], R15 ;  /* 0x0024340f01007387 */ /* 0x0001e20000100800 */
[----:B-----5:R-:W-:Y:S02]  /*678b0*/  ISETP.LT.AND P5, PT, R22, c[0x0][0x178], !P2 ;  /* 0x00005e0016007a0c */ /* 0x020fe400057a1270 */
[----:B----4-:R-:W-:Y:S01]  /*678c0*/  PRMT R28, R23, 0x7632, R28 ;  /* 0x00007632171c7816 */ /* 0x010fe2000000001c */
[----:B------:R-:W-:Y:S01]  /*678d0*/  IMAD.WIDE R22, R0, 0x2, R2 ;  /* 0x0000000200167825 */ /* 0x000fe200078e0202 */
[----:B------:R-:W-:-:S03]  /*678e0*/  ISETP.LT.AND P4, PT, R27, c[0x0][0x178], !P2 ;  /* 0x00005e001b007a0c */ /* 0x000fc60005781270 */
[----:B------:R-:W-:Y:S01]  /*678f0*/  IMAD.WIDE R26, R0, 0x2, R14 ;  /* 0x00000002001a7825 */ /* 0x000fe200078e020e */
[----:B0-----:R-:W-:-:S05]  /*67900*/  PRMT R15, R28, 0x7610, R15 ;  /* 0x000076101c0f7816 */ /* 0x001fca000000000f */
[----:B------:R0:W-:Y:S04]  /*67910*/  @P3 STG.E.U16 [R22.64], R15 ;  /* 0x0000000f16003986 */ /* 0x0001e8000c101506 */
[----:B------:R1:W-:Y:S01]  /*67920*/  @P6 STG.E.U16 [R24.64], R11 ;  /* 0x0000000b18006986 */ /* 0x0003e2000c101506 */
[----:B------:R-:W-:-:S03]  /*67930*/  PRMT R5, R29, 0x7632, R5 ;  /* 0x000076321d057816 */ /* 0x000fc60000000005 */
[----:B0-----:R-:W3:Y:S04]  /*67940*/  LDL.LU R22, [R1+0x184] ;  /* 0x0001840001167983 */ /* 0x001ee80000300800 */
[----:B------:R-:W4:Y:S04]  /*67950*/  LDL R23, [R1+0x1d70] ;  /* 0x001d700001177983 */ /* 0x000f280000100800 */
[----:B-1----:R-:W5:Y:S04]  /*67960*/  LDL.LU R11, [R1+0x243c] ;  /* 0x00243c00010b7983 */ /* 0x002f680000300800 */
[----:B------:R-:W5:Y:S01]  /*67970*/  LDL R25, [R1+0x21d4] ;  /* 0x0021d40001197983 */ /* 0x000f620000100800 */
[----:B------:R-:W-:-:S03]  /*67980*/  IMAD.WIDE R28, R0, 0x2, R12 ;  /* 0x00000002001c7825 */ /* 0x000fc600078e020c */
[----:B------:R-:W5:Y:S04]  /*67990*/  LDL R15, [R1+0x224] ;  /* 0x00022400010f7983 */ /* 0x000f680000100800 */
[----:B------:R0:W-:Y:S01]  /*679a0*/  @P4 STG.E.U16 [R26.64], R4 ;  /* 0x000000041a004986 */ /* 0x0001e2000c101506 */
[----:B------:R-:W-:Y:S02]  /*679b0*/  ISETP.LT.AND P4, PT, R6, c[0x0][0x178], !P1 ;  /* 0x00005e0006007a0c */ /* 0x000fe40004f81270 */
[----:B--2---:R-:W-:Y:S02]  /*679c0*/  ISETP.LT.AND P3, PT, R17, c[0x0][0x178], !P2 ;  /* 0x00005e0011007a0c */ /* 0x004fe40005761270 */
[----:B------:R-:W2:Y:S04]  /*679d0*/  LDL R17, [R1+0x494] ;  /* 0x0004940001117983 */ /* 0x000ea80000100800 */
[----:B------:R-:W-:Y:S04]  /*679e0*/  STL [R1+0x2424], R29 ;  /* 0x0024241d01007387 */ /* 0x000fe80000100800 */
[----:B------:R-:W2:Y:S04]  /*679f0*/  LDL R6, [R1+0x1f4] ;  /* 0x0001f40001067983 */ /* 0x000ea80000100800 */
[----:B------:R1:W-:Y:S01]  /*67a00*/  @P5 STG.E.U16 [R28.64], R5 ;  /* 0x000000051c005986 */ /* 0x0003e2000c101506 */
[----:B0-----:R-:W-:-:S02]  /*67a10*/  IADD3 R4, R0, c[0x0][0x198], RZ ;  /* 0x0000660000047a10 */ /* 0x001fc40007ffe0ff */
[----:B-1----:R-:W-:Y:S01]  /*67a20*/  PRMT R5, R5, 0x7632, R5 ;  /* 0x0000763205057816 */ /* 0x002fe20000000005 */
[----:B------:R-:W2:Y:S01]  /*67a30*/  LDL R29, [R1+0x1e84] ;  /* 0x001e8400011d7983 */ /* 0x000ea20000100800 */
[----:B---3--:R-:W-:Y:S02]  /*67a40*/  PRMT R28, R22, 0x7632, R28 ;  /* 0x00007632161c7816 */ /* 0x008fe4000000001c */
[----:B----4-:R-:W-:Y:S02]  /*67a50*/  ISETP.LT.AND P5, PT, R23, c[0x0][0x178], !P1 ;  /* 0x00005e0017007a0c */ /* 0x010fe40004fa1270 */
[----:B-----5:R-:W-:Y:S01]  /*67a60*/  ISETP.LT.AND P2, PT, R25, c[0x0][0x178], !P2 ;  /* 0x00005e0019007a0c */ /* 0x020fe20005741270 */
[----:B------:R-:W-:-:S04]  /*67a70*/  IMAD.WIDE R22, R0, 0x2, R10 ;  /* 0x0000000200167825 */ /* 0x000fc800078e020a */
[----:B------:R-:W-:Y:S01]  /*67a80*/  IMAD.WIDE R24, R0, 0x2, R8 ;  /* 0x0000000200187825 */ /* 0x000fe200078e0208 */
[----:B------:R-:W-:Y:S07]  /*67a90*/  @P3 STG.E.U16 [R22.64], R28 ;  /* 0x0000001c16003986 */ /* 0x000fee000c101506 */
[----:B------:R-:W-:Y:S04]  /*67aa0*/  @P2 STG.E.U16 [R24.64], R5 ;  /* 0x0000000518002986 */ /* 0x000fe8000c101506 */
[----:B--2---:R0:W-:Y:S04]  /*67ab0*/  STL [R1+0x2430], R6 ;  /* 0x0024300601007387 */ /* 0x0041e80000100800 */
[----:B------:R-:W2:Y:S04]  /*67ac0*/  LDL R0, [R1+0x204] ;  /* 0x0002040001007983 */ /* 0x000ea80000100800 */
[----:B0-----:R-:W3:Y:S04]  /*67ad0*/  LDL R6, [R1+0x1e4] ;  /* 0x0001e40001067983 */ /* 0x001ee80000100800 */
[----:B------:R0:W-:Y:S04]  /*67ae0*/  STL [R1+0x2428], R28 ;  /* 0x0024281c01007387 */ /* 0x0001e80000100800 */
[----:B------:R-:W4:Y:S01]  /*67af0*/  LDL R25, [R1+0x4a4] ;  /* 0x0004a40001197983 */ /* 0x000f220000100800 */
[----:B------:R-:W-:Y:S01]  /*67b00*/  ISETP.LT.AND P6, PT, R7, c[0x0][0x178], !P1 ;  /* 0x00005e0007007a0c */ /* 0x000fe20004fc1270 */
[----:B------:R-:W-:-:S02]  /*67b10*/  IMAD.WIDE R26, R4, 0x2, R20 ;  /* 0x00000002041a7825 */ /* 0x000fc400078e0214 */
[----:B------:R-:W5:Y:S04]  /*67b20*/  LDL R5, [R1+0x214] ;  /* 0x0002140001057983 */ /* 0x000f680000100800 */
[----:B0-----:R-:W2:Y:S01]  /*67b30*/  LDL R28, [R1+0x1f9c] ;  /* 0x001f9c00011c7983 */ /* 0x001ea20000100800 */
[----:B------:R-:W-:-:S05]  /*67b40*/  IMAD.WIDE R22, R4, 0x2, R18 ;  /* 0x0000000204167825 */ /* 0x000fca00078e0212 */
[----:B----4-:R0:W-:Y:S04]  /*67b50*/  @P6 STG.E.U16 [R26.64], R25 ;  /* 0x000000191a006986 */ /* 0x0101e8000c101506 */
[----:B------:R1:W-:Y:S01]  /*67b60*/  @P5 STG.E.U16 [R22.64], R17 ;  /* 0x0000001116005986 */ /* 0x0003e2000c101506 */
[----:B--2---:R-:W-:-:S03]  /*67b70*/  ISETP.LT.AND P2, PT, R28, c[0x0][0x178], !P1 ;  /* 0x00005e001c007a0c */ /* 0x004fc60004f41270 */
[----:B0-----:R-:W2:Y:S01]  /*67b80*/  LDL.LU R26, [R1+0x22b4] ;  /* 0x0022b400011a7983 */ /* 0x001ea20000300800 */
[----:B------:R-:W-:-:S03]  /*67b90*/  IMAD.WIDE R24, R4, 0x2, R2 ;  /* 0x0000000204187825 */ /* 0x000fc600078e0202 */
[----:B------:R-:W4:Y:S04]  /*67ba0*/  LDL R27, [R1+0x21d4] ;  /* 0x0021d400011b7983 */ /* 0x000f280000100800 */
[----:B------:R-:W3:Y:S04]  /*67bb0*/  LDL R28, [R1+0x1d70] ;  /* 0x001d7000011c7983 */ /* 0x000ee80000100800 */
[----:B-1----:R-:W3:Y:S04]  /*67bc0*/  LDL.LU R17, [R1+0x2438] ;  /* 0x0024380001117983 */ /* 0x002ee80000300800 */
[----:B------:R-:W3:Y:S04]  /*67bd0*/  LDL R22, [R1+0x2198] ;  /* 0x0021980001167983 */ /* 0x000ee80000100800 */
[----:B------:R-:W4:Y:S04]  /*67be0*/  LDL R23, [R1+0x21d0] ;  /* 0x0021d00001177983 */ /* 0x000f280000100800 */
[----:B------:R0:W-:Y:S04]  /*67bf0*/  @P4 STG.E.U16 [R24.64], R15 ;  /* 0x0000000f18004986 */ /* 0x0001e8000c101506 */
[----:B0-----:R-:W5:Y:S01]  /*67c00*/  LDL.LU R15, [R1+0x2434] ;  /* 0x00243400010f7983 */ /* 0x001f620000300800 */
[----:B------:R-:W-:Y:S01]  /*67c10*/  ISETP.LT.AND P3, PT, R29, c[0x0][0x178], !P1 ;  /* 0x00005e001d007a0c */ /* 0x000fe20004f61270 */
[----:B------:R-:W-:-:S02]  /*67c20*/  IMAD.WIDE R24, R4, 0x2, R12 ;  /* 0x0000000204187825 */ /* 0x000fc400078e020c */
[----:B------:R-:W-:Y:S04]  /*67c30*/  STL [R1+0x241c], R7 ;  /* 0x00241c0701007387 */ /* 0x000fe80000100800 */
[----:B------:R-:W-:Y:S01]  /*67c40*/  STL [R1+0x2420], R13 ;  /* 0x0024200d01007387 */ /* 0x000fe20000100800 */
[----:B--2---:R-:W-:Y:S02]  /*67c50*/  ISETP.GE.AND P4, PT, R26, c[0x0][0x17c], PT ;  /* 0x00005f001a007a0c */ /* 0x004fe40003f86270 */
[----:B---3--:R-:W-:Y:S02]  /*67c60*/  ISETP.LT.AND P6, PT, R22, c[0x0][0x178], !P1 ;  /* 0x00005e0016007a0c */ /* 0x008fe40004fc1270 */
[----:B----4-:R-:W-:Y:S01]  /*67c70*/  ISETP.LT.AND P5, PT, R23, c[0x0][0x178], !P1 ;  /* 0x00005e0017007a0c */ /* 0x010fe20004fa1270 */
[----:B------:R-:W-:Y:S01]  /*67c80*/  IMAD.WIDE R22, R4, 0x2, R16 ;  /* 0x0000000204167825 */ /* 0x000fe200078e0210 */
[----:B------:R-:W-:-:S04]  /*67c90*/  ISETP.LT.AND P1, PT, R27, c[0x0][0x178], !P1 ;  /* 0x00005e001b007a0c */ /* 0x000fc80004f21270 */
[----:B-----5:R-:W-:Y:S01]  /*67ca0*/  @P3 STG.E.U16 [R22.64], R5 ;  /* 0x0000000516003986 */ /* 0x020fe2000c101506 */
[----:B------:R-:W-:-:S05]  /*67cb0*/  IMAD.WIDE R26, R4, 0x2, R14 ;  /* 0x00000002041a7825 */ /* 0x000fca00078e020e */
[----:B------:R0:W-:Y:S04]  /*67cc0*/  @P2 STG.E.U16 [R26.64], R0 ;  /* 0x000000001a002986 */ /* 0x0001e8000c101506 */
[----:B------:R1:W-:Y:S04]  /*67cd0*/  @P6 STG.E.U16 [R24.64], R6 ;  /* 0x0000000618006986 */ /* 0x0003e8000c101506 */
[----:B0-----:R-:W2:Y:S04]  /*67ce0*/  LDL.LU R26, [R1+0x214] ;  /* 0x00021400011a7983 */ /* 0x001ea80000300800 */
[----:B------:R-:W3:Y:S04]  /*67cf0*/  LDL.LU R27, [R1+0x204] ;  /* 0x00020400011b7983 */ /* 0x000ee80000300800 */
[----:B-1----:R-:W4:Y:S01]  /*67d00*/  LDL.LU R6, [R1+0x2430] ;  /* 0x0024300001067983 */ /* 0x002f220000300800 */
[----:B------:R-:W-:-:S03]  /*67d10*/  IMAD.WIDE R22, R4, 0x2, R10 ;  /* 0x0000000204167825 */ /* 0x000fc600078e020a */
[----:B------:R-:W5:Y:S04]  /*67d20*/  LDL.LU R25, [R1+0x224] ;  /* 0x0002240001197983 */ /* 0x000f680000300800 */
[----:B----4-:R0:W-:Y:S04]  /*67d30*/  @P5 STG.E.U16 [R22.64], R6 ;  /* 0x0000000616005986 */ /* 0x0101e8000c101506 */
[----:B0-----:R-:W4:Y:S04]  /*67d40*/  LDL.LU R6, [R1+0x242c] ;  /* 0x00242c0001067983 */ /* 0x001f280000300800 */
[----:B------:R-:W2:Y:S01]  /*67d50*/  LDL.LU R23, [R1+0x4a4] ;  /* 0x0004a40001177983 */ /* 0x000ea20000300800 */
[C---:B------:R-:W-:Y:S01]  /*67d60*/  IADD3 R0, R4.reuse, c[0x0][0x198], RZ ;  /* 0x0000660004007a10 */ /* 0x040fe20007ffe0ff */
[----:B------:R-:W-:-:S02]  /*67d70*/  IMAD.WIDE R4, R4, 0x2, R8 ;  /* 0x0000000204047825 */ /* 0x000fc400078e0208 */
[----:B------:R0:W-:Y:S01]  /*67d80*/  STL [R1+0x2418], R21 ;  /* 0x0024181501007387 */ /* 0x0001e20000100800 */
[----:B------:R-:W-:Y:S02]  /*67d90*/  ISETP.LT.AND P5, PT, R29, c[0x0][0x178], !P0 ;  /* 0x00005e001d007a0c */ /* 0x000fe400047a1270 */
[----:B------:R-:W-:Y:S01]  /*67da0*/  ISETP.LT.AND P3, PT, R7, c[0x0][0x178], !P0 ;  /* 0x00005e0007007a0c */ /* 0x000fe20004761270 */
[----:B----4-:R1:W-:Y:S01]  /*67db0*/  @P1 STG.E.U16 [R4.64], R6 ;  /* 0x0000000604001986 */ /* 0x0103e2000c101506 */
[----:B--2---:R-:W-:Y:S01]  /*67dc0*/  PRMT R24, R23, 0x7632, R24 ;  /* 0x0000763217187816 */ /* 0x004fe20000000018 */
[----:B------:R-:W-:Y:S02]  /*67dd0*/  IMAD.WIDE R22, R0, 0x2, R20 ;  /* 0x0000000200167825 */ /* 0x000fe400078e0214 */
[----:B0-----:R-:W2:Y:S01]  /*67de0*/  LDL R21, [R1+0x1dcc] ;  /* 0x001dcc0001157983 */ /* 0x001ea20000100800 */
[----:B------:R-:W-:-:S03]  /*67df0*/  ISETP.LT.AND P1, PT, R28, c[0x0][0x178], !P0 ;  /* 0x00005e001c007a0c */ /* 0x000fc60004721270 */
[----:B-1----:R-:W4:Y:S04]  /*67e00*/  LDL R4, [R1+0x1f9c] ;  /* 0x001f9c0001047983 */ /* 0x002f280000100800 */
[----:B------:R-:W3:Y:S04]  /*67e10*/  LDL.LU R5, [R1+0x494] ;  /* 0x0004940001057983 */ /* 0x000ee80000300800 */
[----:B------:R-:W3:Y:S04]  /*67e20*/  LDL.LU R28, [R1+0x2428] ;  /* 0x00242800011c7983 */ /* 0x000ee80000300800 */
[----:B------:R-:W3:Y:S04]  /*67e30*/  LDL.LU R29, [R1+0x2424] ;  /* 0x00242400011d7983 */ /* 0x000ee80000300800 */
[----:B------:R0:W-:Y:S01]  /*67e40*/  @P3 STG.E.U16 [R22.64], R24 ;  /* 0x0000001816003986 */ /* 0x0001e2000c101506 */
[----:B-----5:R-:W-:-:S03]  /*67e50*/  PRMT R7, R25, 0x7632, R7 ;  /* 0x0000763219077816 */ /* 0x020fc60000000007 */
[----:B------:R1:W-:Y:S01]  /*67e60*/  STL [R1+0x2414], R15 ;  /* 0x0024140f01007387 */ /* 0x0003e20000100800 */
[----:B0-----:R-:W-:-:S04]  /*67e70*/  IMAD.WIDE R22, R0, 0x2, R2 ;  /* 0x0000000200167825 */ /* 0x001fc800078e0202 */
[----:B------:R-:W-:Y:S01]  /*67e80*/  IMAD.WIDE R24, R0, 0x2, R16 ;  /* 0x0000000200187825 */ /* 0x000fe200078e0210 */
[----:B--2---:R-:W-:Y:S02]  /*67e90*/  ISETP.LT.AND P2, PT, R21, c[0x0][0x178], !P0 ;  /* 0x00005e0015007a0c */ /* 0x004fe40004741270 */
[----:B----4-:R-:W-:Y:S02]  /*67ea0*/  ISETP.LT.AND P3, PT, R4, c[0x0][0x178], !P0 ;  /* 0x00005e0004007a0c */ /* 0x010fe40004761270 */
[----:B---3--:R-:W-:Y:S01]  /*67eb0*/  PRMT R13, R5, 0x7632, R13 ;  /* 0x00007632050d7816 */ /* 0x008fe2000000000d */
[----:B------:R-:W-:Y:S01]  /*67ec0*/  IMAD.WIDE R4, R0, 0x2, R18 ;  /* 0x0000000200047825 */ /* 0x000fe200078e0212 */
[----:B------:R-:W-:-:S04]  /*67ed0*/  PRMT R28, R26, 0x7632, R28 ;  /* 0x000076321a1c7816 */ /* 0x000fc8000000001c */
[----:B------:R0:W-:Y:S01]  /*67ee0*/  @P1 STG.E.U16 [R4.64], R13 ;  /* 0x0000000d04001986 */ /* 0x0001e2000c101506 */
[----:B------:R-:W-:Y:S01]  /*67ef0*/  PRMT R29, R27, 0x7632, R29 ;  /* 0x000076321b1d7816 */ /* 0x000fe2000000001d */
[----:B------:R-:W-:Y:S02]  /*67f00*/  IMAD.WIDE R26, R0, 0x2, R14 ;  /* 0x00000002001a7825 */ /* 0x000fe400078e020e */
[----:B-1----:R-:W2:Y:S04]  /*67f10*/  LDL R15, [R1+0x1d70] ;  /* 0x001d7000010f7983 */ /* 0x002ea80000100800 */
[----:B------:R1:W-:Y:S04]  /*67f20*/  @P2 STG.E.U16 [R22.64], R7 ;  /* 0x0000000716002986 */ /* 0x0003e8000c101506 */
[----:B0-----:R-:W3:Y:S04]  /*67f30*/  LDL.LU R13, [R1+0x2420] ;  /* 0x00242000010d7983 */ /* 0x001ee80000300800 */
[----:B------:R-:W4:Y:S04]  /*67f40*/  LDL.LU R4, [R1+0x1e4] ;  /* 0x0001e40001047983 */ /* 0x000f280000300800 */
[----:B------:R-:W5:Y:S04]  /*67f50*/  LDL.LU R5, [R1+0x1f4] ;  /* 0x0001f40001057983 */ /* 0x000f680000300800 */
[----:B-1----:R-:W3:Y:S04]  /*67f60*/  LDL.LU R7, [R1+0x241c] ;  /* 0x00241c0001077983 */ /* 0x002ee80000300800 */
[----:B------:R0:W-:Y:S04]  /*67f70*/  @P5 STG.E.U16 [R24.64], R28 ;  /* 0x0000001c18005986 */ /* 0x0001e8000c101506 */
[----:B------:R-:W3:Y:S04]  /*67f80*/  LDL R22, [R1+0x21d0] ;  /* 0x0021d00001167983 */ /* 0x000ee80000100800 */
[----:B------:R-:W3:Y:S04]  /*67f90*/  LDL R23, [R1+0x21d4] ;  /* 0x0021d40001177983 */ /* 0x000ee80000100800 */
[----:B0-----:R-:W3:Y:S04]  /*67fa0*/  LDL R25, [R1+0x2198] ;  /* 0x0021980001197983 */ /* 0x001ee80000100800 */
[----:B------:R0:W-:Y:S01]  /*67fb0*/  @P3 STG.E.U16 [R26.64], R29 ;  /* 0x0000001d1a003986 */ /* 0x0001e2000c101506 */
[----:B------:R-:W-:-:S02]  /*67fc0*/  PRMT R28, R6, 0x7632, R28 ;  /* 0x00007632061c7816 */ /* 0x000fc4000000001c */
[----:B------:R-:W-:Y:S01]  /*67fd0*/  ISETP.LT.AND P6, PT, R21, c[0x0][0x178], !P4 ;  /* 0x00005e0015007a0c */ /* 0x000fe200067c1270 */
[----:B0-----:R-:W3:Y:S04]  /*67fe0*/  LDL.LU R29, [R1+0x4c4] ;  /* 0x0004c400011d7983 */ /* 0x001ee80000300800 */
[----:B------:R-:W3:Y:S01]  /*67ff0*/  LDL.LU R6, [R1+0x244] ;  /* 0x0002440001067983 */ /* 0x000ee20000300800 */
[----:B--2---:R-:W-:-:S03]  /*68000*/  ISETP.LT.AND P5, PT, R15, c[0x0][0x178], !P4 ;  /* 0x00005e000f007a0c */ /* 0x004fc600067a1270 */
[----:B------:R-:W2:Y:S04]  /*68010*/  LDL R15, [R1+0x4b4] ;  /* 0x0004b400010f7983 */ /* 0x000ea80000100800 */
[----:B------:R-:W2:Y:S01]  /*68020*/  LDL.LU R21, [R1+0x2418] ;  /* 0x0024180001157983 */ /* 0x000ea20000300800 */
[----:B----4-:R-:W-:Y:S02]  /*68030*/  PRMT R26, R4, 0x7632, R26 ;  /* 0x00007632041a7816 */ /* 0x010fe4000000001a */
[----:B-----5:R-:W-:Y:S01]  /*68040*/  PRMT R27, R5, 0x7632, R27 ;  /* 0x00007632051b7816 */ /* 0x020fe2000000001b */
[----:B---3--:R-:W-:Y:S01]  /*68050*/  IMAD.WIDE R4, R0, 0x2, R12 ;  /* 0x0000000200047825 */ /* 0x008fe200078e020c */
[----:B------:R-:W-:-:S13]  /*68060*/  ISETP.LT.AND P2, PT, R25, c[0x0][0x178], !P0 ;  /* 0x00005e0019007a0c */ /* 0x000fda0004741270 */
[----:B------:R0:W-:Y:S04]  /*68070*/  @P2 STG.E.U16 [R4.64], R26 ;  /* 0x0000001a04002986 */ /* 0x0001e8000c101506 */
[----:B0-----:R-:W3:Y:S01]  /*68080*/  LDL R26, [R1+0x1f9c] ;  /* 0x001f9c00011a7983 */ /* 0x001ee20000100800 */
[----:B------:R-:W-:Y:S02]  /*68090*/  ISETP.LT.AND P1, PT, R22, c[0x0][0x178], !P0 ;  /* 0x00005e0016007a0c */ /* 0x000fe40004721270 */
[----:B------:R-:W-:Y:S01]  /*680a0*/  ISETP.LT.AND P0, PT, R23, c[0x0][0x178], !P0 ;  /* 0x00005e0017007a0c */ /* 0x000fe20004701270 */
[C---:B------:R-:W-:Y:S01]  /*680b0*/  IMAD.WIDE R22, R0.reuse, 0x2, R10 ;  /* 0x0000000200167825 */ /* 0x040fe200078e020a */
[----:B------:R-:W4:Y:S03]  /*680c0*/  LDL R5, [R1+0x1e84] ;  /* 0x001e840001057983 */ /* 0x000f260000100800 */
[C---:B------:R-:W-:Y:S01]  /*680d0*/  IMAD.WIDE R24, R0.reuse, 0x2, R8 ;  /* 0x0000000200187825 */ /* 0x040fe200078e0208 */
[----:B------:R-:W-:-:S05]  /*680e0*/  IADD3 R0, R0, c[0x0][0x198], RZ ;  /* 0x0000660000007a10 */ /* 0x000fca0007ffe0ff */
[----:B------:R0:W-:Y:S04]  /*680f0*/  @P1 STG.E.U16 [R22.64], R27 ;  /* 0x0000001b16001986 */ /* 0x0001e8000c101506 */
[----:B------:R1:W-:Y:S04]  /*68100*/  @P0 STG.E.U16 [R24.64], R28 ;  /* 0x0000001c18000986 */ /* 0x0003e8000c101506 */
[----:B0-----:R-:W5:Y:S01]  /*68110*/  LDL R27, [R1+0x21d4] ;  /* 0x0021d400011b7983 */ /* 0x001f620000100800 */
[----:B------:R-:W-:-:S03]  /*68120*/  IMAD.WIDE R22, R0, 0x2, R18 ;  /* 0x0000000200167825 */ /* 0x000fc600078e0212 */
[----:B-1----:R-:W5:Y:S04]  /*68130*/  LDL R28, [R1+0x264] ;  /* 0x00026400011c7983 */ /* 0x002f680000100800 */
[----:B------:R-:W-:Y:S04]  /*68140*/  STL [R1+0x2408], R18 ;  /* 0x0024081201007387 */ /* 0x000fe80000100800 */
[----:B------:R0:W-:Y:S04]  /*68150*/  STL [R1+0x2404], R19 ;  /* 0x0024041301007387 */ /* 0x0001e80000100800 */
[----:B0-----:R-:W5:Y:S01]  /*68160*/  LDL.LU R19, [R1+0x22b8] ;  /* 0x0022b80001137983 */ /* 0x001f620000300800 */
[----:B---3--:R-:W-:-:S03]  /*68170*/  ISETP.LT.AND P2, PT, R26, c[0x0][0x178], !P4 ;  /* 0x00005e001a007a0c */ /* 0x008fc60006741270 */
[----:B------:R-:W3:Y:S04]  /*68180*/  LDL.LU R26, [R1+0x22bc] ;  /* 0x0022bc00011a7983 */ /* 0x000ee80000300800 */
[----:B------:R-:W3:Y:S01]  /*68190*/  LDL R18, [R1+0x14] ;  /* 0x0000140001127983 */ /* 0x000ee20000100800 */
[----:B------:R-:W-:Y:S02]  /*681a0*/  ISETP.LT.AND P3, PT, R7, c[0x0][0x178], !P4 ;  /* 0x00005e0007007a0c */ /* 0x000fe40006761270 */
[----:B----4-:R-:W-:Y:S01]  /*681b0*/  ISETP.LT.AND P1, PT, R5, c[0x0][0x178], !P4 ;  /* 0x00005e0005007a0c */ /* 0x010fe20006721270 */
[C---:B--2---:R-:W-:Y:S01]  /*681c0*/  IMAD.WIDE R4, R0.reuse, 0x2, R20 ;  /* 0x0000000200047825 */ /* 0x044fe200078e0214 */
[----:B---3--:R0:W-:Y:S04]  /*681d0*/  STL [R1+0x240c], R18 ;  /* 0x00240c1201007387 */ /* 0x0081e80000100800 */
[----:B0-----:R-:W2:Y:S05]  /*681e0*/  LDL R18, [R1+0x1d70] ;  /* 0x001d700001127983 */ /* 0x001eaa0000100800 */
[----:B------:R0:W-:Y:S04]  /*681f0*/  @P3 STG.E.U16 [R4.64], R29 ;  /* 0x0000001d04003986 */ /* 0x0001e8000c101506 */
[----:B--2---:R1:W-:Y:S04]  /*68200*/  STL [R1+0x2410], R18 ;  /* 0x0024101201007387 */ /* 0x0043e80000100800 */
[----:B0-----:R-:W2:Y:S01]  /*68210*/  LDL R5, [R1+0x4d4] ;  /* 0x0004d40001057983 */ /* 0x001ea20000100800 */
[----:B------:R-:W-:Y:S01]  /*68220*/  IMAD.WIDE R24, R0, 0x2, R2 ;  /* 0x0000000200187825 */ /* 0x000fe200078e0202 */
[----:B-----5:R-:W-:-:S02]  /*68230*/  ISETP.GE.AND P0, PT, R19, c[0x0][0x17c], PT ;  /* 0x00005f0013007a0c */ /* 0x020fc40003f06270 */
[----:B------:R-:W3:Y:S04]  /*68240*/  LDL R19, [R1+0x1dcc] ;  /* 0x001dcc0001137983 */ /* 0x000ee80000100800 */
[----:B-1----:R-:W4:Y:S04]  /*68250*/  LDL R18, [R1+0x234] ;  /* 0x0002340001127983 */ /* 0x002f280000100800 */
[----:B--2---:R0:W-:Y:S04]  /*68260*/  @P5 STG.E.U16 [R22.64], R5 ;  /* 0x0000000516005986 */ /* 0x0041e8000c101506 */
[----:B------:R1:W-:Y:S04]  /*68270*/  @P6 STG.E.U16 [R24.64], R15 ;  /* 0x0000000f18006986 */ /* 0x0003e8000c101506 */
[----:B0-----:R-:W2:Y:S04]  /*68280*/  LDL R22, [R1+0x2198] ;  /* 0x0021980001167983 */ /* 0x001ea80000100800 */
[----:B------:R-:W5:Y:S04]  /*68290*/  LDL R23, [R1+0x21d0] ;  /* 0x0021d00001177983 */ /* 0x000f680000100800 */
[----:B-1----:R-:W3:Y:S01]  /*682a0*/  LDL.LU R15, [R1+0x2414] ;  /* 0x00241400010f7983 */ /* 0x002ee20000300800 */
[----:B------:R-:W-:-:S03]  /*682b0*/  ISETP.LT.AND P6, PT, R7, c[0x0][0x178], !P0 ;  /* 0x00005e0007007a0c */ /* 0x000fc600047c1270 */
[----:B------:R0:W-:Y:S04]  /*682c0*/  STL [R1+0x2400], R7 ;  /* 0x0024000701007387 */ /* 0x0001e80000100800 */
[----:B0-----:R-:W4:Y:S01]  /*682d0*/  LDL.LU R7, [R1+0x254] ;  /* 0x0002540001077983 */ /* 0x001f220000300800 */
[----:B------:R-:W-:-:S04]  /*682e0*/  IMAD.WIDE R4, R0, 0x2, R16 ;  /* 0x0000000200047825 */ /* 0x000fc800078e0210 */
[C---:B------:R-:W-:Y:S01]  /*682f0*/  IMAD.WIDE R24, R0.reuse, 0x2, R12 ;  /* 0x0000000200187825 */ /* 0x040fe200078e020c */
[----:B------:R0:W-:Y:S03]  /*68300*/  @P1 STG.E.U16 [R4.64], R28 ;  /* 0x0000001c04001986 */ /* 0x0001e6000c101506 */
[----:B0-----:R-:W-:Y:S01]  /*68310*/  IMAD.WIDE R4, R0, 0x2, R10 ;  /* 0x0000000200047825 */ /* 0x001fe200078e020a */
[----:B--2---:R-:W-:Y:S02]  /*68320*/  ISETP.LT.AND P3, PT, R22, c[0x0][0x178], !P4 ;  /* 0x00005e0016007a0c */ /* 0x004fe40006761270 */
[----:B-----5:R-:W-:Y:S01]  /*68330*/  ISETP.LT.AND P5, PT, R23, c[0x0][0x178], !P4 ;  /* 0x00005e0017007a0c */ /* 0x020fe200067a1270 */
[----:B---3--:R-:W-:-:S05]  /*68340*/  IMAD.WIDE R22, R0, 0x2, R14 ;  /* 0x0000000200167825 */ /* 0x008fca00078e020e */
[----:B----4-:R-:W-:Y:S05]  /*68350*/  @P2 STG.E.U16 [R22.64], R7 ;  /* 0x0000000716002986 */ /* 0x010fea000c101506 */
[----:B------:R0:W-:Y:S04]  /*68360*/  @P3 STG.E.U16 [R24.64], R6 ;  /* 0x0000000618003986 */ /* 0x0001e8000c101506 */
[----:B------:R1:W-:Y:S04]  /*68370*/  @P5 STG.E.U16 [R4.64], R18 ;  /* 0x0000001204005986 */ /* 0x0003e8000c101506 */
[----:B0-----:R-:W2:Y:S04]  /*68380*/  LDL.LU R24, [R1+0x264] ;  /* 0x0002640001187983 */ /* 0x001ea80000300800 */
[----:B------:R-:W3:Y:S04]  /*68390*/  LDL R25, [R1+0x2198] ;  /* 0x0021980001197983 */ /* 0x000ee80000100800 */
[----:B-1----:R-:W4:Y:S04]  /*683a0*/  LDL.LU R18, [R1+0x2410] ;  /* 0x0024100001127983 */ /* 0x002f280000300800 */
[----:B------:R-:W5:Y:S04]  /*683b0*/  LDL.LU R4, [R1+0x4b4] ;  /* 0x0004b40001047983 */ /* 0x000f680000300800 */
[----:B------:R-:W2:Y:S01]  /*683c0*/  LDL R5, [R1+0x1f9c] ;  /* 0x001f9c0001057983 */ /* 0x000ea20000100800 */
[----:B------:R-:W-:-:S02]  /*683d0*/  ISETP.LT.AND P4, PT, R27, c[0x0][0x178], !P4 ;  /* 0x00005e001b007a0c */ /* 0x000fc40006781270 */
[----:B----4-:R-:W-:Y:S02]  /*683e0*/  ISETP.LT.AND P2, PT, R18, c[0x0][0x178], !P0 ;  /* 0x00005e0012007a0c */ /* 0x010fe40004741270 */
[----:B------:R-:W4:Y:S01]  /*683f0*/  LDL.LU R18, [R1+0x240c] ;  /* 0x00240c0001127983 */ /* 0x000f220000300800 */
[----:B------:R-:W-:Y:S01]  /*68400*/  ISETP.GE.AND P1, PT, R26, c[0x0][0x17c], PT ;  /* 0x00005f001a007a0c */ /* 0x000fe20003f26270 */
[C---:B------:R-:W-:Y:S01]  /*68410*/  IMAD.WIDE R26, R0.reuse, 0x2, R8 ;  /* 0x00000002001a7825 */ /* 0x040fe200078e0208 */
[----:B------:R-:W-:-:S06]  /*68420*/  IADD3 R22, R0, c[0x0][0x198], RZ ;  /* 0x0000660000167a10 */ /* 0x000fcc0007ffe0ff */
[----:B----4-:R0:W-:Y:S01]  /*68430*/  @P4 STG.E.U16 [R26.64], R18 ;  /* 0x000000121a004986 */ /* 0x0101e2000c101506 */
[----:B------:R-:W-:-:S03]  /*68440*/  ISETP.LT.AND P4, PT, R19, c[0x0][0x178], !P0 ;  /* 0x00005e0013007a0c */ /* 0x000fc60004781270 */
[----:B0-----:R-:W4:Y:S04]  /*68450*/  LDL.LU R18, [R1+0x2408] ;  /* 0x0024080001127983 */ /* 0x001f280000300800 */
[----:B------:R-:W4:Y:S04]  /*68460*/  LDL R26, [R1+0x1e84] ;  /* 0x001e8400011a7983 */ /* 0x000f280000100800 */
[----:B------:R-:W4:Y:S04]  /*68470*/  LDL.LU R27, [R1+0x4d4] ;  /* 0x0004d400011b7983 */ /* 0x000f280000300800 */
[----:B------:R-:W4:Y:S01]  /*68480*/  LDL.LU R19, [R1+0x2404] ;  /* 0x0024040001137983 */ /* 0x000f220000300800 */
[----:B------:R-:W-:Y:S01]  /*68490*/  PRMT R23, R29, 0x7632, R23 ;  /* 0x000076321d177816 */ /* 0x000fe20000000017 */
[----:B------:R-:W-:Y:S01]  /*684a0*/  IMAD.WIDE R28, R22, 0x2, R20 ;  /* 0x00000002161c7825 */ /* 0x000fe200078e0214 */
[----:B--2---:R-:W-:-:S04]  /*684b0*/  PRMT R0, R24, 0x7632, R0 ;  /* 0x0000763218007816 */ /* 0x004fc80000000000 */
[----:B------:R5:W-:Y:S01]  /*684c0*/  @P6 STG.E.U16 [R28.64], R23 ;  /* 0x000000171c006986 */ /* 0x000be2000c101506 */
[----:B---3--:R-:W-:Y:S01]  /*684d0*/  ISETP.LT.AND P3, PT, R25, c[0x0][0x178], !P0 ;  /* 0x00005e0019007a0c */ /* 0x008fe20004761270 */
[----:B------:R-:W-:Y:S01]  /*684e0*/  IMAD.WIDE R24, R22, 0x2, R2 ;  /* 0x0000000216187825 */ /* 0x000fe200078e0202 */
[----:B------:R-:W-:Y:S01]  /*684f0*/  ISETP.LT.AND P6, PT, R5, c[0x0][0x178], !P0 ;  /* 0x00005e0005007a0c */ /* 0x000fe200047c1270 */
[----:B------:R-:W-:Y:S04]  /*68500*/  STL [R1+0x23fc], R2 ;  /* 0x0023fc0201007387 */ /* 0x000fe80000100800 */
[----:B------:R0:W-:Y:S01]  /*68510*/  STL [R1+0x23f8], R3 ;  /* 0x0023f80301007387 */ /* 0x0001e20000100800 */
[----:B-----5:R-:W-:Y:S01]  /*68520*/  PRMT R23, R4, 0x7632, R23 ;  /* 0x0000763204177816 */ /* 0x020fe20000000017 */
[----:B------:R-:W-:-:S02]  /*68530*/  IMAD.WIDE R4, R22, 0x2, R16 ;  /* 0x0000000216047825 */ /* 0x000fc400078e0210 */
[----:B0-----:R-:W2:Y:S01]  /*68540*/  LDL R3, [R1+0x21d0] ;  /* 0x0021d00001037983 */ /* 0x001ea20000100800 */
[----:B----4-:R-:W-:Y:S02]  /*68550*/  ISETP.LT.AND P5, PT, R26, c[0x0][0x178], !P0 ;  /* 0x00005e001a007a0c */ /* 0x010fe400047a1270 */
[----:B------:R-:W-:Y:S01]  /*68560*/  PRMT R28, R27, 0x7632, R28 ;  /* 0x000076321b1c7816 */ /* 0x000fe2000000001c */
[----:B------:R-:W-:-:S05]  /*68570*/  IMAD.WIDE R26, R22, 0x2, R18 ;  /* 0x00000002161a7825 */ /* 0x000fca00078e0212 */
[----:B------:R0:W-:Y:S04]  /*68580*/  @P2 STG.E.U16 [R26.64], R28 ;  /* 0x0000001c1a002986 */ /* 0x0001e8000c101506 */
[----:B------:R1:W-:Y:S04]  /*68590*/  @P4 STG.E.U16 [R24.64], R23 ;  /* 0x0000001718004986 */ /* 0x0003e8000c101506 */
[----:B------:R3:W-:Y:S01]  /*685a0*/  @P5 STG.E.U16 [R4.64], R0 ;  /* 0x0000000004005986 */ /* 0x0007e2000c101506 */
[----:B0-----:R-:W-:-:S03]  /*685b0*/  PRMT R28, R7, 0x7632, R28 ;  /* 0x00007632071c7816 */ /* 0x001fc6000000001c */
[----:B------:R-:W4:Y:S04]  /*685c0*/  LDL.LU R7, [R1+0x2400] ;  /* 0x0024000001077983 */ /* 0x000f280000300800 */
[----:B-1----:R-:W5:Y:S01]  /*685d0*/  LDL R23, [R1+0x1d70] ;  /* 0x001d700001177983 */ /* 0x002f620000100800 */
[----:B---3--:R-:W-:-:S03]  /*685e0*/  PRMT R0, R6, 0x7632, R0 ;  /* 0x0000763206007816 */ /* 0x008fc60000000000 */
[----:B------:R-:W3:Y:S04]  /*685f0*/  LDL.LU R24, [R1+0x234] ;  /* 0x0002340001187983 */ /* 0x000ee80000300800 */
[----:B------:R-:W3:Y:S04]  /*68600*/  LDL.LU R25, [R1+0x14] ;  /* 0x0000140001197983 */ /* 0x000ee80000300800 */
[----:B------:R-:W3:Y:S04]  /*68610*/  LDL R2, [R1+0x178] ;  /* 0x0001780001027983 */ /* 0x000ee80000100800 */
[----:B------:R-:W3:Y:S01]  /*68620*/  LDL.LU R6, [R1+0x28] ;  /* 0x0000280001067983 */ /* 0x000ee20000300800 */
[----:B------:R-:W-:Y:S01]  /*68630*/  IMAD.WIDE R26, R22, 0x2, R14 ;  /* 0x00000002161a7825 */ /* 0x000fe200078e020e */
[----:B--2---:R-:W-:-:S04]  /*68640*/  ISETP.LT.AND P4, PT, R3, c[0x0][0x178], !P0 ;  /* 0x00005e0003007a0c */ /* 0x004fc80004781270 */
[----:B------:R0:W-:Y:S01]  /*68650*/  @P6 STG.E.U16 [R26.64], R28 ;  /* 0x0000001c1a006986 */ /* 0x0001e2000c101506 */
[----:B----4-:R-:W-:-:S03]  /*68660*/  ISETP.LT.AND P5, PT, R7, c[0x0][0x178], !P1 ;  /* 0x00005e0007007a0c */ /* 0x010fc60004fa1270 */
[----:B---3--:R1:W-:Y:S04]  /*68670*/  STL [R1+0x23ec], R6 ;  /* 0x0023ec0601007387 */ /* 0x0083e80000100800 */
[----:B0-----:R-:W2:Y:S04]  /*68680*/  LDL R27, [R1+0x1dcc] ;  /* 0x001dcc00011b7983 */ /* 0x001ea80000100800 */
[----:B------:R-:W3:Y:S04]  /*68690*/  LDL R3, [R1+0x1e84] ;  /* 0x001e840001037983 */ /* 0x000ee80000100800 */
[----:B-1----:R-:W4:Y:S04]  /*686a0*/  LDL R6, [R1+0x21d4] ;  /* 0x0021d40001067983 */ /* 0x002f280000100800 */
[----:B------:R0:W-:Y:S04]  /*686b0*/  STL [R1+0x23f0], R7 ;  /* 0x0023f00701007387 */ /* 0x0001e80000100800 */
[----:B0-----:R-:W2:Y:S01]  /*686c0*/  LDL R7, [R1+0x128] ;  /* 0x0001280001077983 */ /* 0x001ea20000100800 */
[----:B------:R-:W-:Y:S01]  /*686d0*/  IMAD.WIDE R4, R22, 0x2, R12 ;  /* 0x0000000216047825 */ /* 0x000fe200078e020c */
[----:B------:R-:W-:-:S04]  /*686e0*/  PRMT R28, R24, 0x7632, R28 ;  /* 0x00007632181c7816 */ /* 0x000fc8000000001c */
[----:B------:R0:W-:Y:S02]  /*686f0*/  @P3 STG.E.U16 [R4.64], R0 ;  /* 0x0000000004003986 */ /* 0x0001e4000c101506 */
[----:B0-----:R-:W-:-:S05]  /*68700*/  IMAD.WIDE R4, R22, 0x2, R10 ;  /* 0x0000000216047825 */ /* 0x001fca00078e020a */
[----:B------:R-:W-:Y:S01]  /*68710*/  @P4 STG.E.U16 [R4.64], R28 ;  /* 0x0000001c04004986 */ /* 0x000fe2000c101506 */
[----:B----4-:R-:W-:-:S03]  /*68720*/  ISETP.LT.AND P0, PT, R6, c[0x0][0x178], !P0 ;  /* 0x00005e0006007a0c */ /* 0x010fc60004701270 */
[----:B--2---:R0:W-:Y:S04]  /*68730*/  STL [R1+0x23f4], R7 ;  /* 0x0023f40701007387 */ /* 0x0041e80000100800 */
[----:B------:R-:W2:Y:S04]  /*68740*/  LDL R6, [R1+0x118] ;  /* 0x0001180001067983 */ /* 0x000ea80000100800 */
[----:B0-----:R-:W4:Y:S04]  /*68750*/  LDL R7, [R1+0x148] ;  /* 0x0001480001077983 */ /* 0x001f280000100800 */
[----:B------:R0:W-:Y:S04]  /*68760*/  STL [R1+0x23e8], R21 ;  /* 0x0023e81501007387 */ /* 0x0001e80000100800 */
[----:B------:R-:W2:Y:S01]  /*68770*/  LDL R4, [R1+0x168] ;  /* 0x0001680001047983 */ /* 0x000ea20000100800 */
[----:B-----5:R-:W-:-:S02]  /*68780*/  ISETP.LT.AND P6, PT, R23, c[0x0][0x178], !P1 ;  /* 0x00005e0017007a0c */ /* 0x020fc40004fc1270 */
[C---:B------:R-:W-:Y:S01]  /*68790*/  IADD3 R0, R22.reuse, c[0x0][0x198], RZ ;  /* 0x0000660016007a10 */ /* 0x040fe20007ffe0ff */
[----:B------:R-:W-:Y:S01]  /*687a0*/  IMAD.WIDE R22, R22, 0x2, R8 ;  /* 0x0000000216167825 */ /* 0x000fe200078e0208 */
[----:B------:R-:W-:Y:S01]  /*687b0*/  PRMT R29, R25, 0x7632, R29 ;  /* 0x00007632191d7816 */ /* 0x000fe2000000001d */
[----:B------:R-:W5:Y:S02]  /*687c0*/  LDL R5, [R1+0x1f9c] ;  /* 0x001f9c0001057983 */ /* 0x000f640000100800 */
[C---:B------:R-:W-:Y:S02]  /*687d0*/  IMAD.WIDE R24, R0.reuse, 0x2, R20 ;  /* 0x0000000200187825 */ /* 0x040fe400078e0214 */
[----:B------:R1:W-:Y:S01]  /*687e0*/  @P0 STG.E.U16 [R22.64], R29 ;  /* 0x0000001d16000986 */ /* 0x0003e2000c101506 */
[----:B------:R-:W-:Y:S01]  /*687f0*/  ISETP.LT.AND P2, PT, R27, c[0x0][0x178], !P1 ;  /* 0x00005e001b007a0c */ /* 0x000fe20004f41270 */
[----:B------:R-:W-:Y:S02]  /*68800*/  IMAD.WIDE R26, R0, 0x2, R18 ;  /* 0x00000002001a7825 */ /* 0x000fe400078e0212 */
[----:B0-----:R-:W4:Y:S01]  /*68810*/  LDL R21, [R1+0x1d70] ;  /* 0x001d700001157983 */ /* 0x001f220000100800 */
[----:B---3--:R-:W-:-:S03]  /*68820*/  ISETP.LT.AND P3, PT, R3, c[0x0][0x178], !P1 ;  /* 0x00005e0003007a0c */ /* 0x008fc60004f61270 */
[----:B------:R-:W-:Y:S04]  /*68830*/  @P5 STG.E.U16 [R24.64], R2 ;  /* 0x0000000218005986 */ /* 0x000fe8000c101506 */
[----:B-1----:R-:W3:Y:S04]  /*68840*/  LDL R22, [R1+0x158] ;  /* 0x0001580001167983 */ /* 0x002ee80000100800 */
[----:B------:R-:W3:Y:S04]  /*68850*/  LDL.LU R23, [R1+0x22c4] ;  /* 0x0022c40001177983 */ /* 0x000ee80000300800 */
[----:B------:R0:W-:Y:S04]  /*68860*/  STL [R1+0x23e4], R29 ;  /* 0x0023e41d01007387 */ /* 0x0001e80000100800 */
[----:B0-----:R-:W3:Y:S04]  /*68870*/  LDL.LU R29, [R1+0x138] ;  /* 0x00013800011d7983 */ /* 0x001ee80000300800 */
[----:B------:R-:W3:Y:S04]  /*68880*/  LDL.LU R2, [R1+0x23fc] ;  /* 0x0023fc0001027983 */ /* 0x000ee80000300800 */
[----:B------:R-:W3:Y:S04]  /*68890*/  LDL.LU R24, [R1+0x22c0] ;  /* 0x0022c00001187983 */ /* 0x000ee80000300800 */
[----:B------:R-:W3:Y:S04]  /*688a0*/  LDL R25, [R1+0x21d4] ;  /* 0x0021d40001197983 */ /* 0x000ee80000100800 */
[----:B------:R-:W3:Y:S04]  /*688b0*/  LDL.LU R3, [R1+0x23f8] ;  /* 0x0023f80001037983 */ /* 0x000ee80000300800 */
[----:B--2---:R0:W-:Y:S04]  /*688c0*/  @P6 STG.E.U16 [R26.64], R4 ;  /* 0x000000041a006986 */ /* 0x0041e8000c101506 */
[----:B0-----:R-:W2:Y:S04]  /*688d0*/  LDL R26, [R1+0x2198] ;  /* 0x00219800011a7983 */ /* 0x001ea80000100800 */
[----:B------:R-:W4:Y:S01]  /*688e0*/  LDL R27, [R1+0x21d0] ;  /* 0x0021d000011b7983 */ /* 0x000f220000100800 */
[----:B-----5:R-:W-:Y:S01]  /*688f0*/  ISETP.LT.AND P4, PT, R5, c[0x0][0x178], !P1 ;  /* 0x00005e0005007a0c */ /* 0x020fe20004f81270 */
[----:B---3--:R-:W-:-:S05]  /*68900*/  IMAD.WIDE R4, R0, 0x2, R2 ;  /* 0x0000000200047825 */ /* 0x008fca00078e0202 */
[----:B------:R-:W-:Y:S01]  /*68910*/  @P2 STG.E.U16 [R4.64], R22 ;  /* 0x0000001604002986 */ /* 0x000fe2000c101506 */
[----:B--2---:R-:W-:Y:S02]  /*68920*/  ISETP.LT.AND P5, PT, R26, c[0x0][0x178], !P1 ;  /* 0x00005e001a007a0c */ /* 0x004fe40004fa1270 */
[----:B----4-:R-:W-:Y:S01]  /*68930*/  ISETP.LT.AND P6, PT, R27, c[0x0][0x178], !P1 ;  /* 0x00005e001b007a0c */ /* 0x010fe20004fc1270 */
[----:B------:R-:W-:-:S05]  /*68940*/  IMAD.WIDE R26, R0, 0x2, R16 ;  /* 0x00000002001a7825 */ /* 0x000fca00078e0210 */
[----:B------:R0:W-:Y:S04]  /*68950*/  @P3 STG.E.U16 [R26.64], R7 ;  /* 0x000000071a003986 */ /* 0x0001e8000c101506 */
[----:B0-----:R-:W2:Y:S01]  /*68960*/  LDL.LU R7, [R1+0x23f4] ;  /* 0x0023f40001077983 */ /* 0x001ea20000300800 */
[----:B------:R-:W-:Y:S02]  /*68970*/  ISETP.GE.AND P0, PT, R24, c[0x0][0x17c], PT ;  /* 0x00005f0018007a0c */ /* 0x000fe40003f06270 */
[----:B------:R-:W-:Y:S01]  /*68980*/  ISETP.LT.AND P1, PT, R25, c[0x0][0x178], !P1 ;  /* 0x00005e0019007a0c */ /* 0x000fe20004f21270 */
[----:B------:R-:W-:Y:S01]  /*68990*/  IMAD.WIDE R24, R0, 0x2, R14 ;  /* 0x0000000200187825 */ /* 0x000fe200078e020e */
[----:B------:R-:W-:-:S03]  /*689a0*/  ISETP.GE.AND P2, PT, R23, c[0x0][0x17c], PT ;  /* 0x00005f0017007a0c */ /* 0x000fc60003f46270 */
[C---:B------:R-:W-:Y:S01]  /*689b0*/  IMAD.WIDE R22, R0.reuse, 0x2, R12 ;  /* 0x0000000200167825 */ /* 0x040fe200078e020c */
[----:B------:R0:W-:Y:S03]  /*689c0*/  @P4 STG.E.U16 [R24.64], R29 ;  /* 0x0000001d18004986 */ /* 0x0001e6000c101506 */
[C---:B------:R-:W-:Y:S01]  /*689d0*/  IMAD.WIDE R4, R0.reuse, 0x2, R10 ;  /* 0x0000000200047825 */ /* 0x040fe200078e020a */
[----:B0-----:R-:W3:Y:S04]  /*689e0*/  LDL.LU R24, [R1+0x158] ;  /* 0x0001580001187983 */ /* 0x001ee80000300800 */
[----:B------:R-:W4:Y:S04]  /*689f0*/  LDL R25, [R1+0x1f9c] ;  /* 0x001f9c0001197983 */ /* 0x000f280000100800 */
[----:B--2---:R0:W-:Y:S04]  /*68a00*/  @P5 STG.E.U16 [R22.64], R7 ;  /* 0x0000000716005986 */ /* 0x0041e8000c101506 */
[----:B------:R1:W-:Y:S04]  /*68a10*/  @P6 STG.E.U16 [R4.64], R6 ;  /* 0x0000000604006986 */ /* 0x0003e8000c101506 */
[----:B0-----:R-:W2:Y:S04]  /*68a20*/  LDL.LU R7, [R1+0x23f0] ;  /* 0x0023f00001077983 */ /* 0x001ea80000300800 */
[----:B------:R-:W5:Y:S04]  /*68a30*/  LDL.LU R22, [R1+0x168] ;  /* 0x0001680001167983 */ /* 0x000f680000300800 */
[----:B------:R-:W2:Y:S04]  /*68a40*/  LDL R23, [R1+0x1e84] ;  /* 0x001e840001177983 */ /* 0x000ea80000100800 */
[----:B-1----:R-:W2:Y:S01]  /*68a50*/  LDL.LU R6, [R1+0x23ec] ;  /* 0x0023ec0001067983 */ /* 0x002ea20000300800 */
[----:B------:R-:W-:Y:S01]  /*68a60*/  IMAD.WIDE R26, R0, 0x2, R8 ;  /* 0x00000002001a7825 */ /* 0x000fe200078e0208 */
[----:B------:R-:W-:-:S04]  /*68a70*/  ISETP.LT.AND P4, PT, R21, c[0x0][0x178], !P0 ;  /* 0x00005e0015007a0c */ /* 0x000fc80004781270 */
[----:B--2---:R0:W-:Y:S04]  /*68a80*/  @P1 STG.E.U16 [R26.64], R6 ;  /* 0x000000061a001986 */ /* 0x0041e8000c101506 */
[----:B0-----:R-:W2:Y:S04]  /*68a90*/  LDL R26, [R1+0x1dcc] ;  /* 0x001dcc00011a7983 */ /* 0x001ea80000100800 */
[----:B------:R-:W2:Y:S04]  /*68aa0*/  LDL.LU R27, [R1+0x178] ;  /* 0x00017800011b7983 */ /* 0x000ea80000300800 */
[----:B------:R-:W2:Y:S01]  /*68ab0*/  LDL.LU R21, [R1+0x23e8] ;  /* 0x0023e80001157983 */ /* 0x000ea20000300800 */
[----:B------:R-:W-:-:S02]  /*68ac0*/  ISETP.LT.AND P3, PT, R7, c[0x0][0x178], !P0 ;  /* 0x00005e0007007a0c */ /* 0x000fc40004761270 */
[----:B------:R-:W-:Y:S02]  /*68ad0*/  IADD3 R0, R0, c[0x0][0x198], RZ ;  /* 0x0000660000007a10 */ /* 0x000fe40007ffe0ff */
[----:B---3--:R-:W-:Y:S02]  /*68ae0*/  PRMT R5, R24, 0x7632, R5 ;  /* 0x0000763218057816 */ /* 0x008fe40000000005 */
[----:B----4-:R-:W-:Y:S01]  /*68af0*/  ISETP.LT.AND P1, PT, R25, c[0x0][0x178], !P0 ;  /* 0x00005e0019007a0c */ /* 0x010fe20004721270 */
[----:B------:R-:W-:Y:S01]  /*68b00*/  IMAD.WIDE R24, R0, 0x2, R18 ;  /* 0x0000000200187825 */ /* 0x000fe200078e0212 */
[----:B-----5:R-:W-:Y:S02]  /*68b10*/  PRMT R4, R22, 0x7632, R4 ;  /* 0x0000763216047816 */ /* 0x020fe40000000004 */
[----:B------:R-:W-:Y:S01]  /*68b20*/  ISETP.LT.AND P6, PT, R23, c[0x0][0x178], !P0 ;  /* 0x00005e0017007a0c */ /* 0x000fe200047c1270 */
[----:B------:R-:W-:Y:S01]  /*68b30*/  IMAD.WIDE R22, R0, 0x2, R2 ;  /* 0x0000000200167825 */ /* 0x000fe200078e0202 */
[----:B--2---:R-:W-:-:S02]  /*68b40*/  ISETP.LT.AND P5, PT, R26, c[0x0][0x178], !P0 ;  /* 0x00005e001a007a0c */ /* 0x004fc400047a1270 */
[----:B------:R-:W-:Y:S01]  /*68b50*/  PRMT R28, R27, 0x7632, R28 ;  /* 0x000076321b1c7816 */ /* 0x000fe2000000001c */
[----:B------:R-:W-:-:S05]  /*68b60*/  IMAD.WIDE R26, R0, 0x2, R20 ;  /* 0x00000002001a7825 */ /* 0x000fca00078e0214 */
[----:B------:R0:W-:Y:S04]  /*68b70*/  @P3 STG.E.U16 [R26.64], R28 ;  /* 0x0000001c1a003986 */ /* 0x0001e8000c101506 */
[----:B0-----:R-:W2:Y:S04]  /*68b80*/  LDL.LU R27, [R1+0x148] ;  /* 0x00014800011b7983 */ /* 0x001ea80000300800 */
[----:B------:R0:W-:Y:S04]  /*68b90*/  @P4 STG.E.U16 [R24.64], R4 ;  /* 0x0000000418004986 */ /* 0x0001e8000c101506 */
[----:B------:R1:W-:Y:S04]  /*68ba0*/  @P5 STG.E.U16 [R22.64], R5 ;  /* 0x0000000516005986 */ /* 0x0003e8000c101506 */
[----:B0-----:R-:W3:Y:S04]  /*68bb0*/  LDL.LU R24, [R1+0x128] ;  /* 0x0001280001187983 */ /* 0x001ee80000300800 */
[----:B------:R-:W4:Y:S01]  /*68bc0*/  LDL.LU R25, [R1+0x118] ;  /* 0x0001180001197983 */ /* 0x000f220000300800 */
[----:B-1----:R-:W-:-:S03]  /*68bd0*/  PRMT R22, R29, 0x7632, R22 ;  /* 0x000076321d167816 */ /* 0x002fc60000000016 */
[----:B------:R-:W5:Y:S04]  /*68be0*/  LDL R23, [R1+0x21d4] ;  /* 0x0021d40001177983 */ /* 0x000f680000100800 */
[----:B------:R-:W3:Y:S01]  /*68bf0*/  LDL.LU R29, [R1+0x23e4] ;  /* 0x0023e400011d7983 */ /* 0x000ee20000300800 */
[----:B------:R-:W-:Y:S01]  /*68c00*/  IMAD.WIDE R4, R0, 0x2, R14 ;  /* 0x0000000200047825 */ /* 0x000fe200078e020e */
[----:B--2---:R-:W-:-:S03]  /*68c10*/  PRMT R28, R27, 0x7632, R28 ;  /* 0x000076321b1c7816 */ /* 0x004fc6000000001c */
[----:B------:R-:W-:-:S05]  /*68c20*/  IMAD.WIDE R26, R0, 0x2, R16 ;  /* 0x00000002001a7825 */ /* 0x000fca00078e0210 */
[----:B------:R0:W-:Y:S04]  /*68c30*/  @P6 STG.E.U16 [R26.64], R28 ;  /* 0x0000001c1a006986 */ /* 0x0001e8000c101506 */
[----:B0-----:R-:W2:Y:S04]  /*68c40*/  LDL R26, [R1+0x2198] ;  /* 0x00219800011a7983 */ /* 0x001ea80000100800 */
[----:B------:R-:W5:Y:S04]  /*68c50*/  LDL R27, [R1+0x21d0] ;  /* 0x0021d000011b7983 */ /* 0x000f680000100800 */
[----:B------:R0:W-:Y:S01]  /*68c60*/  @P1 STG.E.U16 [R4.64], R22 ;  /* 0x0000001604001986 */ /* 0x0001e2000c101506 */
[----:B---3--:R-:W-:-:S03]  /*68c70*/  PRMT R29, R6, 0x7632, R29 ;  /* 0x00007632061d7816 */ /* 0x008fc6000000001d */
[----:B------:R-:W3:Y:S04]  /*68c80*/  LDL R6, [R1+0x188] ;  /* 0x0001880001067983 */ /* 0x000ee80000100800 */
[----:B0-----:R-:W3:Y:S01]  /*68c90*/  LDL R4, [R1+0x1d70] ;  /* 0x001d700001047983 */ /* 0x001ee20000100800 */
[----:B------:R-:W-:Y:S02]  /*68ca0*/  PRMT R5, R24, 0x7632, R5 ;  /* 0x0000763218057816 */ /* 0x000fe40000000005 */
[----:B----4-:R-:W-:Y:S01]  /*68cb0*/  PRMT R28, R25, 0x7632, R28 ;  /* 0x00007632191c7816 */ /* 0x010fe2000000001c */
[----:B------:R-:W-:Y:S01]  /*68cc0*/  IMAD.WIDE R24, R0, 0x2, R10 ;  /* 0x0000000200187825 */ /* 0x000fe200078e020a */
[----:B------:R-:W-:Y:S02]  /*68cd0*/  ISETP.LT.AND P5, PT, R7, c[0x0][0x178], !P2 ;  /* 0x00005e0007007a0c */ /* 0x000fe400057a1270 */
[----:B--2---:R-:W-:-:S02]  /*68ce0*/  ISETP.LT.AND P3, PT, R26, c[0x0][0x178], !P0 ;  /* 0x00005e001a007a0c */ /* 0x004fc40004761270 */
[----:B-----5:R-:W-:Y:S02]  /*68cf0*/  ISETP.LT.AND P4, PT, R27, c[0x0][0x178], !P0 ;  /* 0x00005e001b007a0c */ /* 0x020fe40004781270 */
[----:B------:R-:W-:Y:S01]  /*68d00*/  ISETP.LT.AND P0, PT, R23, c[0x0][0x178], !P0 ;  /* 0x00005e0017007a0c */ /* 0x000fe20004701270 */
[----:B------:R-:W-:-:S04]  /*68d10*/  IMAD.WIDE R22, R0, 0x2, R12 ;  /* 0x0000000200167825 */ /* 0x000fc800078e020c */
[----:B------:R-:W-:Y:S01]  /*68d20*/  IMAD.WIDE R26, R0, 0x2, R8 ;  /* 0x00000002001a7825 */ /* 0x000fe200078e0208 */
[----:B---3--:R-:W-:Y:S04]  /*68d30*/  STL [R1+0x23d8], R6 ;  /* 0x0023d80601007387 */ /* 0x008fe80000100800 */
[----:B------:R0:W-:Y:S01]  /*68d40*/  STL [R1+0x23dc], R7 ;  /* 0x0023dc0701007387 */ /* 0x0001e20000100800 */
[----:B------:R-:W-:-:S03]  /*68d50*/  ISETP.LT.AND P1, PT, R4, c[0x0][0x178], !P2 ;  /* 0x00005e0004007a0c */ /* 0x000fc60005721270 */
[----:B------:R1:W-:Y:S01]  /*68d60*/  STL [R1+0x23e0], R13 ;  /* 0x0023e00d01007387 */ /* 0x0003e20000100800 */
[----:B------:R-:W-:-:S03]  /*68d70*/  IADD3 R4, R0, c[0x0][0x198], RZ ;  /* 0x0000660000047a10 */ /* 0x000fc60007ffe0ff */
[----:B------:R2:W-:Y:S04]  /*68d80*/  @P3 STG.E.U16 [R22.64], R5 ;  /* 0x0000000516003986 */ /* 0x0005e8000c101506 */
[----:B0-----:R-:W3:Y:S04]  /*68d90*/  LDL R7, [R1+0x1b8] ;  /* 0x0001b80001077983 */ /* 0x001ee80000100800 */
[----:B-1----:R-:W4:Y:S04]  /*68da0*/  LDL R13, [R1+0x1c8] ;  /* 0x0001c800010d7983 */ /* 0x002f280000100800 */
[----:B------:R-:W5:Y:S04]  /*68db0*/  LDL R6, [R1+0x1a8] ;  /* 0x0001a80001067983 */ /* 0x000f680000100800 */
[----:B------:R-:W3:Y:S04]  /*68dc0*/  LDL R0, [R1+0x1d70] ;  /* 0x001d700001007983 */ /* 0x000ee80000100800 */
[----:B--2---:R-:W2:Y:S04]  /*68dd0*/  LDL R23, [R1+0x1f9c] ;  /* 0x001f9c0001177983 */ /* 0x004ea80000100800 */
[----:B------:R-:W-:Y:S04]  /*68de0*/  @P4 STG.E.U16 [R24.64], R28 ;  /* 0x0000001c18004986 */ /* 0x000fe8000c101506 */
[----:B------:R0:W-:Y:S04]  /*68df0*/  STL [R1+0x23c4], R28 ;  /* 0x0023c41c01007387 */ /* 0x0001e80000100800 */
[----:B------:R1:W-:Y:S04]  /*68e00*/  @P0 STG.E.U16 [R26.64], R29 ;  /* 0x0000001d1a000986 */ /* 0x0003e8000c101506 */
[----:B0-----:R-:W2:Y:S04]  /*68e10*/  LDL R28, [R1+0x1e84] ;  /* 0x001e8400011c7983 */ /* 0x001ea80000100800 */
[----:B-1----:R-:W2:Y:S04]  /*68e20*/  LDL.LU R26, [R1+0x22c8] ;  /* 0x0022c800011a7983 */ /* 0x002ea80000300800 */
[----:B------:R-:W2:Y:S04]  /*68e30*/  LDL R27, [R1+0x2198] ;  /* 0x00219800011b7983 */ /* 0x000ea80000100800 */
[----:B------:R0:W-:Y:S04]  /*68e40*/  STL [R1+0x23c8], R29 ;  /* 0x0023c81d01007387 */ /* 0x0001e80000100800 */
[----:B0-----:R-:W2:Y:S01]  /*68e50*/  LDL R29, [R1+0x1dcc] ;  /* 0x001dcc00011d7983 */ /* 0x001ea20000100800 */
[----:B------:R-:W-:Y:S01]  /*68e60*/  IMAD.WIDE R24, R4, 0x2, R20 ;  /* 0x0000000204187825 */ /* 0x000fe200078e0214 */
[----:B--2---:R-:W-:-:S02]  /*68e70*/  ISETP.LT.AND P4, PT, R29, c[0x0][0x178], !P2 ;  /* 0x00005e001d007a0c */ /* 0x004fc40005781270 */
        /* <DEDUP_REMOVED lines=20> */
[----:B-----5:R1:W-:Y:S04]  /*68fc0*/  @P6 STG.E.U16 [R22.64], R6 ;  /* 0x0000000616006986 */ /* 0x0203e8000c101506 */
[----:B0-----:R-:W2:Y:S04]  /*68fd0*/  LDL.LU R7, [R1+0x23dc] ;  /* 0x0023dc0001077983 */ /* 0x001ea80000300800 */
[----:B------:R-:W5:Y:S04]  /*68fe0*/  LDL R24, [R1+0x198] ;  /* 0x0001980001187983 */ /* 0x000f680000100800 */
[----:B------:R-:W2:Y:S04]  /*68ff0*/  LDL.LU R25, [R1+0x22d0] ;  /* 0x0022d00001197983 */ /* 0x000ea80000300800 */
[----:B-1----:R-:W2:Y:S04]  /*69000*/  LDL.LU R6, [R1+0x23d8] ;  /* 0x0023d80001067983 */ /* 0x002ea80000300800 */
[----:B------:R-:W2:Y:S01]  /*69010*/  LDL R23, [R1+0x21d4] ;  /* 0x0021d40001177983 */ /* 0x000ea20000100800 */
[----:B----4-:R-:W-:Y:S01]  /*69020*/  ISETP.LT.AND P4, PT, R27, c[0x0][0x178], !P2 ;  /* 0x00005e001b007a0c */ /* 0x010fe20005781270 */
[----:B---3--:R-:W-:Y:S01]  /*69030*/  IMAD.WIDE R26, R4, 0x2, R12 ;  /* 0x00000002041a7825 */ /* 0x008fe200078e020c */
[----:B------:R-:W-:-:S02]  /*69040*/  PRMT R5, R29, 0x7632, R5 ;  /* 0x000076321d057816 */ /* 0x000fc40000000005 */
[----:B------:R-:W3:Y:S04]  /*69050*/  LDL.LU R29, [R1+0x23d4] ;  /* 0x0023d400011d7983 */ /* 0x000ee80000300800 */
[----:B-----5:R0:W-:Y:S01]  /*69060*/  @P5 STG.E.U16 [R26.64], R24 ;  /* 0x000000181a005986 */ /* 0x0201e2000c101506 */
[----:B------:R-:W-:Y:S02]  /*69070*/  ISETP.LT.AND P5, PT, R0, c[0x0][0x178], !P0 ;  /* 0x00005e0000007a0c */ /* 0x000fe400047a1270 */
[----:B--2---:R-:W-:Y:S01]  /*69080*/  ISETP.LT.AND P3, PT, R23, c[0x0][0x178], !P2 ;  /* 0x00005e0017007a0c */ /* 0x004fe20005761270 */
[----:B------:R-:W-:-:S05]  /*69090*/  IMAD.WIDE R22, R4, 0x2, R10 ;  /* 0x0000000204167825 */ /* 0x000fca00078e020a */
[----:B------:R1:W-:Y:S01]  /*690a0*/  @P4 STG.E.U16 [R22.64], R6 ;  /* 0x0000000616004986 */ /* 0x0003e2000c101506 */
[C---:B------:R-:W-:Y:S01]  /*690b0*/  IADD3 R0, R4.reuse, c[0x0][0x198], RZ ;  /* 0x0000660004007a10 */ /* 0x040fe20007ffe0ff */
[----:B0-----:R-:W-:Y:S01]  /*690c0*/  IMAD.WIDE R26, R4, 0x2, R8 ;  /* 0x00000002041a7825 */ /* 0x001fe200078e0208 */
[----:B------:R-:W-:Y:S01]  /*690d0*/  PRMT R4, R28, 0x7632, R4 ;  /* 0x000076321c047816 */ /* 0x000fe20000000004 */
[----:B-1----:R-:W2:Y:S04]  /*690e0*/  LDL.LU R6, [R1+0x23d0] ;  /* 0x0023d00001067983 */ /* 0x002ea80000300800 */
[----:B------:R-:W4:Y:S01]  /*690f0*/  LDL.LU R28, [R1+0x23cc] ;  /* 0x0023cc00011c7983 */ /* 0x000f220000300800 */
[----:B------:R-:W-:Y:S02]  /*69100*/  ISETP.LT.AND P6, PT, R7, c[0x0][0x178], !P0 ;  /* 0x00005e0007007a0c */ /* 0x000fe400047c1270 */
[----:B------:R-:W-:Y:S01]  /*69110*/  ISETP.GE.AND P2, PT, R25, c[0x0][0x17c], PT ;  /* 0x00005f0019007a0c */ /* 0x000fe20003f46270 */
[----:B------:R-:W-:Y:S01]  /*69120*/  IMAD.WIDE R24, R0, 0x2, R20 ;  /* 0x0000000200187825 */ /* 0x000fe200078e0214 */
[----:B---3--:R-:W-:-:S03]  /*69130*/  ISETP.LT.AND P4, PT, R29, c[0x0][0x178], !P0 ;  /* 0x00005e001d007a0c */ /* 0x008fc60004781270 */
[----:B------:R-:W-:Y:S01]  /*69140*/  IMAD.WIDE R22, R0, 0x2, R18 ;  /* 0x0000000200167825 */ /* 0x000fe200078e0212 */
[----:B--2---:R0:W-:Y:S05]  /*69150*/  @P3 STG.E.U16 [R26.64], R6 ;  /* 0x000000061a003986 */ /* 0x0041ea000c101506 */
[----:B------:R1:W-:Y:S01]  /*69160*/  @P6 STG.E.U16 [R24.64], R5 ;  /* 0x0000000518006986 */ /* 0x0003e2000c101506 */
[----:B----4-:R-:W-:-:S03]  /*69170*/  ISETP.LT.AND P6, PT, R28, c[0x0][0x178], !P0 ;  /* 0x00005e001c007a0c */ /* 0x010fc600047c1270 */
[----:B0-----:R-:W2:Y:S04]  /*69180*/  LDL.LU R26, [R1+0x1a8] ;  /* 0x0001a800011a7983 */ /* 0x001ea80000300800 */
[----:B------:R-:W3:Y:S04]  /*69190*/  LDL.LU R27, [R1+0x198] ;  /* 0x00019800011b7983 */ /* 0x000ee80000300800 */
[----:B-1----:R-:W4:Y:S04]  /*691a0*/  LDL R5, [R1+0x2198] ;  /* 0x0021980001057983 */ /* 0x002f280000100800 */
[----:B------:R-:W5:Y:S04]  /*691b0*/  LDL.LU R24, [R1+0x1c8] ;  /* 0x0001c80001187983 */ /* 0x000f680000300800 */
[----:B------:R-:W2:Y:S04]  /*691c0*/  LDL.LU R25, [R1+0x1b8] ;  /* 0x0001b80001197983 */ /* 0x000ea80000300800 */
[----:B------:R-:W3:Y:S04]  /*691d0*/  LDL.LU R29, [R1+0x23c8] ;  /* 0x0023c800011d7983 */ /* 0x000ee80000300800 */
[----:B------:R-:W2:Y:S04]  /*691e0*/  LDL.LU R28, [R1+0x23c4] ;  /* 0x0023c400011c7983 */ /* 0x000ea80000300800 */
[----:B------:R0:W-:Y:S04]  /*691f0*/  @P5 STG.E.U16 [R22.64], R4 ;  /* 0x0000000416005986 */ /* 0x0001e8000c101506 */
[----:B0-----:R-:W2:Y:S04]  /*69200*/  LDL R23, [R1+0x1f9c] ;  /* 0x001f9c0001177983 */ /* 0x001ea80000100800 */
[----:B------:R0:W-:Y:S04]  /*69210*/  STL [R1+0x23c0], R3 ;  /* 0x0023c00301007387 */ /* 0x0001e80000100800 */
[----:B------:R1:W-:Y:S01]  /*69220*/  STL [R1+0x23bc], R17 ;  /* 0x0023bc1101007387 */ /* 0x0003e20000100800 */
[----:B----4-:R-:W-:Y:S01]  /*69230*/  ISETP.LT.AND P5, PT, R5, c[0x0][0x178], !P0 ;  /* 0x00005e0005007a0c */ /* 0x010fe200047a1270 */
[----:B------:R-:W-:Y:S01]  /*69240*/  IMAD.WIDE R4, R0, 0x2, R2 ;  /* 0x0000000200047825 */ /* 0x000fe200078e0202 */
[----:B-----5:R-:W-:-:S04]  /*69250*/  PRMT R22, R24, 0x7632, R22 ;  /* 0x0000763218167816 */ /* 0x020fc80000000016 */
[----:B0-----:R-:W-:Y:S02]  /*69260*/  PRMT R3, R22, 0x7610, R3 ;  /* 0x0000761016037816 */ /* 0x001fe40000000003 */
[----:B--2---:R-:W-:Y:S01]  /*69270*/  ISETP.LT.AND P3, PT, R23, c[0x0][0x178], !P0 ;  /* 0x00005e0017007a0c */ /* 0x004fe20004761270 */
[C---:B------:R-:W-:Y:S02]  /*69280*/  IMAD.WIDE R22, R0.reuse, 0x2, R16 ;  /* 0x0000000200167825 */ /* 0x040fe400078e0210 */
[----:B-1----:R-:W2:Y:S01]  /*69290*/  LDL R17, [R1+0x21d0] ;  /* 0x0021d00001117983 */ /* 0x002ea20000100800 */
[----:B------:R-:W-:Y:S01]  /*692a0*/  PRMT R6, R25, 0x7632, R6 ;  /* 0x0000763219067816 */ /* 0x000fe20000000006 */
[----:B------:R-:W-:Y:S01]  /*692b0*/  IMAD.WIDE R24, R0, 0x2, R14 ;  /* 0x0000000200187825 */ /* 0x000fe200078e020e */
[----:B------:R-:W-:Y:S01]  /*692c0*/  PRMT R28, R26, 0x7632, R28 ;  /* 0x000076321a1c7816 */ /* 0x000fe2000000001c */
[----:B------:R0:W-:Y:S01]  /*692d0*/  STL [R1+0x23b8], R15 ;  /* 0x0023b80f01007387 */ /* 0x0001e20000100800 */
[----:B---3--:R-:W-:Y:S01]  /*692e0*/  PRMT R29, R27, 0x7632, R29 ;  /* 0x000076321b1d7816 */ /* 0x008fe2000000001d */
[----:B------:R-:W-:-:S02]  /*692f0*/  IMAD.WIDE R26, R0, 0x2, R12 ;  /* 0x00000002001a7825 */ /* 0x000fc400078e020c */
[----:B------:R1:W-:Y:S04]  /*69300*/  @P4 STG.E.U16 [R4.64], R3 ;  /* 0x0000000304004986 */ /* 0x0003e8000c101506 */
[----:B------:R3:W-:Y:S04]  /*69310*/  @P6 STG.E.U16 [R22.64], R6 ;  /* 0x0000000616006986 */ /* 0x0007e8000c101506 */
[----:B0-----:R-:W4:Y:S04]  /*69320*/  LDL R15, [R1+0x1d70] ;  /* 0x001d7000010f7983 */ /* 0x001f280000100800 */
[----:B-1----:R-:W5:Y:S04]  /*69330*/  LDL.LU R4, [R1+0x188] ;  /* 0x0001880001047983 */ /* 0x002f680000300800 */
[----:B------:R-:W4:Y:S04]  /*69340*/  LDL R3, [R1+0x4a8] ;  /* 0x0004a80001037983 */ /* 0x000f280000100800 */
[----:B---3--:R-:W3:Y:S04]  /*69350*/  LDL R23, [R1+0x21d4] ;  /* 0x0021d40001177983 */ /* 0x008ee80000100800 */
[----:B------:R-:W-:Y:S04]  /*69360*/  @P3 STG.E.U16 [R24.64], R28 ;  /* 0x0000001c18003986 */ /* 0x000fe8000c101506 */
[----:B------:R-:W-:Y:S01]  /*69370*/  @P5 STG.E.U16 [R26.64], R29 ;  /* 0x0000001d1a005986 */ /* 0x000fe2000c101506 */
[----:B--2---:R-:W-:-:S03]  /*69380*/  ISETP.LT.AND P4, PT, R17, c[0x0][0x178], !P0 ;  /* 0x00005e0011007a0c */ /* 0x004fc60004781270 */
[----:B------:R-:W2:Y:S04]  /*69390*/  LDL R17, [R1+0x498] ;  /* 0x0004980001117983 */ /* 0x000ea80000100800 */
[----:B------:R0:W-:Y:S04]  /*693a0*/  STL [R1+0x23a8], R28 ;  /* 0x0023a81c01007387 */ /* 0x0001e80000100800 */
[----:B0-----:R-:W2:Y:S04]  /*693b0*/  LDL R28, [R1+0x1e84] ;  /* 0x001e8400011c7983 */ /* 0x001ea80000100800 */
[----:B------:R0:W-:Y:S04]  /*693c0*/  STL [R1+0x23ac], R29 ;  /* 0x0023ac1d01007387 */ /* 0x0001e80000100800 */
[----:B0-----:R-:W2:Y:S01]  /*693d0*/  LDL R29, [R1+0x1dcc] ;  /* 0x001dcc00011d7983 */ /* 0x001ea20000100800 */
[----:B----4-:R-:W-:-:S03]  /*693e0*/  ISETP.LT.AND P6, PT, R15, c[0x0][0x178], !P1 ;  /* 0x00005e000f007a0c */ /* 0x010fc60004fc1270 */
[----:B------:R-:W4:Y:S01]  /*693f0*/  LDL.LU R15, [R1+0x22d4] ;  /* 0x0022d400010f7983 */ /* 0x000f220000300800 */
[----:B---3--:R-:W-:Y:S02]  /*69400*/  ISETP.LT.AND P0, PT, R23, c[0x0][0x178], !P0 ;  /* 0x00005e0017007a0c */ /* 0x008fe40004701270 */
[----:B------:R-:W-:Y:S02]  /*69410*/  ISETP.LT.AND P5, PT, R7, c[0x0][0x178], !P1 ;  /* 0x00005e0007007a0c */ /* 0x000fe40004fa1270 */
[----:B-----5:R-:W-:Y:S02]  /*69420*/  PRMT R5, R4, 0x7632, R5 ;  /* 0x0000763204057816 */ /* 0x020fe40000000005 */
[----:B--2---:R-:W-:Y:S01]  /*69430*/  ISETP.LT.AND P3, PT, R29, c[0x0][0x178], !P1 ;  /* 0x00005e001d007a0c */ /* 0x004fe20004f61270 */
[----:B------:R0:W-:Y:S04]  /*69440*/  STL [R1+0x23b0], R29 ;  /* 0x0023b01d01007387 */ /* 0x0001e80000100800 */
[----:B0-----:R-:W2:Y:S01]  /*69450*/  LDL R29, [R1+0x38] ;  /* 0x00003800011d7983 */ /* 0x001ea20000100800 */
[C---:B------:R-:W-:Y:S01]  /*69460*/  IADD3 R4, R0.reuse, c[0x0][0x198], RZ ;  /* 0x0000660000047a10 */ /* 0x040fe20007ffe0ff */
[----:B------:R-:W-:Y:S01]  /*69470*/  IMAD.WIDE R22, R0, 0x2, R10 ;  /* 0x0000000200167825 */ /* 0x000fe200078e020a */
[----:B------:R-:W-:-:S03]  /*69480*/  PRMT R6, R6, 0x7632, R6 ;  /* 0x0000763206067816 */ /* 0x000fc60000000006 */
[----:B------:R-:W-:Y:S01]  /*69490*/  IMAD.WIDE R26, R0, 0x2, R8 ;  /* 0x00000002001a7825 */ /* 0x000fe200078e0208 */
[----:B------:R-:W-:Y:S03]  /*694a0*/  @P4 STG.E.U16 [R22.64], R5 ;  /* 0x0000000516004986 */ /* 0x000fe6000c101506 */
[C---:B------:R-:W-:Y:S01]  /*694b0*/  IMAD.WIDE R24, R4.reuse, 0x2, R20 ;  /* 0x0000000204187825 */ /* 0x040fe200078e0214 */
[----:B------:R0:W-:Y:S04]  /*694c0*/  @P0 STG.E.U16 [R26.64], R6 ;  /* 0x000000061a000986 */ /* 0x0001e8000c101506 */
[----:B------:R-:W-:Y:S04]  /*694d0*/  @P5 STG.E.U16 [R24.64], R3 ;  /* 0x0000000318005986 */ /* 0x000fe8000c101506 */
[----:B--2---:R1:W-:Y:S04]  /*694e0*/  STL [R1+0x23b4], R29 ;  /* 0x0023b41d01007387 */ /* 0x0043e80000100800 */
[----:B------:R-:W2:Y:S04]  /*694f0*/  LDL R0, [R1+0x1d70] ;  /* 0x001d700001007983 */ /* 0x000ea80000100800 */
[----:B0-----:R-:W3:Y:S04]  /*69500*/  LDL R26, [R1+0x228] ;  /* 0x00022800011a7983 */ /* 0x001ee80000100800 */
[----:B-1----:R-:W5:Y:S04]  /*69510*/  LDL R29, [R1+0x1f8] ;  /* 0x0001f800011d7983 */ /* 0x002f680000100800 */
[----:B------:R-:W2:Y:S04]  /*69520*/  LDL R27, [R1+0x21d0] ;  /* 0x0021d000011b7983 */ /* 0x000ea80000100800 */
[----:B------:R-:W2:Y:S04]  /*69530*/  LDL.LU R3, [R1+0x23c0] ;  /* 0x0023c00001037983 */ /* 0x000ea80000300800 */
[----:B------:R-:W2:Y:S01]  /*69540*/  LDL R25, [R1+0x1f9c] ;  /* 0x001f9c0001197983 */ /* 0x000ea20000100800 */
[----:B------:R-:W-:-:S05]  /*69550*/  IMAD.WIDE R22, R4, 0x2, R18 ;  /* 0x0000000204167825 */ /* 0x000fca00078e0212 */
[----:B------:R0:W-:Y:S01]  /*69560*/  @P6 STG.E.U16 [R22.64], R17 ;  /* 0x0000001116006986 */ /* 0x0001e2000c101506 */
[----:B----4-:R-:W-:-:S03]  /*69570*/  ISETP.GE.AND P0, PT, R15, c[0x0][0x17c], PT ;  /* 0x00005f000f007a0c */ /* 0x010fc60003f06270 */
[----:B0-----:R-:W4:Y:S04]  /*69580*/  LDL.LU R17, [R1+0x23bc] ;  /* 0x0023bc0001117983 */ /* 0x001f280000300800 */
[----:B------:R-:W4:Y:S04]  /*69590*/  LDL R23, [R1+0x2198] ;  /* 0x0021980001177983 */ /* 0x000f280000100800 */
[----:B------:R-:W5:Y:S01]  /*695a0*/  LDL.LU R15, [R1+0x23b8] ;  /* 0x0023b800010f7983 */ /* 0x000f620000300800 */
[----:B--2---:R-:W-:Y:S01]  /*695b0*/  ISETP.LT.AND P5, PT, R25, c[0x0][0x178], !P1 ;  /* 0x00005e0019007a0c */ /* 0x004fe20004fa1270 */
[----:B------:R-:W-:-:S05]  /*695c0*/  IMAD.WIDE R24, R4, 0x2, R2 ;  /* 0x0000000204187825 */ /* 0x000fca00078e0202 */
[----:B---3--:R0:W-:Y:S04]  /*695d0*/  @P3 STG.E.U16 [R24.64], R26 ;  /* 0x0000001a18003986 */ /* 0x0081e8000c101506 */
[----:B0-----:R-:W2:Y:S01]  /*695e0*/  LDL R24, [R1+0x218] ;  /* 0x0002180001187983 */ /* 0x001ea20000100800 */
[----:B------:R-:W-:Y:S02]  /*695f0*/  ISETP.LT.AND P4, PT, R28, c[0x0][0x178], !P1 ;  /* 0x00005e001c007a0c */ /* 0x000fe40004f81270 */
[----:B----4-:R-:W-:Y:S01]  /*69600*/  ISETP.LT.AND P6, PT, R23, c[0x0][0x178], !P1 ;  /* 0x00005e0017007a0c */ /* 0x010fe20004fc1270 */
[C---:B------:R-:W-:Y:S01]  /*69610*/  IMAD.WIDE R22, R4.reuse, 0x2, R16 ;  /* 0x0000000204167825 */ /* 0x040fe200078e0210 */
[----:B------:R-:W3:Y:S09]  /*69620*/  LDL R25, [R1+0x21d4] ;  /* 0x0021d40001197983 */ /* 0x000ef20000100800 */
[----:B--2---:R0:W-:Y:S04]  /*69630*/  @P4 STG.E.U16 [R22.64], R24 ;  /* 0x0000001816004986 */ /* 0x0041e8000c101506 */
[----:B0-----:R-:W2:Y:S01]  /*69640*/  LDL R23, [R1+0x208] ;  /* 0x0002080001177983 */ /* 0x001ea20000100800 */
[----:B------:R-:W-:Y:S01]  /*69650*/  ISETP.LT.AND P3, PT, R27, c[0x0][0x178], !P1 ;  /* 0x00005e001b007a0c */ /* 0x000fe20004f61270 */
[----:B-----5:R-:W-:-:S02]  /*69660*/  IMAD.WIDE R26, R4, 0x2, R14 ;  /* 0x00000002041a7825 */ /* 0x020fc400078e020e */
[----:B------:R-:W-:Y:S01]  /*69670*/  STL [R1+0x23a4], R7 ;  /* 0x0023a40701007387 */ /* 0x000fe20000100800 */
[----:B---3--:R-:W-:-:S03]  /*69680*/  ISETP.LT.AND P1, PT, R25, c[0x0][0x178], !P1 ;  /* 0x00005e0019007a0c */ /* 0x008fc60004f21270 */
[----:B--2---:R0:W-:Y:S04]  /*69690*/  @P5 STG.E.U16 [R26.64], R23 ;  /* 0x000000171a005986 */ /* 0x0041e8000c101506 */
[----:B0-----:R-:W2:Y:S01]  /*696a0*/  LDL R26, [R1+0x1e8] ;  /* 0x0001e800011a7983 */ /* 0x001ea20000100800 */
[----:B------:R-:W-:-:S03]  /*696b0*/  IMAD.WIDE R24, R4, 0x2, R12 ;  /* 0x0000000204187825 */ /* 0x000fc600078e020c */
[----:B------:R-:W3:Y:S01]  /*696c0*/  LDL.LU R27, [R1+0x4a8] ;  /* 0x0004a800011b7983 */ /* 0x000ee20000300800 */
[----:B------:R-:W-:-:S03]  /*696d0*/  IMAD.WIDE R22, R4, 0x2, R10 ;  /* 0x0000000204167825 */ /* 0x000fc600078e020a */
[----:B--2---:R-:W-:Y:S04]  /*696e0*/  @P6 STG.E.U16 [R24.64], R26 ;  /* 0x0000001a18006986 */ /* 0x004fe8000c101506 */
[----:B------:R0:W-:Y:S04]  /*696f0*/  @P3 STG.E.U16 [R22.64], R29 ;  /* 0x0000001d16003986 */ /* 0x0001e8000c101506 */
[----:B0-----:R-:W2:Y:S01]  /*69700*/  LDL.LU R29, [R1+0x23b4] ;  /* 0x0023b400011d7983 */ /* 0x001ea20000300800 */
[----:B---3--:R-:W-:Y:S01]  /*69710*/  PRMT R5, R27, 0x7632, R5 ;  /* 0x000076321b057816 */ /* 0x008fe20000000005 */
[----:B------:R-:W-:-:S02]  /*69720*/  IMAD.WIDE R26, R4, 0x2, R8 ;  /* 0x00000002041a7825 */ /* 0x000fc400078e0208 */
[----:B------:R-:W3:Y:S01]  /*69730*/  LDL.LU R23, [R1+0x498] ;  /* 0x0004980001177983 */ /* 0x000ee20000300800 */
[----:B------:R-:W-:Y:S02]  /*69740*/  ISETP.LT.AND P4, PT, R7, c[0x0][0x178], !P2 ;  /* 0x00005e0007007a0c */ /* 0x000fe40005781270 */
[----:B------:R-:W-:Y:S02]  /*69750*/  ISETP.LT.AND P5, PT, R0, c[0x0][0x178], !P2 ;  /* 0x00005e0000007a0c */ /* 0x000fe400057a1270 */
[----:B------:R-:W-:Y:S01]  /*69760*/  IADD3 R0, R4, c[0x0][0x198], RZ ;  /* 0x0000660004007a10 */ /* 0x000fe20007ffe0ff */
[----:B--2---:R0:W-:Y:S04]  /*69770*/  @P1 STG.E.U16 [R26.64], R29 ;  /* 0x0000001d1a001986 */ /* 0x0041e8000c101506 */
[----:B0-----:R-:W2:Y:S01]  /*69780*/  LDL.LU R29, [R1+0x23b0] ;  /* 0x0023b000011d7983 */ /* 0x001ea20000300800 */
[----:B------:R-:W-:Y:S01]  /*69790*/  IMAD.WIDE R24, R0, 0x2, R20 ;  /* 0x0000000200187825 */ /* 0x000fe200078e0214 */
[----:B---3--:R-:W-:-:S02]  /*697a0*/  PRMT R4, R23, 0x7632, R4 ;  /* 0x0000763217047816 */ /* 0x008fc40000000004 */
[----:B------:R-:W3:Y:S01]  /*697b0*/  LDL.LU R26, [R1+0x208] ;  /* 0x00020800011a7983 */ /* 0x000ee20000300800 */
[----:B------:R-:W-:-:S03]  /*697c0*/  IMAD.WIDE R22, R0, 0x2, R18 ;  /* 0x0000000200167825 */ /* 0x000fc600078e0212 */
[----:B------:R-:W4:Y:S04]  /*697d0*/  LDL.LU R27, [R1+0x1e8] ;  /* 0x0001e800011b7983 */ /* 0x000f280000300800 */
[----:B------:R0:W-:Y:S01]  /*697e0*/  @P4 STG.E.U16 [R24.64], R5 ;  /* 0x0000000518004986 */ /* 0x0001e2000c101506 */
[----:B------:R-:W-:-:S03]  /*697f0*/  ISETP.LT.AND P3, PT, R28, c[0x0][0x178], !P2 ;  /* 0x00005e001c007a0c */ /* 0x000fc60005761270 */
[----:B------:R1:W-:Y:S04]  /*69800*/  @P5 STG.E.U16 [R22.64], R4 ;  /* 0x0000000416005986 */ /* 0x0003e8000c101506 */
[----:B0-----:R-:W5:Y:S04]  /*69810*/  LDL R5, [R1+0x2198] ;  /* 0x0021980001057983 */ /* 0x001f680000100800 */
[----:B------:R-:W3:Y:S04]  /*69820*/  LDL.LU R24, [R1+0x228] ;  /* 0x0002280001187983 */ /* 0x000ee80000300800 */
[----:B------:R-:W4:Y:S01]  /*69830*/  LDL.LU R25, [R1+0x218] ;  /* 0x0002180001197983 */ /* 0x000f220000300800 */
[----:B--2---:R-:W-:-:S03]  /*69840*/  ISETP.LT.AND P1, PT, R29, c[0x0][0x178], !P2 ;  /* 0x00005e001d007a0c */ /* 0x004fc60005721270 */
[----:B------:R-:W2:Y:S04]  /*69850*/  LDL.LU R29, [R1+0x23ac] ;  /* 0x0023ac00011d7983 */ /* 0x000ea80000300800 */
[----:B------:R-:W2:Y:S04]  /*69860*/  LDL.LU R28, [R1+0x23a8] ;  /* 0x0023a800011c7983 */ /* 0x000ea80000300800 */
[----:B-1----:R-:W2:Y:S04]  /*69870*/  LDL R23, [R1+0x1f9c] ;  /* 0x001f9c0001177983 */ /* 0x002ea80000100800 */
[----:B------:R0:W-:Y:S01]  /*69880*/  STL [R1+0x23a0], R14 ;  /* 0x0023a00e01007387 */ /* 0x0001e20000100800 */
[----:B-----5:R-:W-:Y:S01]  /*69890*/  ISETP.LT.AND P5, PT, R5, c[0x0][0x178], !P2 ;  /* 0x00005e0005007a0c */ /* 0x020fe200057a1270 */
[----:B------:R-:W-:Y:S01]  /*698a0*/  IMAD.WIDE R4, R0, 0x2, R2 ;  /* 0x0000000200047825 */ /* 0x000fe200078e0202 */
[----:B---3--:R-:W-:-:S02]  /*698b0*/  PRMT R7, R24, 0x7632, R7 ;  /* 0x0000763218077816 */ /* 0x008fc40000000007 */
[----:B----4-:R-:W-:Y:S01]  /*698c0*/  PRMT R6, R25, 0x7632, R6 ;  /* 0x0000763219067816 */ /* 0x010fe20000000006 */
[----:B------:R-:W-:Y:S02]  /*698d0*/  IMAD.WIDE R24, R0, 0x2, R14 ;  /* 0x0000000200187825 */ /* 0x000fe400078e020e */
[----:B0-----:R-:W3:Y:S04]  /*698e0*/  LDL.LU R14, [R1+0x38] ;  /* 0x00003800010e7983 */ /* 0x001ee80000300800 */
[----:B------:R0:W-:Y:S04]  /*698f0*/  STL [R1+0x239c], R15 ;  /* 0x00239c0f01007387 */ /* 0x0001e80000100800 */
[----:B------:R-:W-:Y:S04]  /*69900*/  @P1 STG.E.U16 [R4.64], R7 ;  /* 0x0000000704001986 */ /* 0x000fe8000c101506 */
[----:B0-----:R-:W4:Y:S04]  /*69910*/  LDL R15, [R1+0x1d70] ;  /* 0x001d7000010f7983 */ /* 0x001f280000100800 */
[----:B------:R0:W-:Y:S01]  /*69920*/  STL [R1+0x2398], R13 ;  /* 0x0023980d01007387 */ /* 0x0001e20000100800 */
[----:B--2---:R-:W-:-:S02]  /*69930*/  PRMT R29, R27, 0x7632, R29 ;  /* 0x000076321b1d7816 */ /* 0x004fc4000000001d */
[----:B------:R-:W-:Y:S01]  /*69940*/  PRMT R28, R26, 0x7632, R28 ;  /* 0x000076321a1c7816 */ /* 0x000fe2000000001c */
[C---:B------:R-:W-:Y:S02]  /*69950*/  IMAD.WIDE R26, R0.reuse, 0x2, R12 ;  /* 0x00000002001a7825 */ /* 0x040fe400078e020c */
[----:B0-----:R-:W2:Y:S01]  /*69960*/  LDL R13, [R1+0x1dcc] ;  /* 0x001dcc00010d7983 */ /* 0x001ea20000100800 */
[----:B------:R-:W-:Y:S01]  /*69970*/  ISETP.LT.AND P4, PT, R23, c[0x0][0x178], !P2 ;  /* 0x00005e0017007a0c */ /* 0x000fe20005781270 */
[----:B------:R-:W-:Y:S02]  /*69980*/  IMAD.WIDE R22, R0, 0x2, R16 ;  /* 0x0000000200167825 */ /* 0x000fe400078e0210 */
[----:B------:R-:W5:Y:S04]  /*69990*/  LDL.LU R7, [R1+0x23a4] ;  /* 0x0023a40001077983 */ /* 0x000f680000300800 */
[----:B------:R-:W5:Y:S04]  /*699a0*/  LDL R4, [R1+0x21d4] ;  /* 0x0021d40001047983 */ /* 0x000f680000100800 */
[----:B------:R-:W5:Y:S04]  /*699b0*/  LDL.LU R5, [R1+0x1f8] ;  /* 0x0001f80001057983 */ /* 0x000f680000300800 */
[----:B------:R0:W-:Y:S04]  /*699c0*/  @P3 STG.E.U16 [R22.64], R6 ;  /* 0x0000000616003986 */ /* 0x0001e8000c101506 */
[----:B0-----:R-:W5:Y:S04]  /*699d0*/  LDL R23, [R1+0x21d0] ;  /* 0x0021d00001177983 */ /* 0x001f680000100800 */
[----:B------:R-:W-:Y:S04]  /*699e0*/  @P4 STG.E.U16 [R24.64], R28 ;  /* 0x0000001c18004986 */ /* 0x000fe8000c101506 */
[----:B------:R0:W-:Y:S04]  /*699f0*/  STL [R1+0x2378], R28 ;  /* 0x0023781c01007387 */ /* 0x0001e80000100800 */
[----:B------:R1:W-:Y:S04]  /*69a00*/  @P5 STG.E.U16 [R26.64], R29 ;  /* 0x0000001d1a005986 */ /* 0x0003e8000c101506 */
[----:B0-----:R-:W5:Y:S04]  /*69a10*/  LDL R28, [R1+0x21d0] ;  /* 0x0021d000011c7983 */ /* 0x001f680000100800 */
[----:B-1----:R-:W5:Y:S04]  /*69a20*/  LDL.LU R26, [R1+0x22d8] ;  /* 0x0022d800011a7983 */ /* 0x002f680000300800 */
[----:B------:R-:W5:Y:S04]  /*69a30*/  LDL R27, [R1+0x1f9c] ;  /* 0x001f9c00011b7983 */ /* 0x000f680000100800 */
[----:B------:R0:W-:Y:S04]  /*69a40*/  STL [R1+0x2380], R29 ;  /* 0x0023801d01007387 */ /* 0x0001e80000100800 */
[----:B0-----:R-:W5:Y:S01]  /*69a50*/  LDL R29, [R1+0x1e84] ;  /* 0x001e8400011d7983 */ /* 0x001f620000100800 */
[----:B---3--:R-:W-:-:S02]  /*69a60*/  PRMT R6, R14, 0x7632, R6 ;  /* 0x000076320e067816 */ /* 0x008fc40000000006 */
[----:B----4-:R-:W-:Y:S01]  /*69a70*/  ISETP.LT.AND P4, PT, R15, c[0x0][0x178], !P0 ;  /* 0x00005e000f007a0c */ /* 0x010fe20004781270 */
[----:B------:R-:W3:Y:S04]  /*69a80*/  LDL R14, [R1+0x4d8] ;  /* 0x0004d800010e7983 */ /* 0x000ee80000100800 */
[----:B------:R-:W4:Y:S01]  /*69a90*/  LDL R15, [R1+0x4b8] ;  /* 0x0004b800010f7983 */ /* 0x000f220000100800 */
[----:B--2---:R-:W-:-:S03]  /*69aa0*/  ISETP.LT.AND P6, PT, R13, c[0x0][0x178], !P0 ;  /* 0x00005e000d007a0c */ /* 0x004fc600047c1270 */
[----:B------:R-:W2:Y:S01]  /*69ab0*/  LDL R13, [R1+0x268] ;  /* 0x00026800010d7983 */ /* 0x000ea20000100800 */
[----:B-----5:R-:W-:Y:S02]  /*69ac0*/  ISETP.LT.AND P1, PT, R4, c[0x0][0x178], !P2 ;  /* 0x00005e0004007a0c */ /* 0x020fe40005721270 */
[----:B------:R-:W-:Y:S01]  /*69ad0*/  PRMT R25, R5, 0x7632, R25 ;  /* 0x0000763205197816 */ /* 0x000fe20000000019 */
[----:B------:R-:W-:Y:S01]  /*69ae0*/  IMAD.WIDE R4, R0, 0x2, R10 ;  /* 0x0000000200047825 */ /* 0x000fe200078e020a */
[----:B------:R-:W-:-:S13]  /*69af0*/  ISETP.LT.AND P3, PT, R23, c[0x0][0x178], !P2 ;  /* 0x00005e0017007a0c */ /* 0x000fda0005761270 */
[----:B------:R0:W-:Y:S04]  /*69b00*/  @P3 STG.E.U16 [R4.64], R25 ;  /* 0x0000001904003986 */ /* 0x0001e8000c101506 */
[----:B0-----:R-:W5:Y:S01]  /*69b10*/  LDL R25, [R1+0x1d70] ;  /* 0x001d700001197983 */ /* 0x001f620000100800 */
[----:B------:R-:W-:-:S03]  /*69b20*/  ISETP.LT.AND P3, PT, R29, c[0x0][0x178], !P0 ;  /* 0x00005e001d007a0c */ /* 0x000fc60004761270 */
[----:B------:R0:W-:Y:S04]  /*69b30*/  STL [R1+0x238c], R29 ;  /* 0x00238c1d01007387 */ /* 0x0001e80000100800 */
[----:B0-----:R-:W2:Y:S01]  /*69b40*/  LDL R29, [R1+0x238] ;  /* 0x00023800011d7983 */ /* 0x001ea20000100800 */
[----:B------:R-:W-:-:S03]  /*69b50*/  IMAD.WIDE R22, R0, 0x2, R8 ;  /* 0x0000000200167825 */ /* 0x000fc600078e0208 */
[----:B--2---:R0:W-:Y:S04]  /*69b60*/  STL [R1+0x2390], R29 ;  /* 0x0023901d01007387 */ /* 0x0041e80000100800 */
[----:B0-----:R-:W2:Y:S04]  /*69b70*/  LDL R29, [R1+0x1dcc] ;  /* 0x001dcc00011d7983 */ /* 0x001ea80000100800 */
[----:B------:R-:W-:Y:S01]  /*69b80*/  @P1 STG.E.U16 [R22.64], R6 ;  /* 0x0000000616001986 */ /* 0x000fe2000c101506 */
[----:B------:R-:W-:Y:S02]  /*69b90*/  ISETP.LT.AND P2, PT, R7, c[0x0][0x178], !P0 ;  /* 0x00005e0007007a0c */ /* 0x000fe40004741270 */
[----:B------:R-:W-:Y:S01]  /*69ba0*/  IADD3 R24, R0, c[0x0][0x198], RZ ;  /* 0x0000660000187a10 */ /* 0x000fe20007ffe0ff */
[----:B--2---:R0:W-:Y:S04]  /*69bb0*/  STL [R1+0x2394], R29 ;  /* 0x0023941d01007387 */ /* 0x0041e80000100800 */
[----:B0-----:R-:W2:Y:S04]  /*69bc0*/  LDL R29, [R1+0x248] ;  /* 0x00024800011d7983 */ /* 0x001ea80000100800 */
[----:B------:R-:W2:Y:S01]  /*69bd0*/  LDL.LU R6, [R1+0x4c8] ;  /* 0x0004c80001067983 */ /* 0x000ea20000300800 */
[----:B------:R-:W-:-:S05]  /*69be0*/  IMAD.WIDE R4, R24, 0x2, R20 ;  /* 0x0000000218047825 */ /* 0x000fca00078e0214 */
[----:B--2---:R0:W-:Y:S04]  /*69bf0*/  @P2 STG.E.U16 [R4.64], R6 ;  /* 0x0000000604002986 */ /* 0x0041e8000c101506 */
[----:B0-----:R-:W2:Y:S01]  /*69c00*/  LDL.LU R5, [R1+0x22dc] ;  /* 0x0022dc0001057983 */ /* 0x001ea20000300800 */
[----:B------:R-:W-:Y:S02]  /*69c10*/  ISETP.GE.AND P5, PT, R26, c[0x0][0x17c], PT ;  /* 0x00005f001a007a0c */ /* 0x000fe40003fa6270 */
[----:B------:R-:W-:Y:S01]  /*69c20*/  ISETP.LT.AND P1, PT, R27, c[0x0][0x178], !P0 ;  /* 0x00005e001b007a0c */ /* 0x000fe20004721270 */
[----:B------:R0:W-:Y:S01]  /*69c30*/  STL [R1+0x2388], R16 ;  /* 0x0023881001007387 */ /* 0x0001e20000100800 */
[----:B------:R-:W-:-:S04]  /*69c40*/  IMAD.WIDE R26, R24, 0x2, R18 ;  /* 0x00000002181a7825 */ /* 0x000fc800078e0212 */
[C---:B------:R-:W-:Y:S01]  /*69c50*/  IMAD.WIDE R22, R24.reuse, 0x2, R2 ;  /* 0x0000000218167825 */ /* 0x040fe200078e0202 */
[----:B---3--:R-:W-:Y:S04]  /*69c60*/  @P4 STG.E.U16 [R26.64], R14 ;  /* 0x0000000e1a004986 */ /* 0x008fe8000c101506 */
[----:B----4-:R-:W-:Y:S01]  /*69c70*/  @P6 STG.E.U16 [R22.64], R15 ;  /* 0x0000000f16006986 */ /* 0x010fe2000c101506 */
[----:B--2---:R-:W-:Y:S01]  /*69c80*/  ISETP.GE.AND P2, PT, R5, c[0x0][0x17c], PT ;  /* 0x00005f0005007a0c */ /* 0x004fe20003f46270 */
[C---:B------:R-:W-:Y:S02]  /*69c90*/  IMAD.WIDE R4, R24.reuse, 0x2, R16 ;  /* 0x0000000218047825 */ /* 0x040fe400078e0210 */
[----:B0-----:R-:W2:Y:S04]  /*69ca0*/  LDL R16, [R1+0x1f9c] ;  /* 0x001f9c0001107983 */ /* 0x001ea80000100800 */
[----:B------:R0:W-:Y:S04]  /*69cb0*/  STL [R1+0x2384], R17 ;  /* 0x0023841101007387 */ /* 0x0001e80000100800 */
[----:B0-----:R-:W3:Y:S04]  /*69cc0*/  LDL R17, [R1+0x2198] ;  /* 0x0021980001117983 */ /* 0x001ee80000100800 */
[----:B------:R-:W4:Y:S04]  /*69cd0*/  LDL.LU R14, [R1+0x23a0] ;  /* 0x0023a000010e7983 */ /* 0x000f280000300800 */
[----:B------:R-:W2:Y:S04]  /*69ce0*/  LDL R26, [R1+0x21d4] ;  /* 0x0021d400011a7983 */ /* 0x000ea80000100800 */
[----:B------:R-:W2:Y:S04]  /*69cf0*/  LDL R27, [R1+0x258] ;  /* 0x00025800011b7983 */ /* 0x000ea80000100800 */
[----:B------:R-:W4:Y:S04]  /*69d00*/  LDL.LU R15, [R1+0x239c] ;  /* 0x00239c00010f7983 */ /* 0x000f280000300800 */
[----:B------:R0:W-:Y:S04]  /*69d10*/  @P3 STG.E.U16 [R4.64], R13 ;  /* 0x0000000d04003986 */ /* 0x0001e8000c101506 */
[----:B0-----:R-:W5:Y:S01]  /*69d20*/  LDL.LU R13, [R1+0x2398] ;  /* 0x00239800010d7983 */ /* 0x001f620000300800 */
[----:B---3--:R-:W-:Y:S01]  /*69d30*/  ISETP.LT.AND P4, PT, R17, c[0x0][0x178], !P0 ;  /* 0x00005e0011007a0c */ /* 0x008fe20004781270 */
[----:B----4-:R-:W-:-:S05]  /*69d40*/  IMAD.WIDE R22, R24, 0x2, R14 ;  /* 0x0000000218167825 */ /* 0x010fca00078e020e */
[----:B--2---:R-:W-:Y:S01]  /*69d50*/  @P1 STG.E.U16 [R22.64], R27 ;  /* 0x0000001b16001986 */ /* 0x004fe2000c101506 */
[----:B-----5:R-:W-:-:S06]  /*69d60*/  IMAD.WIDE R4, R24, 0x2, R12 ;  /* 0x0000000218047825 */ /* 0x020fcc00078e020c */
[----:B------:R0:W-:Y:S04]  /*69d70*/  @P4 STG.E.U16 [R4.64], R29 ;  /* 0x0000001d04004986 */ /* 0x0001e8000c101506 */
[----:B0-----:R-:W2:Y:S04]  /*69d80*/  LDL.LU R29, [R1+0x2394] ;  /* 0x00239400011d7983 */ /* 0x001ea80000300800 */
[----:B------:R-:W3:Y:S04]  /*69d90*/  LDL R4, [R1+0x18] ;  /* 0x0000180001047983 */ /* 0x000ee80000100800 */
[----:B------:R-:W4:Y:S01]  /*69da0*/  LDL.LU R5, [R1+0x4d8] ;  /* 0x0004d80001057983 */ /* 0x000f220000300800 */
[----:B------:R-:W-:-:S02]  /*69db0*/  ISETP.LT.AND P3, PT, R28, c[0x0][0x178], !P0 ;  /* 0x00005e001c007a0c */ /* 0x000fc40004761270 */
[----:B--2---:R-:W-:Y:S02]  /*69dc0*/  ISETP.LT.AND P4, PT, R29, c[0x0][0x178], !P5 ;  /* 0x00005e001d007a0c */ /* 0x004fe40006f81270 */
[----:B------:R-:W2:Y:S01]  /*69dd0*/  LDL.LU R29, [R1+0x2390] ;  /* 0x00239000011d7983 */ /* 0x000ea20000300800 */
[----:B------:R-:W-:Y:S01]  /*69de0*/  IMAD.WIDE R22, R24, 0x2, R10 ;  /* 0x0000000218167825 */ /* 0x000fe200078e020a */
[----:B------:R-:W-:Y:S02]  /*69df0*/  ISETP.LT.AND P0, PT, R26, c[0x0][0x178], !P0 ;  /* 0x00005e001a007a0c */ /* 0x000fe40004701270 */
[----:B------:R-:W-:Y:S02]  /*69e00*/  ISETP.LT.AND P6, PT, R7, c[0x0][0x178], !P5 ;  /* 0x00005e0007007a0c */ /* 0x000fe40006fc1270 */
[----:B------:R-:W-:Y:S02]  /*69e10*/  PRMT R0, R6, 0x7632, R0 ;  /* 0x0000763206007816 */ /* 0x000fe40000000000 */
[----:B------:R-:W-:-:S02]  /*69e20*/  IADD3 R6, R24, c[0x0][0x198], RZ ;  /* 0x0000660018067a10 */ /* 0x000fc40007ffe0ff */
[----:B------:R-:W-:Y:S01]  /*69e30*/  ISETP.LT.AND P1, PT, R25, c[0x0][0x178], !P5 ;  /* 0x00005e0019007a0c */ /* 0x000fe20006f21270 */
[----:B------:R-:W-:Y:S01]  /*69e40*/  IMAD.WIDE R24, R24, 0x2, R8 ;  /* 0x0000000218187825 */ /* 0x000fe200078e0208 */
[----:B--2---:R0:W-:Y:S04]  /*69e50*/  @P3 STG.E.U16 [R22.64], R29 ;  /* 0x0000001d16003986 */ /* 0x0041e8000c101506 */
[----:B0-----:R-:W2:Y:S04]  /*69e60*/  LDL.LU R29, [R1+0x238c] ;  /* 0x00238c00011d7983 */ /* 0x001ea80000300800 */
[----:B------:R-:W5:Y:S01]  /*69e70*/  LDL.LU R23, [R1+0x4b8] ;  /* 0x0004b80001177983 */ /* 0x000f620000300800 */
[----:B------:R-:W-:-:S03]  /*69e80*/  IMAD.WIDE R26, R6, 0x2, R20 ;  /* 0x00000002061a7825 */ /* 0x000fc600078e0214 */
[----:B---3--:R0:W-:Y:S04]  /*69e90*/  @P0 STG.E.U16 [R24.64], R4 ;  /* 0x0000000418000986 */ /* 0x0081e8000c101506 */
[----:B------:R4:W-:Y:S01]  /*69ea0*/  @P6 STG.E.U16 [R26.64], R0 ;  /* 0x000000001a006986 */ /* 0x0009e2000c101506 */
[----:B------:R-:W-:Y:S02]  /*69eb0*/  ISETP.LT.AND P6, PT, R16, c[0x0][0x178], !P5 ;  /* 0x00005e0010007a0c */ /* 0x000fe40006fc1270 */
[----:B------:R-:W-:Y:S01]  /*69ec0*/  ISETP.LT.AND P3, PT, R17, c[0x0][0x178], !P5 ;  /* 0x00005e0011007a0c */ /* 0x000fe20006f61270 */
[----:B0-----:R-:W3:Y:S01]  /*69ed0*/  LDL.LU R25, [R1+0x248] ;  /* 0x0002480001197983 */ /* 0x001ee20000300800 */
[----:B----4-:R-:W-:Y:S01]  /*69ee0*/  PRMT R0, R5, 0x7632, R0 ;  /* 0x0000763205007816 */ /* 0x010fe20000000000 */
[----:B------:R-:W-:-:S02]  /*69ef0*/  IMAD.WIDE R4, R6, 0x2, R18 ;  /* 0x0000000206047825 */ /* 0x000fc400078e0212 */
[----:B------:R-:W4:Y:S04]  /*69f00*/  LDL.LU R16, [R1+0x2388] ;  /* 0x0023880001107983 */ /* 0x000f280000300800 */
[----:B------:R0:W-:Y:S04]  /*69f10*/  @P1 STG.E.U16 [R4.64], R0 ;  /* 0x0000000004001986 */ /* 0x0001e8000c101506 */
[----:B0-----:R-:W3:Y:S04]  /*69f20*/  LDL.LU R4, [R1+0x22e0] ;  /* 0x0022e00001047983 */ /* 0x001ee80000300800 */
[----:B------:R-:W4:Y:S04]  /*69f30*/  LDL.LU R5, [R1+0x268] ;  /* 0x0002680001057983 */ /* 0x000f280000300800 */
[----:B------:R-:W4:Y:S01]  /*69f40*/  LDL.LU R17, [R1+0x2384] ;  /* 0x0023840001117983 */ /* 0x000f220000300800 */
[----:B-----5:R-:W-:Y:S01]  /*69f50*/  PRMT R24, R23, 0x7632, R24 ;  /* 0x0000763217187816 */ /* 0x020fe20000000018 */
[----:B------:R-:W-:-:S05]  /*69f60*/  IMAD.WIDE R22, R6, 0x2, R2 ;  /* 0x0000000206167825 */ /* 0x000fca00078e0202 */
[----:B------:R0:W-:Y:S04]  /*69f70*/  @P4 STG.E.U16 [R22.64], R24 ;  /* 0x0000001816004986 */ /* 0x0001e8000c101506 */
[----:B0-----:R-:W5:Y:S01]  /*69f80*/  LDL.LU R23, [R1+0x258] ;  /* 0x0002580001177983 */ /* 0x001f620000300800 */
[----:B--2---:R-:W-:Y:S02]  /*69f90*/  ISETP.LT.AND P0, PT, R29, c[0x0][0x178], !P5 ;  /* 0x00005e001d007a0c */ /* 0x004fe40006f01270 */
[----:B---3--:R-:W-:Y:S02]  /*69fa0*/  ISETP.GE.AND P1, PT, R4, c[0x0][0x17c], PT ;  /* 0x00005f0004007a0c */ /* 0x008fe40003f26270 */
[----:B----4-:R-:W-:Y:S01]  /*69fb0*/  PRMT R0, R5, 0x7632, R0 ;  /* 0x0000763205007816 */ /* 0x010fe20000000000 */
[----:B------:R-:W-:-:S08]  /*69fc0*/  IMAD.WIDE R4, R6, 0x2, R16 ;  /* 0x0000000206047825 */ /* 0x000fd000078e0210 */
[----:B------:R0:W-:Y:S01]  /*69fd0*/  @P0 STG.E.U16 [R4.64], R0 ;  /* 0x0000000004000986 */ /* 0x0001e2000c101506 */
[----:B------:R-:W-:-:S03]  /*69fe0*/  ISETP.LT.AND P0, PT, R28, c[0x0][0x178], !P5 ;  /* 0x00005e001c007a0c */ /* 0x000fc60006f01270 */
[----:B0-----:R-:W2:Y:S04]  /*69ff0*/  LDL R0, [R1+0x21d4] ;  /* 0x0021d40001007983 */ /* 0x001ea80000100800 */
[----:B------:R-:W3:Y:S04]  /*6a000*/  LDL.LU R4, [R1+0x238] ;  /* 0x0002380001047983 */ /* 0x000ee80000300800 */
[----:B------:R-:W4:Y:S04]  /*6a010*/  LDL.LU R5, [R1+0x18] ;  /* 0x0000180001057983 */ /* 0x000f280000300800 */
[----:B------:R-:W3:Y:S01]  /*6a020*/  LDL.LU R28, [R1+0x22e4] ;  /* 0x0022e400011c7983 */ /* 0x000ee20000300800 */
[----:B-----5:R-:W-:Y:S01]  /*6a030*/  PRMT R26, R23, 0x7632, R26 ;  /* 0x00007632171a7816 */ /* 0x020fe2000000001a */
[----:B------:R-:W-:-:S05]  /*6a040*/  IMAD.WIDE R22, R6, 0x2, R14 ;  /* 0x0000000206167825 */ /* 0x000fca00078e020e */
[----:B------:R0:W-:Y:S04]  /*6a050*/  @P6 STG.E.U16 [R22.64], R26 ;  /* 0x0000001a16006986 */ /* 0x0001e8000c101506 */
[----:B0-----:R-:W5:Y:S04]  /*6a060*/  LDL R22, [R1+0x1d70] ;  /* 0x001d700001167983 */ /* 0x001f680000100800 */
[----:B------:R-:W3:Y:S01]  /*6a070*/  LDL R23, [R1+0x1dcc] ;  /* 0x001dcc0001177983 */ /* 0x000ee20000100800 */
[----:B------:R-:W-:Y:S01]  /*6a080*/  PRMT R27, R25, 0x7632, R27 ;  /* 0x00007632191b7816 */ /* 0x000fe2000000001b */
[----:B------:R-:W-:Y:S01]  /*6a090*/  IMAD.WIDE R24, R6, 0x2, R12 ;  /* 0x0000000206187825 */ /* 0x000fe200078e020c */
[----:B------:R-:W-:-:S02]  /*6a0a0*/  ISETP.LT.AND P6, PT, R7, c[0x0][0x178], !P2 ;  /* 0x00005e0007007a0c */ /* 0x000fc400057c1270 */
[----:B------:R-:W4:Y:S04]  /*6a0b0*/  LDL.LU R7, [R1+0x16c] ;  /* 0x00016c0001077983 */ /* 0x000f280000300800 */
[----:B------:R-:W-:Y:S04]  /*6a0c0*/  @P3 STG.E.U16 [R24.64], R27 ;  /* 0x0000001b18003986 */ /* 0x000fe8000c101506 */
[----:B------:R-:W-:Y:S04]  /*6a0d0*/  STL [R1+0x2374], R20 ;  /* 0x0023741401007387 */ /* 0x000fe80000100800 */
[----:B------:R0:W-:Y:S01]  /*6a0e0*/  STL [R1+0x2370], R21 ;  /* 0x0023701501007387 */ /* 0x0001e20000100800 */
[----:B--2---:R-:W-:-:S02]  /*6a0f0*/  ISETP.LT.AND P5, PT, R0, c[0x0][0x178], !P5 ;  /* 0x00005e0000007a0c */ /* 0x004fc40006fa1270 */
[----:B------:R-:W-:Y:S02]  /*6a100*/  IADD3 R0, R6, c[0x0][0x198], RZ ;  /* 0x0000660006007a10 */ /* 0x000fe40007ffe0ff */
[----:B-----5:R-:W-:Y:S02]  /*6a110*/  ISETP.LT.AND P3, PT, R22, c[0x0][0x178], !P2 ;  /* 0x00005e0016007a0c */ /* 0x020fe40005761270 */
[----:B---3--:R-:W-:Y:S01]  /*6a120*/  ISETP.LT.AND P4, PT, R23, c[0x0][0x178], !P2 ;  /* 0x00005e0017007a0c */ /* 0x008fe20005781270 */
[----:B------:R-:W-:Y:S02]  /*6a130*/  IMAD.WIDE R22, R0, 0x2, R20 ;  /* 0x0000000200167825 */ /* 0x000fe400078e0214 */
[----:B0-----:R-:W2:Y:S01]  /*6a140*/  LDL.LU R21, [R1+0x17c] ;  /* 0x00017c0001157983 */ /* 0x001ea20000300800 */
[----:B------:R-:W-:Y:S02]  /*6a150*/  PRMT R26, R4, 0x7632, R26 ;  /* 0x00007632041a7816 */ /* 0x000fe4000000001a */
[----:B----4-:R-:W-:Y:S01]  /*6a160*/  PRMT R27, R5, 0x7632, R27 ;  /* 0x00007632051b7816 */ /* 0x010fe2000000001b */
[----:B------:R-:W-:-:S04]  /*6a170*/  IMAD.WIDE R4, R6, 0x2, R10 ;  /* 0x0000000206047825 */ /* 0x000fc800078e020a */
[----:B------:R-:W-:Y:S01]  /*6a180*/  IMAD.WIDE R24, R6, 0x2, R8 ;  /* 0x0000000206187825 */ /* 0x000fe200078e0208 */
[----:B------:R0:W-:Y:S01]  /*6a190*/  @P0 STG.E.U16 [R4.64], R26 ;  /* 0x0000001a04000986 */ /* 0x0001e2000c101506 */
[----:B------:R-:W-:-:S03]  /*6a1a0*/  ISETP.GE.AND P0, PT, R28, c[0x0][0x17c], PT ;  /* 0x00005f001c007a0c */ /* 0x000fc60003f06270 */
[----:B------:R-:W3:Y:S04]  /*6a1b0*/  LDL.LU R28, [R1+0x14c] ;  /* 0x00014c00011c7983 */ /* 0x000ee80000300800 */
[----:B------:R1:W-:Y:S01]  /*6a1c0*/  @P5 STG.E.U16 [R24.64], R27 ;  /* 0x0000001b18005986 */ /* 0x0003e2000c101506 */
[----:B------:R-:W-:Y:S01]  /*6a1d0*/  ISETP.LT.AND P5, PT, R29, c[0x0][0x178], !P2 ;  /* 0x00005e001d007a0c */ /* 0x000fe200057a1270 */
[----:B0-----:R-:W-:Y:S02]  /*6a1e0*/  IMAD.WIDE R4, R0, 0x2, R2 ;  /* 0x0000000200047825 */ /* 0x001fe400078e0202 */
[----:B-1----:R-:W4:Y:S04]  /*6a1f0*/  LDL R24, [R1+0xff8] ;  /* 0x000ff80001187983 */ /* 0x002f280000100800 */
[----:B------:R-:W5:Y:S04]  /*6a200*/  LDL R25, [R1+0x1d70] ;  /* 0x001d700001197983 */ /* 0x000f680000100800 */
[----:B------:R-:W3:Y:S01]  /*6a210*/  LDL R27, [R1+0x2198] ;  /* 0x00219800011b7983 */ /* 0x000ee20000100800 */
[----:B------:R-:W-:-:S02]  /*6a220*/  PRMT R26, R7, 0x7632, R26 ;  /* 0x00007632071a7816 */ /* 0x000fc4000000001a */
[----:B--2---:R-:W-:Y:S01]  /*6a230*/  PRMT R6, R21, 0x7632, R6 ;  /* 0x0000763215067816 */ /* 0x004fe20000000006 */
[----:B------:R0:W-:Y:S04]  /*6a240*/  @P6 STG.E.U16 [R22.64], R21 ;  /* 0x0000001516006986 */ /* 0x0001e8000c101506 */
[----:B------:R1:W-:Y:S04]  /*6a250*/  STL [R1+0x2364], R6 ;  /* 0x0023640601007387 */ /* 0x0003e80000100800 */
[----:B0-----:R-:W2:Y:S01]  /*6a260*/  LDL.LU R21, [R1+0x12c] ;  /* 0x00012c0001157983 */ /* 0x001ea20000300800 */
[----:B------:R-:W-:-:S03]  /*6a270*/  IMAD.WIDE R22, R0, 0x2, R18 ;  /* 0x0000000200167825 */ /* 0x000fc600078e0212 */
[----:B-1----:R-:W2:Y:S04]  /*6a280*/  LDL.LU R6, [R1+0x2c] ;  /* 0x00002c0001067983 */ /* 0x002ea80000300800 */
[----:B------:R-:W2:Y:S04]  /*6a290*/  LDL.LU R29, [R1+0x2380] ;  /* 0x00238000011d7983 */ /* 0x000ea80000300800 */
[----:B------:R0:W-:Y:S04]  /*6a2a0*/  STL [R1+0x236c], R2 ;  /* 0x00236c0201007387 */ /* 0x0001e80000100800 */
[----:B------:R-:W-:Y:S04]  /*6a2b0*/  @P3 STG.E.U16 [R22.64], R7 ;  /* 0x0000000716003986 */ /* 0x000fe8000c101506 */
[----:B0-----:R-:W2:Y:S04]  /*6a2c0*/  LDL R2, [R1+0x1f9c] ;  /* 0x001f9c0001027983 */ /* 0x001ea80000100800 */
[----:B------:R0:W-:Y:S04]  /*6a2d0*/  STL [R1+0x2368], R3 ;  /* 0x0023680301007387 */ /* 0x0001e80000100800 */
[----:B0-----:R-:W2:Y:S04]  /*6a2e0*/  LDL.LU R3, [R1+0x11c] ;  /* 0x00011c0001037983 */ /* 0x001ea80000300800 */
[----:B------:R-:W2:Y:S04]  /*6a2f0*/  LDL.LU R7, [R1+0x237c] ;  /* 0x00237c0001077983 */ /* 0x000ea80000300800 */
[----:B------:R-:W2:Y:S02]  /*6a300*/  LDL.LU R23, [R1+0x15c] ;  /* 0x00015c0001177983 */ /* 0x000ea40000300800 */
[----:B--2---:R-:W-:-:S02]  /*6a310*/  PRMT R7, R23, 0x7632, R7 ;  /* 0x0000763217077816 */ /* 0x004fc40000000007 */
[----:B------:R0:W-:Y:S04]  /*6a320*/  @P4 STG.E.U16 [R4.64], R23 ;  /* 0x0000001704004986 */ /* 0x0001e8000c101506 */
[----:B------:R1:W-:Y:S04]  /*6a330*/  STL [R1+0x235c], R7 ;  /* 0x00235c0701007387 */ /* 0x0003e80000100800 */
[----:B0-----:R-:W2:Y:S04]  /*6a340*/  LDL R5, [R1+0x21d0] ;  /* 0x0021d00001057983 */ /* 0x001ea80000100800 */
[----:B-1----:R-:W4:Y:S01]  /*6a350*/  LDL R7, [R1+0x21d4] ;  /* 0x0021d40001077983 */ /* 0x002f220000100800 */
[----:B------:R-:W-:Y:S01]  /*6a360*/  IMAD.WIDE R22, R0, 0x2, R16 ;  /* 0x0000000200167825 */ /* 0x000fe200078e0210 */
[----:B------:R-:W-:-:S02]  /*6a370*/  ISETP.LT.AND P6, PT, R2, c[0x0][0x178], !P2 ;  /* 0x00005e0002007a0c */ /* 0x000fc400057c1270 */
[----:B---3--:R-:W-:Y:S02]  /*6a380*/  ISETP.LT.AND P3, PT, R27, c[0x0][0x178], !P2 ;  /* 0x00005e001b007a0c */ /* 0x008fe40005761270 */
[----:B------:R-:W-:Y:S01]  /*6a390*/  PRMT R29, R28, 0x7632, R29 ;  /* 0x000076321c1d7816 */ /* 0x000fe2000000001d */
[----:B------:R-:W-:Y:S01]  /*6a3a0*/  @P5 STG.E.U16 [R22.64], R28 ;  /* 0x0000001c16005986 */ /* 0x000fe2000c101506 */
[----:B--2---:R-:W-:Y:S02]  /*6a3b0*/  ISETP.LT.AND P4, PT, R5, c[0x0][0x178], !P2 ;  /* 0x00005e0005007a0c */ /* 0x004fe40005781270 */
[----:B----4-:R-:W-:Y:S01]  /*6a3c0*/  ISETP.LT.AND P2, PT, R7, c[0x0][0x178], !P2 ;  /* 0x00005e0007007a0c */ /* 0x010fe20005741270 */
[----:B------:R0:W-:Y:S04]  /*6a3d0*/  STL [R1+0x2360], R7 ;  /* 0x0023600701007387 */ /* 0x0001e80000100800 */
[----:B0-----:R-:W2:Y:S04]  /*6a3e0*/  LDL.LU R7, [R1+0x13c] ;  /* 0x00013c0001077983 */ /* 0x001ea80000300800 */
[----:B------:R-:W3:Y:S01]  /*6a3f0*/  LDL.LU R28, [R1+0x2378] ;  /* 0x00237800011c7983 */ /* 0x000ee20000300800 */
[----:B------:R-:W-:Y:S01]  /*6a400*/  IMAD.WIDE R4, R0, 0x2, R14 ;  /* 0x0000000200047825 */ /* 0x000fe200078e020e */
[----:B------:R-:W-:-:S03]  /*6a410*/  PRMT R20, R21, 0x7632, R20 ;  /* 0x0000763215147816 */ /* 0x000fc60000000014 */
[C---:B------:R-:W-:Y:S01]  /*6a420*/  IMAD.WIDE R22, R0.reuse, 0x2, R10 ;  /* 0x0000000200167825 */ /* 0x040fe200078e020a */
[----:B--2---:R0:W-:Y:S01]  /*6a430*/  @P6 STG.E.U16 [R4.64], R7 ;  /* 0x0000000704006986 */ /* 0x0041e2000c101506 */
[----:B---3--:R-:W-:Y:S02]  /*6a440*/  PRMT R28, R7, 0x7632, R28 ;  /* 0x00007632071c7816 */ /* 0x008fe4000000001c */
[----:B0-----:R-:W-:Y:S01]  /*6a450*/  IMAD.WIDE R4, R0, 0x2, R12 ;  /* 0x0000000200047825 */ /* 0x001fe200078e020c */
[----:B------:R-:W2:Y:S04]  /*6a460*/  LDL R7, [R1+0x21d0] ;  /* 0x0021d00001077983 */ /* 0x000ea80000100800 */
[----:B------:R0:W-:Y:S04]  /*6a470*/  STL.S16 [R1+0x4], R20 ;  /* 0x0000041401007387 */ /* 0x0001e80000100600 */
[----:B------:R1:W-:Y:S04]  /*6a480*/  @P3 STG.E.U16 [R4.64], R21 ;  /* 0x0000001504003986 */ /* 0x0003e8000c101506 */
[----:B------:R3:W-:Y:S04]  /*6a490*/  @P4 STG.E.U16 [R22.64], R3 ;  /* 0x0000000316004986 */ /* 0x0007e8000c101506 */
[----:B0-----:R-:W4:Y:S04]  /*6a4a0*/  LDL.LU R20, [R1+0x2374] ;  /* 0x0023740001147983 */ /* 0x001f280000300800 */
[----:B-1----:R-:W2:Y:S04]  /*6a4b0*/  LDL.LU R21, [R1+0x2370] ;  /* 0x0023700001157983 */ /* 0x002ea80000300800 */
[----:B---3--:R-:W3:Y:S04]  /*6a4c0*/  LDL R22, [R1+0x1dcc] ;  /* 0x001dcc0001167983 */ /* 0x008ee80000100800 */
[----:B------:R-:W2:Y:S01]  /*6a4d0*/  LDL R23, [R1+0x1e84] ;  /* 0x001e840001177983 */ /* 0x000ea20000100800 */
[----:B------:R-:W-:-:S02]  /*6a4e0*/  ISETP.LT.AND P5, PT, R24, c[0x0][0x178], !P1 ;  /* 0x00005e0018007a0c */ /* 0x000fc40004fa1270 */
[----:B-----5:R-:W-:Y:S01]  /*6a4f0*/  ISETP.LT.AND P6, PT, R25, c[0x0][0x178], !P1 ;  /* 0x00005e0019007a0c */ /* 0x020fe20004fc1270 */
[C---:B------:R-:W-:Y:S01]  /*6a500*/  IMAD.WIDE R24, R0.reuse, 0x2, R8 ;  /* 0x0000000200187825 */ /* 0x040fe200078e0208 */
[----:B------:R-:W-:-:S04]  /*6a510*/  IADD3 R4, R0, c[0x0][0x198], RZ ;  /* 0x0000660000047a10 */ /* 0x000fc80007ffe0ff */
[----:B------:R-:W-:Y:S01]  /*6a520*/  @P2 STG.E.U16 [R24.64], R6 ;  /* 0x0000000618002986 */ /* 0x000fe2000c101506 */
[----:B------:R-:W-:Y:S02]  /*6a530*/  ISETP.LT.AND P4, PT, R2, c[0x0][0x178], !P1 ;  /* 0x00005e0002007a0c */ /* 0x000fe40004f81270 */
[----:B------:R-:W-:Y:S02]  /*6a540*/  PRMT R5, R3, 0x7632, R5 ;  /* 0x0000763203057816 */ /* 0x000fe40000000005 */
[----:B------:R-:W-:Y:S01]  /*6a550*/  PRMT R0, R6, 0x7632, R0 ;  /* 0x0000763206007816 */ /* 0x000fe20000000000 */
[----:B----4-:R0:W-:Y:S01]  /*6a560*/  STL [R1+0x2358], R20 ;  /* 0x0023581401007387 */ /* 0x0101e20000100800 */
[----:B---3--:R-:W-:Y:S02]  /*6a570*/  ISETP.LT.AND P2, PT, R22, c[0x0][0x178], !P1 ;  /* 0x00005e0016007a0c */ /* 0x008fe40004f41270 */
[----:B--2---:R-:W-:Y:S01]  /*6a580*/  ISETP.LT.AND P3, PT, R23, c[0x0][0x178], !P1 ;  /* 0x00005e0017007a0c */ /* 0x004fe20004f61270 */
[----:B------:R-:W-:-:S02]  /*6a590*/  IMAD.WIDE R22, R4, 0x2, R20 ;  /* 0x0000000204167825 */ /* 0x000fc400078e0214 */
[----:B0-----:R-:W2:Y:S04]  /*6a5a0*/  LDL R20, [R1+0x1dcc] ;  /* 0x001dcc0001147983 */ /* 0x001ea80000100800 */
[----:B------:R0:W-:Y:S04]  /*6a5b0*/  STL [R1+0x2354], R21 ;  /* 0x0023541501007387 */ /* 0x0001e80000100800 */
[----:B0-----:R-:W3:Y:S04]  /*6a5c0*/  LDL.LU.S16 R21, [R1+0x4] ;  /* 0x0000040001157983 */ /* 0x001ee80000300600 */
[----:B------:R-:W4:Y:S04]  /*6a5d0*/  LDL.LU R2, [R1+0x236c] ;  /* 0x00236c0001027983 */ /* 0x000f280000300800 */
[----:B------:R-:W4:Y:S04]  /*6a5e0*/  LDL.LU R3, [R1+0x2368] ;  /* 0x0023680001037983 */ /* 0x000f280000300800 */
[----:B------:R-:W5:Y:S01]  /*6a5f0*/  LDL.LU R6, [R1+0x2364] ;  /* 0x0023640001067983 */ /* 0x000f620000300800 */
[----:B------:R-:W-:-:S03]  /*6a600*/  IMAD.WIDE R24, R4, 0x2, R18 ;  /* 0x0000000204187825 */ /* 0x000fc600078e0212 */
[----:B-----5:R-:W-:Y:S04]  /*6a610*/  @P5 STG.E.U16 [R22.64], R6 ;  /* 0x0000000616005986 */ /* 0x020fe8000c101506 */
[----:B------:R0:W-:Y:S04]  /*6a620*/  STL [R1+0x234c], R6 ;  /* 0x00234c0601007387 */ /* 0x0001e80000100800 */
[----:B------:R1:W-:Y:S01]  /*6a630*/  @P6 STG.E.U16 [R24.64], R26 ;  /* 0x0000001a18006986 */ /* 0x0003e2000c101506 */
[----:B------:R-:W-:-:S03]  /*6a640*/  ISETP.LT.AND P6, PT, R7, c[0x0][0x178], !P1 ;  /* 0x00005e0007007a0c */ /* 0x000fc60004fc1270 */
[----:B0-----:R-:W5:Y:S04]  /*6a650*/  LDL R6, [R1+0x1f9c] ;  /* 0x001f9c0001067983 */ /* 0x001f680000100800 */
[----:B------:R0:W-:Y:S01]  /*6a660*/  STL [R1+0x2350], R17 ;  /* 0x0023501101007387 */ /* 0x0001e20000100800 */
[----:B-1----:R-:W-:-:S03]  /*6a670*/  IMAD.WIDE R24, R4, 0x2, R16 ;  /* 0x0000000204187825 */ /* 0x002fc600078e0210 */
[----:B0-----:R-:W2:Y:S04]  /*6a680*/  LDL R17, [R1+0x2198] ;  /* 0x0021980001117983 */ /* 0x001ea80000100800 */
[----:B------:R-:W2:Y:S01]  /*6a690*/  LDL.LU R7, [R1+0x2360] ;  /* 0x0023600001077983 */ /* 0x000ea20000300800 */
[----:B------:R-:W-:Y:S01]  /*6a6a0*/  ISETP.LT.AND P5, PT, R27, c[0x0][0x178], !P1 ;  /* 0x00005e001b007a0c */ /* 0x000fe20004fa1270 */
[C---:B----4-:R-:W-:Y:S01]  /*6a6b0*/  IMAD.WIDE R22, R4.reuse, 0x2, R2 ;  /* 0x0000000204167825 */ /* 0x050fe200078e0202 */
[----:B--2---:R-:W-:Y:S02]  /*6a6c0*/  ISETP.LT.AND P1, PT, R7, c[0x0][0x178], !P1 ;  /* 0x00005e0007007a0c */ /* 0x004fe40004f21270 */
[----:B------:R-:W2:Y:S01]  /*6a6d0*/  LDL.LU R7, [R1+0x235c] ;  /* 0x00235c0001077983 */ /* 0x000ea20000300800 */
[----:B------:R-:W-:-:S03]  /*6a6e0*/  IMAD.WIDE R26, R4, 0x2, R14 ;  /* 0x00000002041a7825 */ /* 0x000fc600078e020e */
[----:B--2---:R0:W-:Y:S04]  /*6a6f0*/  @P2 STG.E.U16 [R22.64], R7 ;  /* 0x0000000716002986 */ /* 0x0041e8000c101506 */
[----:B0-----:R-:W2:Y:S04]  /*6a700*/  LDL R23, [R1+0x1d70] ;  /* 0x001d700001177983 */ /* 0x001ea80000100800 */
[----:B------:R0:W-:Y:S04]  /*6a710*/  @P3 STG.E.U16 [R24.64], R29 ;  /* 0x0000001d18003986 */ /* 0x0001e8000c101506 */
[----:B------:R-:W4:Y:S04]  /*6a720*/  LDL.LU R7, [R1+0x1bc] ;  /* 0x0001bc0001077983 */ /* 0x000f280000300800 */
[----:B------:R-:W-:Y:S04]  /*6a730*/  @P4 STG.E.U16 [R26.64], R28 ;  /* 0x0000001c1a004986 */ /* 0x000fe8000c101506 */
[----:B------:R1:W-:Y:S01]  /*6a740*/  STL [R1+0x231c], R29 ;  /* 0x00231c1d01007387 */ /* 0x0003e20000100800 */
[----:B0-----:R-:W-:Y:S01]  /*6a750*/  IMAD.WIDE R24, R4, 0x2, R10 ;  /* 0x0000000204187825 */ /* 0x001fe200078e020a */
[----:B------:R-:W-:-:S02]  /*6a760*/  ISETP.LT.AND P2, PT, R20, c[0x0][0x178], !P0 ;  /* 0x00005e0014007a0c */ /* 0x000fc40004741270 */
[----:B-1----:R-:W4:Y:S01]  /*6a770*/  LDL R29, [R1+0xff8] ;  /* 0x000ff800011d7983 */ /* 0x002f220000100800 */
[----:B------:R-:W-:-:S03]  /*6a780*/  IMAD.WIDE R26, R4, 0x2, R8 ;  /* 0x00000002041a7825 */ /* 0x000fc600078e0208 */
[----:B------:R0:W-:Y:S04]  /*6a790*/  STL [R1+0x2344], R28 ;  /* 0x0023441c01007387 */ /* 0x0001e80000100800 */
[----:B0-----:R-:W4:Y:S04]  /*6a7a0*/  LDL.LU R28, [R1+0x1cc] ;  /* 0x0001cc00011c7983 */ /* 0x001f280000300800 */
[----:B------:R-:W4:Y:S01]  /*6a7b0*/  LDL.LU R20, [R1+0x2358] ;  /* 0x0023580001147983 */ /* 0x000f220000300800 */
[----:B--2---:R-:W-:Y:S01]  /*6a7c0*/  ISETP.LT.AND P4, PT, R23, c[0x0][0x178], !P0 ;  /* 0x00005e0017007a0c */ /* 0x004fe20004781270 */
[C---:B------:R-:W-:Y:S01]  /*6a7d0*/  IMAD.WIDE R22, R4.reuse, 0x2, R12 ;  /* 0x0000000204167825 */ /* 0x040fe200078e020c */
[----:B------:R-:W-:-:S04]  /*6a7e0*/  IADD3 R4, R4, c[0x0][0x198], RZ ;  /* 0x0000660004047a10 */ /* 0x000fc80007ffe0ff */
[----:B---3--:R0:W-:Y:S04]  /*6a7f0*/  @P5 STG.E.U16 [R22.64], R21 ;  /* 0x0000001516005986 */ /* 0x0081e8000c101506 */
[----:B------:R-:W-:Y:S04]  /*6a800*/  @P6 STG.E.U16 [R24.64], R5 ;  /* 0x0000000518006986 */ /* 0x000fe8000c101506 */
[----:B------:R1:W-:Y:S04]  /*6a810*/  @P1 STG.E.U16 [R26.64], R0 ;  /* 0x000000001a001986 */ /* 0x0003e8000c101506 */
[----:B0-----:R-:W2:Y:S01]  /*6a820*/  LDL.LU R21, [R1+0x2354] ;  /* 0x0023540001157983 */ /* 0x001ea20000300800 */
[----:B-----5:R-:W-:-:S03]  /*6a830*/  ISETP.LT.AND P1, PT, R6, c[0x0][0x178], !P0 ;  /* 0x00005e0006007a0c */ /* 0x020fc60004721270 */
[----:B------:R-:W3:Y:S04]  /*6a840*/  LDL R23, [R1+0x1e84] ;  /* 0x001e840001177983 */ /* 0x000ee80000100800 */
[----:B-1----:R-:W5:Y:S01]  /*6a850*/  LDL.LU R0, [R1+0x48c] ;  /* 0x00048c0001007983 */ /* 0x002f620000300800 */
[----:B------:R-:W-:-:S03]  /*6a860*/  IMAD.WIDE R26, R4, 0x2, R2 ;  /* 0x00000002041a7825 */ /* 0x000fc600078e0202 */
[----:B------:R-:W5:Y:S04]  /*6a870*/  LDL.LU R6, [R1+0x22f0] ;  /* 0x0022f00001067983 */ /* 0x000f680000300800 */
[----:B------:R-:W5:Y:S04]  /*6a880*/  LDL R5, [R1+0x1dcc] ;  /* 0x001dcc0001057983 */ /* 0x000f680000100800 */
[----:B------:R0:W-:Y:S04]  /*6a890*/  STL [R1+0x2348], R3 ;  /* 0x0023480301007387 */ /* 0x0001e80000100800 */
[----:B0-----:R-:W5:Y:S01]  /*6a8a0*/  LDL.LU R3, [R1+0x1dc] ;  /* 0x0001dc0001037983 */ /* 0x001f620000300800 */
[----:B----4-:R-:W-:Y:S01]  /*6a8b0*/  ISETP.LT.AND P3, PT, R29, c[0x0][0x178], !P0 ;  /* 0x00005e001d007a0c */ /* 0x010fe20004761270 */
[----:B------:R-:W-:Y:S01]  /*6a8c0*/  IMAD.WIDE R24, R4, 0x2, R18 ;  /* 0x0000000204187825 */ /* 0x000fe200078e0212 */
[----:B------:R-:W-:-:S02]  /*6a8d0*/  ISETP.LT.AND P5, PT, R17, c[0x0][0x178], !P0 ;  /* 0x00005e0011007a0c */ /* 0x000fc400047a1270 */
[----:B------:R-:W4:Y:S01]  /*6a8e0*/  LDL.LU R17, [R1+0x2350] ;  /* 0x0023500001117983 */ /* 0x000f220000300800 */
[----:B---3--:R-:W-:Y:S01]  /*6a8f0*/  ISETP.LT.AND P6, PT, R23, c[0x0][0x178], !P0 ;  /* 0x00005e0017007a0c */ /* 0x008fe200047c1270 */
[----:B--2---:R-:W-:-:S07]  /*6a900*/  IMAD.WIDE R22, R4, 0x2, R20 ;  /* 0x0000000204167825 */ /* 0x004fce00078e0214 */
[----:B-----5:R0:W-:Y:S04]  /*6a910*/  @P3 STG.E.U16 [R22.64], R0 ;  /* 0x0000000016003986 */ /* 0x0201e8000c101506 */
[----:B0-----:R-:W2:Y:S04]  /*6a920*/  LDL.LU R23, [R1+0x22e8] ;  /* 0x0022e80001177983 */ /* 0x001ea80000300800 */
[----:B------:R0:W-:Y:S04]  /*6a930*/  @P4 STG.E.U16 [R24.64], R3 ;  /* 0x0000000318004986 */ /* 0x0001e8000c101506 */
[----:B0-----:R-:W3:Y:S04]  /*6a940*/  LDL R25, [R1+0x21d0] ;  /* 0x0021d00001197983 */ /* 0x001ee80000100800 */
[----:B------:R-:W-:Y:S04]  /*6a950*/  STL [R1+0x233c], R15 ;  /* 0x00233c0f01007387 */ /* 0x000fe80000100800 */
[----:B------:R0:W-:Y:S01]  /*6a960*/  @P2 STG.E.U16 [R26.64], R28 ;  /* 0x0000001c1a002986 */ /* 0x0001e2000c101506 */
[----:B------:R-:W-:Y:S01]  /*6a970*/  ISETP.GE.AND P2, PT, R6, c[0x0][0x17c], PT ;  /* 0x00005f0006007a0c */ /* 0x000fe20003f46270 */
[----:B0-----:R-:W-:Y:S01]  /*6a980*/  IMAD.WIDE R26, R4, 0x2, R12 ;  /* 0x00000002041a7825 */ /* 0x001fe200078e020c */
[----:B--2---:R-:W-:-:S03]  /*6a990*/  ISETP.GE.AND P3, PT, R23, c[0x0][0x17c], PT ;  /* 0x00005f0017007a0c */ /* 0x004fc60003f66270 */
[----:B----4-:R-:W-:-:S05]  /*6a9a0*/  IMAD.WIDE R22, R4, 0x2, R16 ;  /* 0x0000000204167825 */ /* 0x010fca00078e0210 */
[----:B------:R-:W-:Y:S01]  /*6a9b0*/  @P6 STG.E.U16 [R22.64], R7 ;  /* 0x0000000716006986 */ /* 0x000fe2000c101506 */
[----:B---3--:R-:W-:Y:S01]  /*6a9c0*/  ISETP.LT.AND P4, PT, R25, c[0x0][0x178], !P0 ;  /* 0x00005e0019007a0c */ /* 0x008fe20004781270 */
[----:B------:R-:W-:Y:S02]  /*6a9d0*/  IMAD.WIDE R24, R4, 0x2, R14 ;  /* 0x0000000204187825 */ /* 0x000fe400078e020e */
[----:B------:R-:W2:Y:S04]  /*6a9e0*/  LDL.LU R15, [R1+0x1ac] ;  /* 0x0001ac00010f7983 */ /* 0x000ea80000300800 */
[----:B------:R0:W-:Y:S04]  /*6a9f0*/  STL [R1+0x2338], R12 ;  /* 0x0023380c01007387 */ /* 0x0001e80000100800 */
[----:B0-----:R-:W3:Y:S04]  /*6aa00*/  LDL.LU R12, [R1+0x19c] ;  /* 0x00019c00010c7983 */ /* 0x001ee80000300800 */
[----:B------:R0:W-:Y:S04]  /*6aa10*/  STL [R1+0x2334], R13 ;  /* 0x0023340d01007387 */ /* 0x0001e80000100800 */
[----:B0-----:R-:W4:Y:S04]  /*6aa20*/  LDL.LU R13, [R1+0x18c] ;  /* 0x00018c00010d7983 */ /* 0x001f280000300800 */
[----:B------:R-:W5:Y:S04]  /*6aa30*/  LDL.LU R6, [R1+0x234c] ;  /* 0x00234c0001067983 */ /* 0x000f680000300800 */
[----:B------:R-:W4:Y:S04]  /*6aa40*/  LDL.LU R22, [R1+0x22ec] ;  /* 0x0022ec0001167983 */ /* 0x000f280000300800 */
[----:B------:R-:W4:Y:S04]  /*6aa50*/  LDL R23, [R1+0x21d4] ;  /* 0x0021d40001177983 */ /* 0x000f280000100800 */
[----:B--2---:R0:W-:Y:S02]  /*6aa60*/  @P1 STG.E.U16 [R24.64], R15 ;  /* 0x0000000f18001986 */ /* 0x0041e4000c101506 */
[----:B0-----:R-:W-:-:S02]  /*6aa70*/  PRMT R25, R3, 0x7632, R25 ;  /* 0x0000763203197816 */ /* 0x001fc40000000019 */
[----:B---3--:R0:W-:Y:S01]  /*6aa80*/  @P5 STG.E.U16 [R26.64], R12 ;  /* 0x0000000c1a005986 */ /* 0x0081e2000c101506 */
[----:B------:R-:W-:-:S03]  /*6aa90*/  PRMT R24, R28, 0x7632, R24 ;  /* 0x000076321c187816 */ /* 0x000fc60000000018 */
[----:B0-----:R-:W2:Y:S04]  /*6aaa0*/  LDL R27, [R1+0x1d70] ;  /* 0x001d7000011b7983 */ /* 0x001ea80000100800 */
[----:B------:R-:W3:Y:S01]  /*6aab0*/  LDL.LU R3, [R1+0x2348] ;  /* 0x0023480001037983 */ /* 0x000ee20000300800 */
[----:B-----5:R-:W-:Y:S02]  /*6aac0*/  PRMT R6, R0, 0x7632, R6 ;  /* 0x0000763200067816 */ /* 0x020fe40000000006 */
[----:B------:R-:W-:Y:S02]  /*6aad0*/  IADD3 R0, R4, c[0x0][0x198], RZ ;  /* 0x0000660004007a10 */ /* 0x000fe40007ffe0ff */
[----:B----4-:R-:W-:Y:S02]  /*6aae0*/  ISETP.GE.AND P6, PT, R22, c[0x0][0x17c], PT ;  /* 0x00005f0016007a0c */ /* 0x010fe40003fc6270 */
[----:B------:R-:W-:Y:S01]  /*6aaf0*/  ISETP.LT.AND P0, PT, R23, c[0x0][0x178], !P0 ;  /* 0x00005e0017007a0c */ /* 0x000fe20004701270 */
[----:B------:R-:W-:Y:S01]  /*6ab00*/  IMAD.WIDE R22, R4, 0x2, R10 ;  /* 0x0000000204167825 */ /* 0x000fe200078e020a */
[----:B------:R-:W-:Y:S04]  /*6ab10*/  STL [R1+0x2330], R21 ;  /* 0x0023301501007387 */ /* 0x000fe80000100800 */
[----:B------:R0:W-:Y:S02]  /*6ab20*/  @P4 STG.E.U16 [R22.64], R13 ;  /* 0x0000000d16004986 */ /* 0x0001e4000c101506 */
[----:B0-----:R-:W-:-:S02]  /*6ab30*/  IMAD.WIDE R22, R0, 0x2, R20 ;  /* 0x0000000200167825 */ /* 0x001fc400078e0214 */
[----:B------:R-:W4:Y:S04]  /*6ab40*/  LDL R21, [R1+0x21d0] ;  /* 0x0021d00001157983 */ /* 0x000f280000100800 */
[----:B------:R-:W5:Y:S01]  /*6ab50*/  LDL.LU R28, [R1+0x2344] ;  /* 0x00234400011c7983 */ /* 0x000f620000300800 */
[----:B------:R-:W-:Y:S02]  /*6ab60*/  ISETP.LT.AND P5, PT, R29, c[0x0][0x178], !P3 ;  /* 0x00005e001d007a0c */ /* 0x000fe40005fa1270 */
[----:B-----5:R-:W-:Y:S02]  /*6ab70*/  PRMT R28, R7, 0x7632, R28 ;  /* 0x00007632071c7816 */ /* 0x020fe4000000001c */
[----:B------:R-:W5:Y:S01]  /*6ab80*/  LDL.LU R7, [R1+0x2340] ;  /* 0x0023400001077983 */ /* 0x000f620000300800 */
[----:B--2---:R-:W-:Y:S01]  /*6ab90*/  ISETP.LT.AND P1, PT, R27, c[0x0][0x178], !P3 ;  /* 0x00005e001b007a0c */ /* 0x004fe20005f21270 */
[----:B------:R-:W-:Y:S01]  /*6aba0*/  IMAD.WIDE R26, R4, 0x2, R8 ;  /* 0x00000002041a7825 */ /* 0x000fe200078e0208 */
[----:B------:R-:W-:-:S03]  /*6abb0*/  ISETP.LT.AND P4, PT, R5, c[0x0][0x178], !P3 ;  /* 0x00005e0005007a0c */ /* 0x000fc60005f81270 */
[----:B------:R-:W-:Y:S01]  /*6abc0*/  IMAD.WIDE R4, R0, 0x2, R18 ;  /* 0x0000000200047825 */ /* 0x000fe200078e0212 */
[----:B-----5:R0:W-:Y:S04]  /*6abd0*/  @P0 STG.E.U16 [R26.64], R7 ;  /* 0x000000071a000986 */ /* 0x0201e8000c101506 */
[----:B------:R1:W-:Y:S04]  /*6abe0*/  @P5 STG.E.U16 [R22.64], R6 ;  /* 0x0000000616005986 */ /* 0x0003e8000c101506 */
[----:B0-----:R-:W2:Y:S04]  /*6abf0*/  LDL R26, [R1+0x1f9c] ;  /* 0x001f9c00011a7983 */ /* 0x001ea80000100800 */
[----:B-1----:R-:W5:Y:S04]  /*6ac00*/  LDL R23, [R1+0x1e84] ;  /* 0x001e840001177983 */ /* 0x002f680000100800 */
[----:B------:R0:W-:Y:S04]  /*6ac10*/  @P1 STG.E.U16 [R4.64], R25 ;  /* 0x0000001904001986 */ /* 0x0001e8000c101506 */
[----:B------:R-:W2:Y:S01]  /*6ac20*/  LDL R27, [R1+0x2198] ;  /* 0x00219800011b7983 */ /* 0x000ea20000100800 */
[----:B0-----:R-:W-:-:S03]  /*6ac30*/  PRMT R4, R15, 0x7632, R4 ;  /* 0x000076320f047816 */ /* 0x001fc60000000004 */
[----:B------:R-:W2:Y:S01]  /*6ac40*/  LDL.LU R15, [R1+0x233c] ;  /* 0x00233c00010f7983 */ /* 0x000ea20000300800 */
[----:B------:R-:W-:Y:S02]  /*6ac50*/  PRMT R5, R12, 0x7632, R5 ;  /* 0x000076320c057816 */ /* 0x000fe40000000005 */
[----:B------:R-:W-:Y:S01]  /*6ac60*/  PRMT R6, R13, 0x7632, R6 ;  /* 0x000076320d067816 */ /* 0x000fe20000000006 */
[----:B------:R-:W2:Y:S04]  /*6ac70*/  LDL.LU R12, [R1+0x2338] ;  /* 0x00233800010c7983 */ /* 0x000ea80000300800 */
[----:B------:R-:W2:Y:S01]  /*6ac80*/  LDL.LU R13, [R1+0x2334] ;  /* 0x00233400010d7983 */ /* 0x000ea20000300800 */
[----:B-----5:R-:W-:Y:S01]  /*6ac90*/  ISETP.LT.AND P0, PT, R23, c[0x0][0x178], !P3 ;  /* 0x00005e0017007a0c */ /* 0x020fe20005f01270 */
[----:B---3--:R-:W-:-:S05]  /*6aca0*/  IMAD.WIDE R22, R0, 0x2, R2 ;  /* 0x0000000200167825 */ /* 0x008fca00078e0202 */
[----:B------:R0:W-:Y:S01]  /*6acb0*/  @P4 STG.E.U16 [R22.64], R24 ;  /* 0x0000001816004986 */ /* 0x0001e2000c101506 */
[----:B----4-:R-:W-:-:S03]  /*6acc0*/  ISETP.LT.AND P4, PT, R21, c[0x0][0x178], !P3 ;  /* 0x00005e0015007a0c */ /* 0x010fc60005f81270 */
[----:B------:R-:W3:Y:S04]  /*6acd0*/  LDL.LU R21, [R1+0x22f4] ;  /* 0x0022f40001157983 */ /* 0x000ee80000300800 */
[----:B------:R1:W-:Y:S01]  /*6ace0*/  STL [R1+0x232c], R17 ;  /* 0x00232c1101007387 */ /* 0x0003e20000100800 */
[----:B0-----:R-:W-:-:S04]  /*6acf0*/  IMAD.WIDE R22, R0, 0x2, R16 ;  /* 0x0000000200167825 */ /* 0x001fc800078e0210 */
[----:B--2---:R-:W-:Y:S01]  /*6ad00*/  IMAD.WIDE R24, R0, 0x2, R14 ;  /* 0x0000000200187825 */ /* 0x004fe200078e020e */
[----:B-1----:R-:W2:Y:S04]  /*6ad10*/  LDL.LU R17, [R1+0x49c] ;  /* 0x00049c0001117983 */ /* 0x002ea80000300800 */
[----:B------:R0:W-:Y:S04]  /*6ad20*/  STL [R1+0x2328], R14 ;  /* 0x0023280e01007387 */ /* 0x0001e80000100800 */
[----:B0-----:R-:W4:Y:S01]  /*6ad30*/  LDL R14, [R1+0x21d4] ;  /* 0x0021d400010e7983 */ /* 0x001f220000100800 */
[----:B------:R-:W-:-:S02]  /*6ad40*/  ISETP.LT.AND P5, PT, R26, c[0x0][0x178], !P3 ;  /* 0x00005e001a007a0c */ /* 0x000fc40005fa1270 */
[----:B------:R-:W-:Y:S01]  /*6ad50*/  ISETP.LT.AND P1, PT, R27, c[0x0][0x178], !P3 ;  /* 0x00005e001b007a0c */ /* 0x000fe20005f21270 */
[----:B------:R-:W-:Y:S01]  /*6ad60*/  IMAD.WIDE R26, R0, 0x2, R12 ;  /* 0x00000002001a7825 */ /* 0x000fe200078e020c */
[----:B------:R0:W-:Y:S04]  /*6ad70*/  @P0 STG.E.U16 [R22.64], R28 ;  /* 0x0000001c16000986 */ /* 0x0001e8000c101506 */
[----:B------:R-:W-:Y:S05]  /*6ad80*/  STL [R1+0x2324], R15 ;  /* 0x0023240f01007387 */ /* 0x000fea0000100800 */
[----:B------:R1:W-:Y:S01]  /*6ad90*/  @P5 STG.E.U16 [R24.64], R4 ;  /* 0x0000000418005986 */ /* 0x0003e2000c101506 */
[----:B------:R-:W-:-:S03]  /*6ada0*/  ISETP.LT.AND P5, PT, R29, c[0x0][0x178], !P2 ;  /* 0x00005e001d007a0c */ /* 0x000fc600057a1270 */
[----:B------:R5:W-:Y:S01]  /*6adb0*/  @P1 STG.E.U16 [R26.64], R5 ;  /* 0x000000051a001986 */ /* 0x000be2000c101506 */
[C---:B0-----:R-:W-:Y:S02]  /*6adc0*/  IADD3 R22, R0.reuse, c[0x0][0x198], RZ ;  /* 0x0000660000167a10 */ /* 0x041fe40007ffe0ff */
[----:B------:R-:W-:Y:S01]  /*6add0*/  PRMT R7, R7, 0x7632, R7 ;  /* 0x0000763207077816 */ /* 0x000fe20000000007 */
[----:B-1----:R-:W-:-:S04]  /*6ade0*/  IMAD.WIDE R24, R0, 0x2, R8 ;  /* 0x0000000200187825 */ /* 0x002fc800078e0208 */
[----:B-----5:R-:W-:-:S05]  /*6adf0*/  IMAD.WIDE R4, R0, 0x2, R10 ;  /* 0x0000000200047825 */ /* 0x020fca00078e020a */
[----:B------:R0:W-:Y:S01]  /*6ae00*/  @P4 STG.E.U16 [R4.64], R6 ;  /* 0x0000000604004986 */ /* 0x0001e2000c101506 */
[----:B---3--:R-:W-:Y:S02]  /*6ae10*/  ISETP.GE.AND P0, PT, R21, c[0x0][0x17c], PT ;  /* 0x00005f0015007a0c */ /* 0x008fe40003f06270 */
[----:B----4-:R-:W-:Y:S02]  /*6ae20*/  ISETP.LT.AND P3, PT, R14, c[0x0][0x178], !P3 ;  /* 0x00005e000e007a0c */ /* 0x010fe40005f61270 */
[----:B------:R-:W3:Y:S01]  /*6ae30*/  LDL R14, [R1+0x2198] ;  /* 0x00219800010e7983 */ /* 0x000ee20000100800 */
[----:B------:R-:W4:Y:S02]  /*6ae40*/  LDL.LU R15, [R1+0x22c] ;  /* 0x00022c00010f7983 */ /* 0x000f240000300800 */
[----:B------:R-:W-:Y:S02]  /*6ae50*/  STL [R1+0x2320], R28 ;  /* 0x0023201c01007387 */ /* 0x000fe40000100800 */
[----:B------:R-:W5:Y:S01]  /*6ae60*/  LDL R23, [R1+0x1d70] ;  /* 0x001d700001177983 */ /* 0x000f620000100800 */
[----:B------:R-:W2:Y:S01]  /*6ae70*/  LDL R27, [R1+0x21d4] ;  /* 0x0021d400011b7983 */ /* 0x000ea20000100800 */
[----:B------:R-:W2:Y:S02]  /*6ae80*/  LDL.LU R29, [R1+0x20c] ;  /* 0x00020c00011d7983 */ /* 0x000ea40000300800 */
[----:B------:R-:W2:Y:S02]  /*6ae90*/  LDL.LU R0, [R1+0x1ec] ;  /* 0x0001ec0001007983 */ /* 0x000ea40000300800 */
[----:B------:R-:W2:Y:S01]  /*6aea0*/  LDL.LU R21, [R1+0x2330] ;  /* 0x0023300001157983 */ /* 0x000ea20000300800 */
[----:B0-----:R-:W2:Y:S04]  /*6aeb0*/  LDL R5, [R1+0x1dcc] ;  /* 0x001dcc0001057983 */ /* 0x001ea80000100800 */
[----:B------:R-:W3:Y:S04]  /*6aec0*/  LDL R6, [R1+0x1e84] ;  /* 0x001e840001067983 */ /* 0x000ee80000100800 */
[----:B------:R0:W-:Y:S04]  /*6aed0*/  @P3 STG.E.U16 [R24.64], R7 ;  /* 0x0000000718003986 */ /* 0x0001e8000c101506 */
[----:B0-----:R-:W4:Y:S01]  /*6aee0*/  LDL.LU R24, [R1+0x4ac] ;  /* 0x0004ac0001187983 */ /* 0x001f220000300800 */
[----:B------:R-:W4:Y:S01]  /*6aef0*/  LDL R25, [R1+0x1f9c] ;  /* 0x001f9c0001197983 */ /* 0x000f220000100800 */
[----:B-----5:R-:W-:-:S02]  /*6af00*/  ISETP.LT.AND P1, PT, R23, c[0x0][0x178], !P2 ;  /* 0x00005e0017007a0c */ /* 0x020fc40005721270 */
[----:B--2---:R-:W-:Y:S01]  /*6af10*/  ISETP.LT.AND P4, PT, R5, c[0x0][0x178], !P2 ;  /* 0x00005e0005007a0c */ /* 0x004fe20005781270 */
[----:B------:R-:W-:Y:S01]  /*6af20*/  IMAD.WIDE R4, R22, 0x2, R20 ;  /* 0x0000000216047825 */ /* 0x000fe200078e0214 */
[----:B---3--:R-:W-:-:S03]  /*6af30*/  ISETP.LT.AND P3, PT, R6, c[0x0][0x178], !P2 ;  /* 0x00005e0006007a0c */ /* 0x008fc60005761270 */
[----:B------:R-:W-:Y:S01]  /*6af40*/  IMAD.WIDE R6, R22, 0x2, R18 ;  /* 0x0000000216067825 */ /* 0x000fe200078e0212 */
[----:B----4-:R-:W-:Y:S01]  /*6af50*/  PRMT R26, R24, 0x7632, R26 ;  /* 0x00007632181a7816 */ /* 0x010fe2000000001a */
[----:B------:R0:W-:Y:S01]  /*6af60*/  @P5 STG.E.U16 [R4.64], R24 ;  /* 0x0000001804005986 */ /* 0x0001e2000c101506 */
[----:B------:R-:W-:-:S03]  /*6af70*/  ISETP.LT.AND P5, PT, R25, c[0x0][0x178], !P2 ;  /* 0x00005e0019007a0c */ /* 0x000fc600057a1270 */
[----:B------:R-:W-:Y:S01]  /*6af80*/  @P1 STG.E.U16 [R6.64], R17 ;  /* 0x0000001106001986 */ /* 0x000fe2000c101506 */
[----:B------:R1:W-:Y:S01]  /*6af90*/  STL [R1+0x2318], R26 ;  /* 0x0023181a01007387 */ /* 0x0003e20000100800 */
[----:B------:R-:W-:Y:S01]  /*6afa0*/  ISETP.LT.AND P1, PT, R14, c[0x0][0x178], !P2 ;  /* 0x00005e000e007a0c */ /* 0x000fe20005721270 */
[C---:B0-----:R-:W-:Y:S01]  /*6afb0*/  IMAD.WIDE R24, R22.reuse, 0x2, R2 ;  /* 0x0000000216187825 */ /* 0x041fe200078e0202 */
[----:B------:R-:W-:Y:S01]  /*6afc0*/  PRMT R5, R17, 0x7632, R5 ;  /* 0x0000763211057816 */ /* 0x000fe20000000005 */
[----:B-1----:R-:W2:Y:S02]  /*6afd0*/  LDL.LU R26, [R1+0x1fc] ;  /* 0x0001fc00011a7983 */ /* 0x002ea40000300800 */
[----:B------:R-:W3:Y:S02]  /*6afe0*/  LDL.LU R17, [R1+0x232c] ;  /* 0x00232c0001117983 */ /* 0x000ee40000300800 */
[----:B------:R-:W4:Y:S01]  /*6aff0*/  LDL.LU R14, [R1+0x2328] ;  /* 0x00232800010e7983 */ /* 0x000f220000300800 */
[----:B------:R-:W-:Y:S01]  /*6b000*/  PRMT R4, R15, 0x7632, R4 ;  /* 0x000076320f047816 */ /* 0x000fe20000000004 */
[----:B------:R0:W-:Y:S04]  /*6b010*/  @P4 STG.E.U16 [R24.64], R15 ;  /* 0x0000000f18004986 */ /* 0x0001e8000c101506 */
[----:B0-----:R-:W4:Y:S01]  /*6b020*/  LDL.LU R15, [R1+0x2324] ;  /* 0x00232400010f7983 */ /* 0x001f220000300800 */
[----:B------:R-:W5:Y:S01]  /*6b030*/  LDL.LU R25, [R1+0x21c] ;  /* 0x00021c0001197983 */ /* 0x000f620000300800 */
[----:B------:R-:W-:Y:S01]  /*6b040*/  PRMT R28, R29, 0x7632, R28 ;  /* 0x000076321d1c7816 */ /* 0x000fe2000000001c */
[----:B---3--:R-:W-:Y:S01]  /*6b050*/  IMAD.WIDE R6, R22, 0x2, R16 ;  /* 0x0000000216067825 */ /* 0x008fe200078e0210 */
[----:B-----5:R-:W-:-:S04]  /*6b060*/  PRMT R24, R25, 0x7632, R24 ;  /* 0x0000763219187816 */ /* 0x020fc80000000018 */
[----:B------:R0:W-:Y:S04]  /*6b070*/  @P3 STG.E.U16 [R6.64], R25 ;  /* 0x0000001906003986 */ /* 0x0001e8000c101506 */
[----:B0-----:R-:W3:Y:S01]  /*6b080*/  LDL R7, [R1+0x21d0] ;  /* 0x0021d00001077983 */ /* 0x001ee20000100800 */
[----:B------:R4:W-:Y:S02]  /*6b090*/  STL.S16 [R1+0x4], R24 ;  /* 0x0000041801007387 */ /* 0x0009e40000100600 */
[----:B------:R0:W-:Y:S02]  /*6b0a0*/  STL.S16 [R1], R28 ;  /* 0x0000001c01007387 */ /* 0x0001e40000100600 */
[C---:B----4-:R-:W-:Y:S01]  /*6b0b0*/  IMAD.WIDE R24, R22.reuse, 0x2, R14 ;  /* 0x0000000216187825 */ /* 0x050fe200078e020e */
[----:B0-----:R-:W2:Y:S04]  /*6b0c0*/  LDL.LU R28, [R1+0x2320] ;  /* 0x00232000011c7983 */ /* 0x001ea80000300800 */
[----:B------:R0:W-:Y:S04]  /*6b0d0*/  @P5 STG.E.U16 [R24.64], R29 ;  /* 0x0000001d18005986 */ /* 0x0001e8000c101506 */
[----:B0-----:R-:W4:Y:S01]  /*6b0e0*/  LDL.LU R29, [R1+0x231c] ;  /* 0x00231c00011d7983 */ /* 0x001f220000300800 */
[----:B------:R-:W5:Y:S01]  /*6b0f0*/  LDL R25, [R1+0xff8] ;  /* 0x000ff80001197983 */ /* 0x000f620000100800 */
[----:B---3--:R-:W-:Y:S01]  /*6b100*/  ISETP.LT.AND P3, PT, R7, c[0x0][0x178], !P2 ;  /* 0x00005e0007007a0c */ /* 0x008fe20005761270 */
[----:B------:R-:W-:-:S05]  /*6b110*/  IMAD.WIDE R6, R22, 0x2, R12 ;  /* 0x0000000216067825 */ /* 0x000fca00078e020c */
[----:B------:R0:W-:Y:S01]  /*6b120*/  @P1 STG.E.U16 [R6.64], R0 ;  /* 0x0000000006001986 */ /* 0x0001e2000c101506 */
[----:B--2---:R-:W-:-:S03]  /*6b130*/  PRMT R28, R26, 0x7632, R28 ;  /* 0x000076321a1c7816 */ /* 0x004fc6000000001c */
[----:B0-----:R-:W2:Y:S01]  /*6b140*/  LDL R7, [R1+0x1dcc] ;  /* 0x001dcc0001077983 */ /* 0x001ea20000100800 */
[----:B-----5:R-:W-:Y:S01]  /*6b150*/  ISETP.LT.AND P4, PT, R25, c[0x0][0x178], !P6 ;  /* 0x00005e0019007a0c */ /* 0x020fe20007781270 */
[----:B------:R-:W-:-:S05]  /*6b160*/  IMAD.WIDE R24, R22, 0x2, R10 ;  /* 0x0000000216187825 */ /* 0x000fca00078e020a */
[----:B------:R0:W-:Y:S04]  /*6b170*/  @P3 STG.E.U16 [R24.64], R26 ;  /* 0x0000001a18003986 */ /* 0x0001e8000c101506 */
[----:B0-----:R-:W3:Y:S01]  /*6b180*/  LDL.LU R26, [R1+0x2318] ;  /* 0x00231800011a7983 */ /* 0x001ee20000300800 */
[----:B------:R-:W5:Y:S02]  /*6b190*/  LDL R24, [R1+0x21d0] ;  /* 0x0021d00001187983 */ /* 0x000f640000100800 */
[----:B------:R-:W3:Y:S01]  /*6b1a0*/  LDL.LU R25, [R1+0x3c] ;  /* 0x00003c0001197983 */ /* 0x000ee20000300800 */
[----:B------:R-:W-:Y:S02]  /*6b1b0*/  ISETP.LT.AND P2, PT, R27, c[0x0][0x178], !P2 ;  /* 0x00005e001b007a0c */ /* 0x000fe40005741270 */
[----:B----4-:R-:W-:Y:S01]  /*6b1c0*/  PRMT R29, R0, 0x7632, R29 ;  /* 0x00007632001d7816 */ /* 0x010fe2000000001d */
[C---:B------:R-:W-:Y:S01]  /*6b1d0*/  IADD3 R0, R22.reuse, c[0x0][0x198], RZ ;  /* 0x0000660016007a10 */ /* 0x040fe20007ffe0ff */
[----:B------:R-:W-:Y:S01]  /*6b1e0*/  ISETP.LT.AND P1, PT, R23, c[0x0][0x178], !P6 ;  /* 0x00005e0017007a0c */ /* 0x000fe20007721270 */
[----:B------:R-:W-:Y:S01]  /*6b1f0*/  IMAD.WIDE R22, R22, 0x2, R8 ;  /* 0x0000000216167825 */ /* 0x000fe200078e0208 */
[----:B--2---:R-:W-:-:S03]  /*6b200*/  ISETP.LT.AND P5, PT, R7, c[0x0][0x178], !P6 ;  /* 0x00005e0007007a0c */ /* 0x004fc600077a1270 */
[----:B------:R-:W-:-:S04]  /*6b210*/  IMAD.WIDE R6, R0, 0x2, R20 ;  /* 0x0000000200067825 */ /* 0x000fc800078e0214 */
[----:B---3--:R-:W-:Y:S01]  /*6b220*/  @P2 STG.E.U16 [R22.64], R25 ;  /* 0x0000001916002986 */ /* 0x008fe2000c101506 */
[----:B------:R0:W-:Y:S03]  /*6b230*/  @P4 STG.E.U16 [R6.64], R26 ;  /* 0x0000001a06004986 */ /* 0x0001e6000c101506 */
[----:B0-----:R-:W2:Y:S04]  /*6b240*/  LDL R6, [R1+0x1e84] ;  /* 0x001e840001067983 */ /* 0x001ea80000100800 */
[----:B------:R-:W3:Y:S04]  /*6b250*/  LDL R7, [R1+0x1f9c] ;  /* 0x001f9c0001077983 */ /* 0x000ee80000100800 */
[----:B------:R-:W4:Y:S01]  /*6b260*/  LDL R26, [R1+0x2198] ;  /* 0x00219800011a7983 */ /* 0x000f220000100800 */
[----:B------:R-:W-:-:S05]  /*6b270*/  IMAD.WIDE R22, R0, 0x2, R18 ;  /* 0x0000000200167825 */ /* 0x000fca00078e0212 */
[----:B------:R0:W-:Y:S02]  /*6b280*/  @P1 STG.E.U16 [R22.64], R5 ;  /* 0x0000000516001986 */ /* 0x0001e4000c101506 */
[----:B0-----:R-:W-:Y:S01]  /*6b290*/  IMAD.WIDE R22, R0, 0x2, R14 ;  /* 0x0000000200167825 */ /* 0x001fe200078e020e */
[----:B--2---:R-:W-:Y:S02]  /*6b2a0*/  ISETP.LT.AND P2, PT, R6, c[0x0][0x178], !P6 ;  /* 0x00005e0006007a0c */ /* 0x004fe40007741270 */
[----:B---3--:R-:W-:Y:S01]  /*6b2b0*/  ISETP.LT.AND P3, PT, R7, c[0x0][0x178], !P6 ;  /* 0x00005e0007007a0c */ /* 0x008fe20007761270 */
[----:B------:R-:W-:-:S05]  /*6b2c0*/  IMAD.WIDE R6, R0, 0x2, R2 ;  /* 0x0000000200067825 */ /* 0x000fca00078e0202 */
[----:B------:R0:W-:Y:S04]  /*6b2d0*/  @P5 STG.E.U16 [R6.64], R4 ;  /* 0x0000000406005986 */ /* 0x0001e8000c101506 */
[----:B0-----:R-:W2:Y:S01]  /*6b2e0*/  LDL.LU.S16 R4, [R1] ;  /* 0x0000000001047983 */ /* 0x001ea20000300600 */
[----:B------:R0:W-:Y:S03]  /*6b2f0*/  STL [R1+0x2314], R14 ;  /* 0x0023140e01007387 */ /* 0x0001e60000100800 */
[----:B0-----:R-:W3:Y:S01]  /*6b300*/  LDL.LU.S16 R14, [R1+0x4] ;  /* 0x00000400010e7983 */ /* 0x001ee20000300600 */
[----:B----4-:R-:W-:Y:S01]  /*6b310*/  ISETP.LT.AND P4, PT, R26, c[0x0][0x178], !P6 ;  /* 0x00005e001a007a0c */ /* 0x010fe20007781270 */
[----:B------:R-:W-:Y:S01]  /*6b320*/  IMAD.WIDE R6, R0, 0x2, R16 ;  /* 0x0000000200067825 */ /* 0x000fe200078e0210 */
[----:B-----5:R-:W-:-:S02]  /*6b330*/  ISETP.LT.AND P1, PT, R24, c[0x0][0x178], !P6 ;  /* 0x00005e0018007a0c */ /* 0x020fc40007721270 */
[----:B------:R-:W-:Y:S01]  /*6b340*/  PRMT R5, R25, 0x7632, R5 ;  /* 0x0000763219057816 */ /* 0x000fe20000000005 */
[C---:B------:R-:W-:Y:S01]  /*6b350*/  IMAD.WIDE R24, R0.reuse, 0x2, R12 ;  /* 0x0000000200187825 */ /* 0x040fe200078e020c */
[----:B------:R0:W-:Y:S01]  /*6b360*/  STL [R1+0x2310], R15 ;  /* 0x0023100f01007387 */ /* 0x0001e20000100800 */
[----:B------:R-:W-:Y:S02]  /*6b370*/  ISETP.LT.AND P6, PT, R27, c[0x0][0x178], !P6 ;  /* 0x00005e001b007a0c */ /* 0x000fe400077c1270 */
[----:B------:R-:W-:Y:S01]  /*6b380*/  IMAD.WIDE R26, R0, 0x2, R10 ;  /* 0x00000002001a7825 */ /* 0x000fe200078e020a */
[----:B0-----:R-:W4:Y:S03]  /*6b390*/  LDL.LU R15, [R1+0xff8] ;  /* 0x000ff800010f7983 */ /* 0x001f260000300800 */
[----:B------:R-:W-:Y:S02]  /*6b3a0*/  STL [R1+0x230c], R10 ;  /* 0x00230c0a01007387 */ /* 0x000fe40000100800 */
[----:B------:R0:W-:Y:S02]  /*6b3b0*/  STL [R1+0x2308], R11 ;  /* 0x0023080b01007387 */ /* 0x0001e40000100800 */
[----:B0-----:R-:W5:Y:S01]  /*6b3c0*/  LDL.LU R11, [R1+0x1d70] ;  /* 0x001d7000010b7983 */ /* 0x001f620000300800 */
[----:B------:R-:W4:Y:S03]  /*6b3d0*/  LDL R10, [R1+0x21d4] ;  /* 0x0021d400010a7983 */ /* 0x000f260000100800 */
[----:B---3--:R0:W-:Y:S01]  /*6b3e0*/  @P2 STG.E.U16 [R6.64], R14 ;  /* 0x0000000e06002986 */ /* 0x0081e2000c101506 */
[----:B--2---:R-:W-:Y:S02]  /*6b3f0*/  @P3 STG.E.U16 [R22.64], R4 ;  /* 0x0000000416003986 */ /* 0x004fe4000c101506 */
[----:B------:R1:W-:Y:S01]  /*6b400*/  @P4 STG.E.U16 [R24.64], R29 ;  /* 0x0000001d18004986 */ /* 0x0003e2000c101506 */
[----:B0-----:R-:W2:Y:S04]  /*6b410*/  LDL R14, [R1+0x4dc] ;  /* 0x0004dc00010e7983 */ /* 0x001ea80000100800 */
[----:B-1----:R-:W3:Y:S01]  /*6b420*/  LDL R24, [R1+0x1e84] ;  /* 0x001e840001187983 */ /* 0x002ee20000100800 */
[----:B------:R-:W2:Y:S02]  /*6b430*/  LDL.LU R25, [R1+0x22f8] ;  /* 0x0022f80001197983 */ /* 0x000ea40000300800 */
[----:B------:R-:W2:Y:S02]  /*6b440*/  LDL R29, [R1+0x1c] ;  /* 0x00001c00011d7983 */ /* 0x000ea40000100800 */
[----:B------:R-:W-:Y:S01]  /*6b450*/  @P1 STG.E.U16 [R26.64], R28 ;  /* 0x0000001c1a001986 */ /* 0x000fe2000c101506 */
[----:B--2---:R0:W-:Y:S04]  /*6b460*/  STL [R1+0x2300], R29 ;  /* 0x0023001d01007387 */ /* 0x0041e80000100800 */
[----:B0-----:R-:W2:Y:S01]  /*6b470*/  LDL.LU R29, [R1+0x1f9c] ;  /* 0x001f9c00011d7983 */ /* 0x001ea20000300800 */
[----:B------:R-:W2:Y:S02]  /*6b480*/  LDL.LU R28, [R1+0x25c] ;  /* 0x00025c00011c7983 */ /* 0x000ea40000300800 */
[----:B------:R-:W2:Y:S02]  /*6b490*/  LDL.LU R26, [R1+0x24c] ;  /* 0x00024c00011a7983 */ /* 0x000ea40000300800 */
[----:B------:R-:W2:Y:S01]  /*6b4a0*/  LDL.LU R27, [R1+0x23c] ;  /* 0x00023c00011b7983 */ /* 0x000ea20000300800 */
[----:B----4-:R-:W-:-:S02]  /*6b4b0*/  ISETP.LT.AND P5, PT, R15, c[0x0][0x178], !P0 ;  /* 0x00005e000f007a0c */ /* 0x010fc400047a1270 */
[----:B-----5:R-:W-:Y:S02]  /*6b4c0*/  ISETP.LT.AND P3, PT, R11, c[0x0][0x178], !P0 ;  /* 0x00005e000b007a0c */ /* 0x020fe40004761270 */
[C---:B------:R-:W-:Y:S01]  /*6b4d0*/  IADD3 R4, R0.reuse, c[0x0][0x198], RZ ;  /* 0x0000660000047a10 */ /* 0x040fe20007ffe0ff */
[----:B------:R-:W-:Y:S01]  /*6b4e0*/  IMAD.WIDE R6, R0, 0x2, R8 ;  /* 0x0000000200067825 */ /* 0x000fe200078e0208 */
[----:B--2---:R0:W-:Y:S04]  /*6b4f0*/  STL [R1+0x2304], R27 ;  /* 0x0023041b01007387 */ /* 0x0041e80000100800 */
[----:B0-----:R-:W2:Y:S01]  /*6b500*/  LDL.LU R27, [R1+0x4cc] ;  /* 0x0004cc00011b7983 */ /* 0x001ea20000300800 */
[----:B------:R-:W4:Y:S02]  /*6b510*/  LDL.LU R0, [R1+0x1dcc] ;  /* 0x001dcc0001007983 */ /* 0x000f240000300800 */
[C---:B------:R-:W-:Y:S01]  /*6b520*/  IMAD.WIDE R22, R4.reuse, 0x2, R20 ;  /* 0x0000000204167825 */ /* 0x040fe200078e0214 */
[----:B------:R0:W-:Y:S03]  /*6b530*/  @P6 STG.E.U16 [R6.64], R5 ;  /* 0x0000000506006986 */ /* 0x0001e6000c101506 */
[----:B0-----:R-:W-:Y:S01]  /*6b540*/  IMAD.WIDE R6, R4, 0x2, R18 ;  /* 0x0000000204067825 */ /* 0x001fe200078e0212 */
[----:B------:R-:W5:Y:S03]  /*6b550*/  LDL.LU R5, [R1+0x1e84] ;  /* 0x001e840001057983 */ /* 0x000f660000300800 */
[----:B------:R0:W-:Y:S02]  /*6b560*/  STL [R1+0x22fc], R19 ;  /* 0x0022fc1301007387 */ /* 0x0001e40000100800 */
[----:B0-----:R-:W5:Y:S04]  /*6b570*/  LDL.LU R19, [R1+0x2198] ;  /* 0x0021980001137983 */ /* 0x001f680000300800 */
[----:B--2---:R-:W-:Y:S01]  /*6b580*/  @P5 STG.E.U16 [R22.64], R27 ;  /* 0x0000001b16005986 */ /* 0x004fe2000c101506 */
[----:B------:R0:W-:Y:S03]  /*6b590*/  @P3 STG.E.U16 [R6.64], R14 ;  /* 0x0000000e06003986 */ /* 0x0001e6000c101506 */
[----:B0-----:R-:W2:Y:S01]  /*6b5a0*/  LDL.LU R14, [R1+0x2314] ;  /* 0x00231400010e7983 */ /* 0x001ea20000300800 */
[----:B------:R-:W2:Y:S01]  /*6b5b0*/  LDL R6, [R1+0x4bc] ;  /* 0x0004bc0001067983 */ /* 0x000ea20000100800 */
[----:B----4-:R-:W-:-:S02]  /*6b5c0*/  ISETP.LT.AND P2, PT, R0, c[0x0][0x178], !P0 ;  /* 0x00005e0000007a0c */ /* 0x010fc40004741270 */
[----:B------:R-:W-:Y:S01]  /*6b5d0*/  ISETP.GE.AND P1, PT, R25, c[0x0][0x17c], PT ;  /* 0x00005f0019007a0c */ /* 0x000fe20003f26270 */
[----:B------:R-:W-:Y:S01]  /*6b5e0*/  IMAD.WIDE R22, R4, 0x2, R2 ;  /* 0x0000000204167825 */ /* 0x000fe200078e0202 */
[----:B------:R-:W4:Y:S02]  /*6b5f0*/  LDL R7, [R1+0x26c] ;  /* 0x00026c0001077983 */ /* 0x000f240000100800 */
[----:B------:R-:W-:Y:S02]  /*6b600*/  ISETP.LT.AND P3, PT, R15, c[0x0][0x178], !P1 ;  /* 0x00005e000f007a0c */ /* 0x000fe40004f61270 */
[----:B------:R-:W4:Y:S01]  /*6b610*/  LDL.LU R15, [R1+0x2310] ;  /* 0x00231000010f7983 */ /* 0x000f220000300800 */
[----:B---3--:R-:W-:-:S04]  /*6b620*/  ISETP.LT.AND P4, PT, R24, c[0x0][0x178], !P0 ;  /* 0x00005e0018007a0c */ /* 0x008fc80004781270 */
[----:B--2---:R0:W-:Y:S04]  /*6b630*/  @P2 STG.E.U16 [R22.64], R6 ;  /* 0x0000000616002986 */ /* 0x0041e8000c101506 */
[----:B0-----:R-:W2:Y:S01]  /*6b640*/  LDL R23, [R1+0x21d0] ;  /* 0x0021d00001177983 */ /* 0x001ea20000100800 */
[----:B------:R-:W-:Y:S02]  /*6b650*/  ISETP.LT.AND P5, PT, R29, c[0x0][0x178], !P0 ;  /* 0x00005e001d007a0c */ /* 0x000fe400047a1270 */
[----:B-----5:R-:W-:Y:S01]  /*6b660*/  ISETP.LT.AND P6, PT, R19, c[0x0][0x178], !P0 ;  /* 0x00005e0013007a0c */ /* 0x020fe200047c1270 */
[----:B------:R-:W-:-:S05]  /*6b670*/  IMAD.WIDE R24, R4, 0x2, R16 ;  /* 0x0000000204187825 */ /* 0x000fca00078e0210 */
[----:B----4-:R0:W-:Y:S01]  /*6b680*/  @P4 STG.E.U16 [R24.64], R7 ;  /* 0x0000000718004986 */ /* 0x0101e2000c101506 */
[----:B------:R-:W-:-:S03]  /*6b690*/  ISETP.LT.AND P4, PT, R11, c[0x0][0x178], !P1 ;  /* 0x00005e000b007a0c */ /* 0x000fc60004f81270 */
[----:B0-----:R-:W3:Y:S01]  /*6b6a0*/  LDL.LU R24, [R1+0x4bc] ;  /* 0x0004bc0001187983 */ /* 0x001ee20000300800 */
[----:B------:R-:W-:-:S04]  /*6b6b0*/  IMAD.WIDE R6, R4, 0x2, R14 ;  /* 0x0000000204067825 */ /* 0x000fc800078e020e */
[----:B------:R-:W4:Y:S01]  /*6b6c0*/  LDL.LU R25, [R1+0x26c] ;  /* 0x00026c0001197983 */ /* 0x000f220000300800 */
[----:B------:R-:W-:Y:S01]  /*6b6d0*/  @P5 STG.E.U16 [R6.64], R28 ;  /* 0x0000001c06005986 */ /* 0x000fe2000c101506 */
[----:B--2---:R-:W-:Y:S01]  /*6b6e0*/  ISETP.LT.AND P2, PT, R23, c[0x0][0x178], !P0 ;  /* 0x00005e0017007a0c */ /* 0x004fe20004741270 */
[----:B------:R-:W-:Y:S01]  /*6b6f0*/  IMAD.WIDE R22, R4, 0x2, R12 ;  /* 0x0000000204167825 */ /* 0x000fe200078e020c */
[----:B------:R-:W-:Y:S02]  /*6b700*/  ISETP.LT.AND P0, PT, R10, c[0x0][0x178], !P0 ;  /* 0x00005e000a007a0c */ /* 0x000fe40004701270 */
[----:B------:R-:W2:Y:S01]  /*6b710*/  LDL.LU R10, [R1+0x230c] ;  /* 0x00230c00010a7983 */ /* 0x000ea20000300800 */
[----:B------:R-:W2:Y:S03]  /*6b720*/  LDL.LU R11, [R1+0x2308] ;  /* 0x00230800010b7983 */ /* 0x000ea60000300800 */
[----:B------:R0:W-:Y:S04]  /*6b730*/  @P6 STG.E.U16 [R22.64], R26 ;  /* 0x0000001a16006986 */ /* 0x0001e8000c101506 */
[----:B0-----:R-:W5:Y:S01]  /*6b740*/  LDL.LU R23, [R1+0x4dc] ;  /* 0x0004dc0001177983 */ /* 0x001f620000300800 */
[----:B------:R-:W-:-:S02]  /*6b750*/  PRMT R22, R27, 0x7632, R22 ;  /* 0x000076321b167816 */ /* 0x000fc40000000016 */
[----:B------:R-:W3:Y:S02]  /*6b760*/  LDL.LU R27, [R1+0x2304] ;  /* 0x00230400011b7983 */ /* 0x000ee40000300800 */
[----:B--2---:R-:W-:-:S05]  /*6b770*/  IMAD.WIDE R6, R4, 0x2, R10 ;  /* 0x0000000204067825 */ /* 0x004fca00078e020a */
[----:B---3--:R-:W-:Y:S01]  /*6b780*/  @P2 STG.E.U16 [R6.64], R27 ;  /* 0x0000001b06002986 */ /* 0x008fe2000c101506 */
[----:B------:R-:W-:Y:S02]  /*6b790*/  ISETP.LT.AND P2, PT, R29, c[0x0][0x178], !P1 ;  /* 0x00005e001d007a0c */ /* 0x000fe40004f41270 */
[----:B------:R-:W2:Y:S01]  /*6b7a0*/  LDL.LU R29, [R1+0x2300] ;  /* 0x00230000011d7983 */ /* 0x000ea20000300800 */
[----:B------:R-:W-:Y:S01]  /*6b7b0*/  ISETP.LT.AND P5, PT, R0, c[0x0][0x178], !P1 ;  /* 0x00005e0000007a0c */ /* 0x000fe20004fa1270 */
[C---:B------:R-:W-:Y:S01]  /*6b7c0*/  IADD3 R0, R4.reuse, c[0x0][0x198], RZ ;  /* 0x0000660004007a10 */ /* 0x040fe20007ffe0ff */
[----:B------:R-:W-:Y:S01]  /*6b7d0*/  ISETP.LT.AND P6, PT, R5, c[0x0][0x178], !P1 ;  /* 0x00005e0005007a0c */ /* 0x000fe20004fc1270 */
[----:B------:R-:W-:-:S04]  /*6b7e0*/  IMAD.WIDE R4, R4, 0x2, R8 ;  /* 0x0000000204047825 */ /* 0x000fc800078e0208 */
[C---:B------:R-:W-:Y:S01]  /*6b7f0*/  IMAD.WIDE R20, R0.reuse, 0x2, R20 ;  /* 0x0000000200147825 */ /* 0x040fe200078e0214 */
[----:B--2---:R-:W-:Y:S01]  /*6b800*/  @P0 STG.E.U16 [R4.64], R29 ;  /* 0x0000001d04000986 */ /* 0x004fe2000c101506 */
[----:B------:R-:W-:Y:S02]  /*6b810*/  ISETP.LT.AND P0, PT, R19, c[0x0][0x178], !P1 ;  /* 0x00005e0013007a0c */ /* 0x000fe40004f01270 */
[----:B------:R-:W2:Y:S02]  /*6b820*/  LDL.LU R19, [R1+0x22fc] ;  /* 0x0022fc0001137983 */ /* 0x000ea40000300800 */
[----:B------:R0:W-:Y:S02]  /*6b830*/  @P3 STG.E.U16 [R20.64], R22 ;  /* 0x0000001614003986 */ /* 0x0001e4000c101506 */
[----:B0-----:R-:W3:Y:S01]  /*6b840*/  LDL.LU R22, [R1+0x21d0] ;  /* 0x0021d00001167983 */ /* 0x001ee20000300800 */
[----:B------:R-:W3:Y:S02]  /*6b850*/  LDL.LU R21, [R1+0x21d4] ;  /* 0x0021d40001157983 */ /* 0x000ee40000300800 */
[----:B------:R-:W-:-:S04]  /*6b860*/  IMAD.WIDE R2, R0, 0x2, R2 ;  /* 0x0000000200027825 */ /* 0x000fc800078e0202 */
[----:B------:R-:W-:-:S04]  /*6b870*/  IMAD.WIDE R16, R0, 0x2, R16 ;  /* 0x0000000200107825 */ /* 0x000fc800078e0210 */
[----:B------:R-:W-:-:S04]  /*6b880*/  IMAD.WIDE R14, R0, 0x2, R14 ;  /* 0x00000002000e7825 */ /* 0x000fc800078e020e */
[----:B------:R-:W-:-:S04]  /*6b890*/  IMAD.WIDE R12, R0, 0x2, R12 ;  /* 0x00000002000c7825 */ /* 0x000fc800078e020c */
[----:B------:R-:W-:-:S04]  /*6b8a0*/  IMAD.WIDE R10, R0, 0x2, R10 ;  /* 0x00000002000a7825 */ /* 0x000fc800078e020a */
[----:B------:R-:W-:Y:S01]  /*6b8b0*/  IMAD.WIDE R8, R0, 0x2, R8 ;  /* 0x0000000200087825 */ /* 0x000fe200078e0208 */
[----:B------:R-:W-:Y:S02]  /*6b8c0*/  PRMT R4, R24, 0x7632, R4 ;  /* 0x0000763218047816 */ /* 0x000fe40000000004 */
[----:B----4-:R-:W-:Y:S02]  /*6b8d0*/  PRMT R5, R25, 0x7632, R5 ;  /* 0x0000763219057816 */ /* 0x010fe40000000005 */
[----:B------:R-:W-:Y:S02]  /*6b8e0*/  PRMT R7, R28, 0x7632, R7 ;  /* 0x000076321c077816 */ /* 0x000fe40000000007 */
[----:B------:R-:W-:Y:S02]  /*6b8f0*/  PRMT R6, R26, 0x7632, R6 ;  /* 0x000076321a067816 */ /* 0x000fe40000000006 */
[----:B------:R-:W-:Y:S01]  /*6b900*/  PRMT R20, R27, 0x7632, R20 ;  /* 0x000076321b147816 */ /* 0x000fe20000000014 */
[----:B--2---:R-:W-:Y:S01]  /*6b910*/  IMAD.WIDE R18, R0, 0x2, R18 ;  /* 0x0000000200127825 */ /* 0x004fe200078e0212 */
[----:B-----5:R-:W-:-:S02]  /*6b920*/  PRMT R0, R23, 0x7632, R0 ;  /* 0x0000763217007816 */ /* 0x020fc40000000000 */
[----:B---3--:R-:W-:Y:S01]  /*6b930*/  ISETP.LT.AND P3, PT, R22, c[0x0][0x178], !P1 ;  /* 0x00005e0016007a0c */ /* 0x008fe20004f61270 */
[----:B------:R-:W-:Y:S02]  /*6b940*/  ISETP.LT.AND P1, PT, R21, c[0x0][0x178], !P1 ;  /* 0x00005e0015007a0c */ /* 0x000fe40004f21270 */
[----:B------:R0:W-:Y:S01]  /*6b950*/  @P4 STG.E.U16 [R18.64], R0 ;  /* 0x0000000012004986 */ /* 0x0001e2000c101506 */
[----:B------:R0:W-:Y:S02]  /*6b960*/  @P5 STG.E.U16 [R2.64], R4 ;  /* 0x0000000402005986 */ /* 0x0001e4000c101506 */
[----:B------:R0:W-:Y:S02]  /*6b970*/  @P6 STG.E.U16 [R16.64], R5 ;  /* 0x0000000510006986 */ /* 0x0001e4000c101506 */
[----:B------:R0:W-:Y:S01]  /*6b980*/  @P2 STG.E.U16 [R14.64], R7 ;  /* 0x000000070e002986 */ /* 0x0001e2000c101506 */
[----:B------:R0:W-:Y:S04]  /*6b990*/  @P0 STG.E.U16 [R12.64], R6 ;  /* 0x000000060c000986 */ /* 0x0001e8000c101506 */
[----:B------:R0:W-:Y:S01]  /*6b9a0*/  @P3 STG.E.U16 [R10.64], R20 ;  /* 0x000000140a003986 */ /* 0x0001e2000c101506 */
[----:B------:R-:W-:Y:S05]  /*6b9b0*/  @!P1 EXIT ;  /* 0x000000000000994d */ /* 0x000fea0003800000 */
[----:B0-----:R-:W-:-:S05]  /*6b9c0*/  PRMT R4, R29, 0x7632, R4 ;  /* 0x000076321d047816 */ /* 0x001fca0000000004 */
[----:B------:R-:W-:Y:S01]  /*6b9d0*/  STG.E.U16 [R8.64], R4 ;  /* 0x0000000408007986 */ /* 0x000fe2000c101506 */
[----:B------:R-:W-:Y:S05]  /*6b9e0*/  EXIT ;  /* 0x000000000000794d */ /* 0x000fea0003800000 */
.L_x_4:
[----:B------:R-:W-:-:S00]  /*6b9f0*/  BRA `(.L_x_4) ;  /* 0xfffffff000007947 */ /* 0x000fc0000383ffff */
[----:B------:R-:W-:-:S00]  /*6ba00*/  NOP ;  /* 0x0000000000007918 */ /* 0x000fc00000000000 */
[----:B------:R-:W-:-:S00]  /*6ba10*/  NOP ;  /* 0x0000000000007918 */ /* 0x000fc00000000000 */
[----:B------:R-:W-:-:S00]  /*6ba20*/  NOP ;  /* 0x0000000000007918 */ /* 0x000fc00000000000 */
[----:B------:R-:W-:-:S00]  /*6ba30*/  NOP ;  /* 0x0000000000007918 */ /* 0x000fc00000000000 */
[----:B------:R-:W-:-:S00]  /*6ba40*/  NOP ;  /* 0x0000000000007918 */ /* 0x000fc00000000000 */
[----:B------:R-:W-:-:S00]  /*6ba50*/  NOP ;  /* 0x0000000000007918 */ /* 0x000fc00000000000 */
[----:B------:R-:W-:-:S00]  /*6ba60*/  NOP ;  /* 0x0000000000007918 */ /* 0x000fc00000000000 */
[----:B------:R-:W-:-:S00]  /*6ba70*/  NOP ;  /* 0x0000000000007918 */ /* 0x000fc00000000000 */
.L_x_5:


//--------------------- .nv.shared.matmul_kernel  --------------------------
	.section	.nv.shared.matmul_kernel,"aw",@nobits
	.sectionflags	@""
	.align	16
